//
// Generated by NVIDIA NVVM Compiler
//
// Compiler Build ID: CL-36424714
// Cuda compilation tools, release 13.0, V13.0.88
// Based on NVVM 20.0.0
//

.version 9.0
.target sm_100
.address_size 64

	// .globl	tls_search_kernel_optimized
.extern .func  (.param .b32 func_retval0) vprintf
(
	.param .b64 vprintf_param_0,
	.param .b64 vprintf_param_1
)
;
.extern .func  (.param .b64 func_retval0) malloc
(
	.param .b64 malloc_param_0
)
;
.extern .func free
(
	.param .b64 free_param_0
)
;
// _ZZN3cub18CUB_300001_SM_10006detail10radix_sort31DeviceRadixSortSingleTileKernelINS1_5radix10policy_hubIfiyE10Policy1000ELNS0_9SortOrderE0EfiyNS1_21identity_decomposer_tEEEvPKT1_PSA_PKT2_PSE_T3_iiT4_E12temp_storage has been demoted
// _ZZN3cub18CUB_300001_SM_10006detail10radix_sort30DeviceRadixSortHistogramKernelINS1_5radix10policy_hubIfiyE10Policy1000ELNS0_9SortOrderE0EfyNS1_21identity_decomposer_tEEEvPT2_PKT1_SA_iiT3_E12temp_storage has been demoted
// _ZZN3cub18CUB_300001_SM_10006detail10radix_sort33DeviceRadixSortExclusiveSumKernelINS1_5radix10policy_hubIfiyE10Policy1000EyEEvPT0_E12temp_storage has been demoted
// _ZZN3cub18CUB_300001_SM_10006detail10radix_sort29DeviceRadixSortOnesweepKernelINS1_5radix10policy_hubIfiyE10Policy1000ELNS0_9SortOrderE0EfiyiiNS1_21identity_decomposer_tEEEvPT5_SB_PT3_PKSC_PT1_PKSG_PT2_PKSK_T4_iiT6_E1s has been demoted
// _ZZN3cub18CUB_300001_SM_10006detail10radix_sort31DeviceRadixSortSingleTileKernelINS1_5radix10policy_hubIffyE10Policy1000ELNS0_9SortOrderE0EffyNS1_21identity_decomposer_tEEEvPKT1_PSA_PKT2_PSE_T3_iiT4_E12temp_storage has been demoted
// _ZZN3cub18CUB_300001_SM_10006detail10radix_sort30DeviceRadixSortHistogramKernelINS1_5radix10policy_hubIffyE10Policy1000ELNS0_9SortOrderE0EfyNS1_21identity_decomposer_tEEEvPT2_PKT1_SA_iiT3_E12temp_storage has been demoted
// _ZZN3cub18CUB_300001_SM_10006detail10radix_sort33DeviceRadixSortExclusiveSumKernelINS1_5radix10policy_hubIffyE10Policy1000EyEEvPT0_E12temp_storage has been demoted
// _ZZN3cub18CUB_300001_SM_10006detail10radix_sort29DeviceRadixSortOnesweepKernelINS1_5radix10policy_hubIffyE10Policy1000ELNS0_9SortOrderE0EffyiiNS1_21identity_decomposer_tEEEvPT5_SB_PT3_PKSC_PT1_PKSG_PT2_PKSK_T4_iiT6_E1s has been demoted
.global .align 1 .b8 _ZN34_INTERNAL_bbe75f5d_4_k_cu_091010944cuda3std3__45__cpo5beginE[1];
.global .align 1 .b8 _ZN34_INTERNAL_bbe75f5d_4_k_cu_091010944cuda3std3__45__cpo3endE[1];
.global .align 1 .b8 _ZN34_INTERNAL_bbe75f5d_4_k_cu_091010944cuda3std3__45__cpo6cbeginE[1];
.global .align 1 .b8 _ZN34_INTERNAL_bbe75f5d_4_k_cu_091010944cuda3std3__45__cpo4cendE[1];
.global .align 1 .b8 _ZN34_INTERNAL_bbe75f5d_4_k_cu_091010944cuda3std3__45__cpo6rbeginE[1];
.global .align 1 .b8 _ZN34_INTERNAL_bbe75f5d_4_k_cu_091010944cuda3std3__45__cpo4rendE[1];
.global .align 1 .b8 _ZN34_INTERNAL_bbe75f5d_4_k_cu_091010944cuda3std3__45__cpo7crbeginE[1];
.global .align 1 .b8 _ZN34_INTERNAL_bbe75f5d_4_k_cu_091010944cuda3std3__45__cpo5crendE[1];
.global .align 1 .b8 _ZN34_INTERNAL_bbe75f5d_4_k_cu_091010944cuda3std3__436_GLOBAL__N__bbe75f5d_4_k_cu_091010946ignoreE[1];
.global .align 1 .b8 _ZN34_INTERNAL_bbe75f5d_4_k_cu_091010944cuda3std3__419piecewise_constructE[1];
.global .align 1 .b8 _ZN34_INTERNAL_bbe75f5d_4_k_cu_091010944cuda3std3__48in_placeE[1];
.global .align 1 .b8 _ZN34_INTERNAL_bbe75f5d_4_k_cu_091010944cuda3std3__420unreachable_sentinelE[1];
.global .align 1 .b8 _ZN34_INTERNAL_bbe75f5d_4_k_cu_091010944cuda3std3__47nulloptE[1];
.global .align 1 .b8 _ZN34_INTERNAL_bbe75f5d_4_k_cu_091010944cuda3std3__48unexpectE[1];
.global .align 1 .b8 _ZN34_INTERNAL_bbe75f5d_4_k_cu_091010944cuda3std6ranges3__45__cpo4swapE[1];
.global .align 1 .b8 _ZN34_INTERNAL_bbe75f5d_4_k_cu_091010944cuda3std6ranges3__45__cpo9iter_moveE[1];
.global .align 1 .b8 _ZN34_INTERNAL_bbe75f5d_4_k_cu_091010944cuda3std6ranges3__45__cpo5beginE[1];
.global .align 1 .b8 _ZN34_INTERNAL_bbe75f5d_4_k_cu_091010944cuda3std6ranges3__45__cpo3endE[1];
.global .align 1 .b8 _ZN34_INTERNAL_bbe75f5d_4_k_cu_091010944cuda3std6ranges3__45__cpo6cbeginE[1];
.global .align 1 .b8 _ZN34_INTERNAL_bbe75f5d_4_k_cu_091010944cuda3std6ranges3__45__cpo4cendE[1];
.global .align 1 .b8 _ZN34_INTERNAL_bbe75f5d_4_k_cu_091010944cuda3std6ranges3__45__cpo7advanceE[1];
.global .align 1 .b8 _ZN34_INTERNAL_bbe75f5d_4_k_cu_091010944cuda3std6ranges3__45__cpo9iter_swapE[1];
.global .align 1 .b8 _ZN34_INTERNAL_bbe75f5d_4_k_cu_091010944cuda3std6ranges3__45__cpo4nextE[1];
.global .align 1 .b8 _ZN34_INTERNAL_bbe75f5d_4_k_cu_091010944cuda3std6ranges3__45__cpo4prevE[1];
.global .align 1 .b8 _ZN34_INTERNAL_bbe75f5d_4_k_cu_091010944cuda3std6ranges3__45__cpo4dataE[1];
.global .align 1 .b8 _ZN34_INTERNAL_bbe75f5d_4_k_cu_091010944cuda3std6ranges3__45__cpo5cdataE[1];
.global .align 1 .b8 _ZN34_INTERNAL_bbe75f5d_4_k_cu_091010944cuda3std6ranges3__45__cpo4sizeE[1];
.global .align 1 .b8 _ZN34_INTERNAL_bbe75f5d_4_k_cu_091010944cuda3std6ranges3__45__cpo5ssizeE[1];
.global .align 1 .b8 _ZN34_INTERNAL_bbe75f5d_4_k_cu_091010944cuda3std6ranges3__45__cpo8distanceE[1];
.global .align 1 .b8 _ZN34_INTERNAL_bbe75f5d_4_k_cu_091010946thrust24THRUST_300001_SM_1000_NS8cuda_cub3parE[1];
.global .align 1 .b8 _ZN34_INTERNAL_bbe75f5d_4_k_cu_091010946thrust24THRUST_300001_SM_1000_NS8cuda_cub10par_nosyncE[1];
.global .align 1 .b8 _ZN34_INTERNAL_bbe75f5d_4_k_cu_091010946thrust24THRUST_300001_SM_1000_NS6system6detail10sequential3seqE[1];
.global .align 1 .b8 _ZN34_INTERNAL_bbe75f5d_4_k_cu_091010946thrust24THRUST_300001_SM_1000_NS6system3cpp3parE[1];
.global .align 1 .b8 _ZN34_INTERNAL_bbe75f5d_4_k_cu_091010946thrust24THRUST_300001_SM_1000_NS12placeholders2_1E[1];
.global .align 1 .b8 _ZN34_INTERNAL_bbe75f5d_4_k_cu_091010946thrust24THRUST_300001_SM_1000_NS12placeholders2_2E[1];
.global .align 1 .b8 _ZN34_INTERNAL_bbe75f5d_4_k_cu_091010946thrust24THRUST_300001_SM_1000_NS12placeholders2_3E[1];
.global .align 1 .b8 _ZN34_INTERNAL_bbe75f5d_4_k_cu_091010946thrust24THRUST_300001_SM_1000_NS12placeholders2_4E[1];
.global .align 1 .b8 _ZN34_INTERNAL_bbe75f5d_4_k_cu_091010946thrust24THRUST_300001_SM_1000_NS12placeholders2_5E[1];
.global .align 1 .b8 _ZN34_INTERNAL_bbe75f5d_4_k_cu_091010946thrust24THRUST_300001_SM_1000_NS12placeholders2_6E[1];
.global .align 1 .b8 _ZN34_INTERNAL_bbe75f5d_4_k_cu_091010946thrust24THRUST_300001_SM_1000_NS12placeholders2_7E[1];
.global .align 1 .b8 _ZN34_INTERNAL_bbe75f5d_4_k_cu_091010946thrust24THRUST_300001_SM_1000_NS12placeholders2_8E[1];
.global .align 1 .b8 _ZN34_INTERNAL_bbe75f5d_4_k_cu_091010946thrust24THRUST_300001_SM_1000_NS12placeholders2_9E[1];
.global .align 1 .b8 _ZN34_INTERNAL_bbe75f5d_4_k_cu_091010946thrust24THRUST_300001_SM_1000_NS12placeholders3_10E[1];
.global .align 1 .b8 _ZN34_INTERNAL_bbe75f5d_4_k_cu_091010946thrust24THRUST_300001_SM_1000_NS3seqE[1];
.global .align 1 .b8 _ZN34_INTERNAL_bbe75f5d_4_k_cu_091010946thrust24THRUST_300001_SM_1000_NS6deviceE[1];
.extern .shared .align 16 .b8 shared_mem[];
.global .align 1 .b8 $str[56] = {116, 101, 109, 112, 111, 114, 97, 114, 121, 95, 98, 117, 102, 102, 101, 114, 58, 58, 97, 108, 108, 111, 99, 97, 116, 101, 58, 32, 103, 101, 116, 95, 116, 101, 109, 112, 111, 114, 97, 114, 121, 95, 98, 117, 102, 102, 101, 114, 32, 102, 97, 105, 108, 101, 100};
.global .align 1 .b8 $str$2[4] = {37, 115, 10};

.visible .entry tls_search_kernel_optimized(
	.param .u64 .ptr .align 1 tls_search_kernel_optimized_param_0,
	.param .u64 .ptr .align 1 tls_search_kernel_optimized_param_1,
	.param .u64 .ptr .align 1 tls_search_kernel_optimized_param_2,
	.param .u64 .ptr .align 1 tls_search_kernel_optimized_param_3,
	.param .u32 tls_search_kernel_optimized_param_4,
	.param .u32 tls_search_kernel_optimized_param_5,
	.param .u64 .ptr .align 1 tls_search_kernel_optimized_param_6,
	.param .u64 .ptr .align 1 tls_search_kernel_optimized_param_7,
	.param .u64 .ptr .align 1 tls_search_kernel_optimized_param_8,
	.param .u64 .ptr .align 1 tls_search_kernel_optimized_param_9,
	.param .u64 .ptr .align 1 tls_search_kernel_optimized_param_10,
	.param .u64 .ptr .align 1 tls_search_kernel_optimized_param_11,
	.param .u64 .ptr .align 1 tls_search_kernel_optimized_param_12,
	.param .u64 .ptr .align 1 tls_search_kernel_optimized_param_13
)
{
	.local .align 8 .b8 	__local_depot0[8];
	.reg .b64 	%SP;
	.reg .b64 	%SPL;
	.reg .pred 	%p<123>;
	.reg .b32 	%r<152>;
	.reg .b32 	%f<433>;
	.reg .b64 	%rd<444>;

	mov.u64 	%SPL, __local_depot0;
	cvta.local.u64 	%SP, %SPL;
	ld.param.u64 	%rd249, [tls_search_kernel_optimized_param_0];
	ld.param.u64 	%rd258, [tls_search_kernel_optimized_param_1];
	ld.param.u64 	%rd259, [tls_search_kernel_optimized_param_2];
	ld.param.u64 	%rd250, [tls_search_kernel_optimized_param_3];
	ld.param.u32 	%r56, [tls_search_kernel_optimized_param_4];
	ld.param.u32 	%r57, [tls_search_kernel_optimized_param_5];
	ld.param.u64 	%rd255, [tls_search_kernel_optimized_param_10];
	ld.param.u64 	%rd256, [tls_search_kernel_optimized_param_11];
	ld.param.u64 	%rd257, [tls_search_kernel_optimized_param_12];
	ld.param.u64 	%rd260, [tls_search_kernel_optimized_param_13];
	cvta.to.global.u64 	%rd1, %rd260;
	cvta.to.global.u64 	%rd2, %rd255;
	cvta.to.global.u64 	%rd3, %rd259;
	cvta.to.global.u64 	%rd4, %rd258;
	shl.b32 	%r1, %r56, 3;
	shl.b32 	%r2, %r56, 2;
	mov.u32 	%r3, %ctaid.x;
	setp.ge.s32 	%p3, %r3, %r57;
	@%p3 bra 	$L__BB0_135;
	cvta.to.global.u64 	%rd261, %rd250;
	mul.wide.u32 	%rd262, %r3, 4;
	add.s64 	%rd263, %rd261, %rd262;
	ld.global.nc.f32 	%f1, [%rd263];
	mul.lo.s32 	%r4, %r56, %r3;
	mov.u32 	%r5, %tid.x;
	setp.ge.s32 	%p4, %r5, %r56;
	@%p4 bra 	$L__BB0_4;
	mov.u32 	%r6, %ntid.x;
	cvta.to.global.u64 	%rd5, %rd249;
	cvta.to.global.u64 	%rd6, %rd256;
	cvta.to.global.u64 	%rd7, %rd257;
	mov.u32 	%r132, %r5;
$L__BB0_3:
	mul.wide.s32 	%rd264, %r132, 4;
	add.s64 	%rd265, %rd5, %rd264;
	ld.global.nc.f32 	%f84, [%rd265];
	div.rn.f32 	%f85, %f84, %f1;
	cvt.rmi.f32.f32 	%f86, %f85;
	sub.f32 	%f87, %f85, %f86;
	add.s32 	%r58, %r132, %r4;
	mul.wide.s32 	%rd266, %r58, 4;
	add.s64 	%rd267, %rd2, %rd266;
	st.global.f32 	[%rd267], %f87;
	add.s64 	%rd268, %rd4, %rd264;
	ld.global.nc.f32 	%f88, [%rd268];
	add.s64 	%rd269, %rd6, %rd266;
	st.global.f32 	[%rd269], %f88;
	add.s64 	%rd270, %rd3, %rd264;
	ld.global.nc.f32 	%f89, [%rd270];
	add.s64 	%rd271, %rd7, %rd266;
	st.global.f32 	[%rd271], %f89;
	add.s64 	%rd272, %rd1, %rd266;
	st.global.u32 	[%rd272], %r132;
	add.s32 	%r132, %r132, %r6;
	setp.lt.s32 	%p5, %r132, %r56;
	@%p5 bra 	$L__BB0_3;
$L__BB0_4:
	bar.sync 	0;
	setp.ne.s32 	%p6, %r5, 0;
	@%p6 bra 	$L__BB0_74;
	cvt.s64.s32 	%rd8, %r4;
	mul.wide.s32 	%rd275, %r4, 4;
	add.s64 	%rd9, %rd255, %rd275;
	cvt.s64.s32 	%rd10, %r56;
	mul.wide.s32 	%rd276, %r56, 4;
	add.s64 	%rd11, %rd9, %rd276;
	sub.s64 	%rd277, %rd9, %rd11;
	shr.s64 	%rd12, %rd277, 2;
	neg.s64 	%rd13, %rd12;
	setp.eq.s64 	%p7, %rd277, 0;
	mov.b64 	%rd341, 0;
	mov.u64 	%rd342, %rd341;
	mov.u64 	%rd343, %rd341;
	@%p7 bra 	$L__BB0_10;
	shl.b64 	%rd14, %rd13, 2;
	{ // callseq 0, 0
	.param .b64 param0;
	st.param.b64 	[param0], %rd14;
	.param .b64 retval0;
	call.uni (retval0), 
	malloc, 
	(
	param0
	);
	ld.param.b64 	%rd341, [retval0];
	} // callseq 0
	setp.ne.s64 	%p8, %rd341, 0;
	@%p8 bra 	$L__BB0_8;
	add.u64 	%rd286, %SP, 0;
	add.u64 	%rd287, %SPL, 0;
	{ // callseq 4, 0
	.param .b64 param0;
	st.param.b64 	[param0], 0;
	call.uni 
	free, 
	(
	param0
	);
	} // callseq 4
	mov.u64 	%rd288, $str;
	cvta.global.u64 	%rd289, %rd288;
	st.local.u64 	[%rd287], %rd289;
	mov.u64 	%rd290, $str$2;
	cvta.global.u64 	%rd291, %rd290;
	{ // callseq 5, 0
	.param .b64 param0;
	st.param.b64 	[param0], %rd291;
	.param .b64 param1;
	st.param.b64 	[param1], %rd286;
	.param .b32 retval0;
	call.uni (retval0), 
	vprintf, 
	(
	param0, 
	param1
	);
	ld.param.b32 	%r61, [retval0];
	} // callseq 5
	// begin inline asm
	trap;
	// end inline asm
$L__BB0_8:
	{ // callseq 1, 0
	.param .b64 param0;
	st.param.b64 	[param0], %rd14;
	.param .b64 retval0;
	call.uni (retval0), 
	malloc, 
	(
	param0
	);
	ld.param.b64 	%rd343, [retval0];
	} // callseq 1
	setp.ne.s64 	%p9, %rd343, 0;
	mov.u64 	%rd342, %rd13;
	@%p9 bra 	$L__BB0_10;
	add.u64 	%rd280, %SP, 0;
	add.u64 	%rd281, %SPL, 0;
	{ // callseq 2, 0
	.param .b64 param0;
	st.param.b64 	[param0], 0;
	call.uni 
	free, 
	(
	param0
	);
	} // callseq 2
	mov.u64 	%rd282, $str;
	cvta.global.u64 	%rd283, %rd282;
	st.local.u64 	[%rd281], %rd283;
	mov.u64 	%rd284, $str$2;
	cvta.global.u64 	%rd285, %rd284;
	{ // callseq 3, 0
	.param .b64 param0;
	st.param.b64 	[param0], %rd285;
	.param .b64 param1;
	st.param.b64 	[param1], %rd280;
	.param .b32 retval0;
	call.uni (retval0), 
	vprintf, 
	(
	param0, 
	param1
	);
	ld.param.b32 	%r59, [retval0];
	} // callseq 3
	// begin inline asm
	trap;
	// end inline asm
$L__BB0_10:
	shl.b64 	%rd292, %rd8, 2;
	add.s64 	%rd428, %rd2, %rd292;
	add.s64 	%rd435, %rd1, %rd292;
	shl.b64 	%rd293, %rd10, 2;
	add.s64 	%rd22, %rd428, %rd293;
	setp.lt.s32 	%p10, %r56, 1;
	mov.u64 	%rd344, %rd428;
	mov.u64 	%rd345, %rd9;
	mov.u64 	%rd346, %rd428;
	mov.u64 	%rd347, %rd435;
	mov.u64 	%rd348, %rd435;
	@%p10 bra 	$L__BB0_11;
	bra.uni 	$L__BB0_16;
$L__BB0_11:
	setp.gt.s64 	%p30, %rd12, -33;
	@%p30 bra 	$L__BB0_72;
	shl.b64 	%rd297, %rd342, 2;
	add.s64 	%rd23, %rd341, %rd297;
	mov.b64 	%rd370, 32;
	mov.pred 	%p122, 0;
$L__BB0_13:
	mov.pred 	%p1, %p122;
	@%p1 bra 	$L__BB0_54;
	setp.lt.s32 	%p32, %r56, 1;
	@%p32 bra 	$L__BB0_42;
	shl.b64 	%rd86, %rd370, 1;
	shl.b64 	%rd308, %rd86, 2;
	mov.u64 	%rd372, %rd9;
	mov.u64 	%rd383, %rd428;
	mov.u64 	%rd374, %rd435;
	mov.u64 	%rd375, %rd341;
	mov.u64 	%rd376, %rd343;
	bra.uni 	$L__BB0_37;
$L__BB0_16:
	add.s64 	%rd29, %rd346, 128;
	add.s64 	%rd345, %rd345, 128;
	sub.s64 	%rd31, %rd11, %rd345;
	setp.lt.s64 	%p11, %rd31, 1;
	selp.b64 	%rd294, %rd22, %rd29, %p11;
	setp.eq.s64 	%p12, %rd346, %rd294;
	add.s64 	%rd351, %rd346, 4;
	setp.eq.s64 	%p13, %rd351, %rd294;
	or.pred  	%p14, %p12, %p13;
	@%p14 bra 	$L__BB0_36;
	mov.b64 	%rd349, 0;
	mov.u64 	%rd350, %rd348;
	mov.u64 	%rd352, %rd344;
	mov.u64 	%rd353, %rd347;
$L__BB0_18:
	add.s64 	%rd39, %rd352, 4;
	add.s64 	%rd40, %rd353, 4;
	add.s64 	%rd41, %rd350, 4;
	ld.global.f32 	%f2, [%rd352+4];
	ld.global.u32 	%r9, [%rd353+4];
	ld.global.f32 	%f90, [%rd344];
	setp.lt.f32 	%p15, %f2, %f90;
	@%p15 bra 	$L__BB0_22;
	ld.global.f32 	%f381, [%rd352];
	setp.geu.f32 	%p26, %f2, %f381;
	mov.u64 	%rd368, %rd39;
	mov.u64 	%rd369, %rd40;
	@%p26 bra 	$L__BB0_21;
$L__BB0_20:
	mov.u64 	%rd75, %rd353;
	mov.u64 	%rd73, %rd352;
	st.global.f32 	[%rd368], %f381;
	ld.global.u32 	%r70, [%rd75];
	st.global.u32 	[%rd369], %r70;
	add.s64 	%rd352, %rd73, -4;
	add.s64 	%rd353, %rd75, -4;
	ld.global.f32 	%f381, [%rd73+-4];
	setp.lt.f32 	%p27, %f2, %f381;
	mov.u64 	%rd368, %rd73;
	mov.u64 	%rd369, %rd75;
	@%p27 bra 	$L__BB0_20;
$L__BB0_21:
	st.global.f32 	[%rd368], %f2;
	st.global.u32 	[%rd369], %r9;
	bra.uni 	$L__BB0_35;
$L__BB0_22:
	add.s64 	%rd356, %rd352, 8;
	and.b64  	%rd43, %rd349, 3;
	setp.eq.s64 	%p16, %rd43, 3;
	mov.u64 	%rd354, %rd39;
	mov.u64 	%rd355, %rd351;
	@%p16 bra 	$L__BB0_26;
	add.s64 	%rd355, %rd351, -4;
	ld.global.f32 	%f91, [%rd352];
	st.global.f32 	[%rd352+4], %f91;
	setp.eq.s64 	%p17, %rd43, 0;
	mov.u64 	%rd354, %rd352;
	mov.u64 	%rd356, %rd39;
	@%p17 bra 	$L__BB0_26;
	add.s64 	%rd355, %rd351, -8;
	add.s64 	%rd46, %rd352, -4;
	ld.global.f32 	%f92, [%rd352+-4];
	st.global.f32 	[%rd352], %f92;
	setp.eq.s64 	%p18, %rd43, 1;
	mov.u64 	%rd354, %rd46;
	mov.u64 	%rd356, %rd352;
	@%p18 bra 	$L__BB0_26;
	add.s64 	%rd355, %rd351, -12;
	add.s64 	%rd354, %rd352, -8;
	ld.global.f32 	%f93, [%rd352+-8];
	st.global.f32 	[%rd352+-4], %f93;
	mov.u64 	%rd356, %rd46;
$L__BB0_26:
	setp.lt.u64 	%p19, %rd349, 3;
	@%p19 bra 	$L__BB0_28;
$L__BB0_27:
	ld.global.f32 	%f94, [%rd354+-4];
	st.global.f32 	[%rd356+-4], %f94;
	ld.global.f32 	%f95, [%rd354+-8];
	st.global.f32 	[%rd356+-8], %f95;
	ld.global.f32 	%f96, [%rd354+-12];
	st.global.f32 	[%rd356+-12], %f96;
	add.s64 	%rd355, %rd355, -16;
	add.s64 	%rd56, %rd354, -16;
	add.s64 	%rd57, %rd356, -16;
	ld.global.f32 	%f97, [%rd354+-16];
	st.global.f32 	[%rd356+-16], %f97;
	setp.ne.s64 	%p20, %rd346, %rd355;
	mov.u64 	%rd354, %rd56;
	mov.u64 	%rd356, %rd57;
	@%p20 bra 	$L__BB0_27;
$L__BB0_28:
	add.s64 	%rd362, %rd353, 8;
	mov.u64 	%rd360, %rd40;
	mov.u64 	%rd361, %rd41;
	@%p16 bra 	$L__BB0_32;
	ld.global.u32 	%r63, [%rd353];
	st.global.u32 	[%rd353+4], %r63;
	setp.eq.s64 	%p22, %rd43, 0;
	mov.u64 	%rd360, %rd353;
	mov.u64 	%rd361, %rd350;
	mov.u64 	%rd362, %rd40;
	@%p22 bra 	$L__BB0_32;
	add.s64 	%rd361, %rd350, -4;
	add.s64 	%rd60, %rd353, -4;
	ld.global.u32 	%r64, [%rd353+-4];
	st.global.u32 	[%rd353], %r64;
	setp.eq.s64 	%p23, %rd43, 1;
	mov.u64 	%rd360, %rd60;
	mov.u64 	%rd362, %rd353;
	@%p23 bra 	$L__BB0_32;
	add.s64 	%rd361, %rd350, -8;
	add.s64 	%rd360, %rd353, -8;
	ld.global.u32 	%r65, [%rd353+-8];
	st.global.u32 	[%rd353+-4], %r65;
	mov.u64 	%rd362, %rd60;
$L__BB0_32:
	@%p19 bra 	$L__BB0_34;
$L__BB0_33:
	ld.global.u32 	%r66, [%rd360+-4];
	st.global.u32 	[%rd362+-4], %r66;
	ld.global.u32 	%r67, [%rd360+-8];
	st.global.u32 	[%rd362+-8], %r67;
	ld.global.u32 	%r68, [%rd360+-12];
	st.global.u32 	[%rd362+-12], %r68;
	add.s64 	%rd361, %rd361, -16;
	add.s64 	%rd70, %rd360, -16;
	add.s64 	%rd71, %rd362, -16;
	ld.global.u32 	%r69, [%rd360+-16];
	st.global.u32 	[%rd362+-16], %r69;
	setp.ne.s64 	%p25, %rd348, %rd361;
	mov.u64 	%rd360, %rd70;
	mov.u64 	%rd362, %rd71;
	@%p25 bra 	$L__BB0_33;
$L__BB0_34:
	st.global.f32 	[%rd344], %f2;
	st.global.u32 	[%rd347], %r9;
$L__BB0_35:
	add.s64 	%rd351, %rd351, 4;
	setp.ne.s64 	%p28, %rd351, %rd294;
	add.s64 	%rd349, %rd349, 1;
	mov.u64 	%rd350, %rd41;
	mov.u64 	%rd352, %rd39;
	mov.u64 	%rd353, %rd40;
	@%p28 bra 	$L__BB0_18;
$L__BB0_36:
	setp.lt.s64 	%p29, %rd31, 1;
	add.s64 	%rd348, %rd348, 128;
	add.s64 	%rd347, %rd347, 128;
	add.s64 	%rd344, %rd344, 128;
	mov.u64 	%rd346, %rd29;
	@%p29 bra 	$L__BB0_11;
	bra.uni 	$L__BB0_16;
$L__BB0_37:
	shl.b64 	%rd298, %rd370, 2;
	add.s64 	%rd94, %rd383, %rd298;
	add.s64 	%rd95, %rd372, %rd298;
	sub.s64 	%rd299, %rd11, %rd95;
	setp.lt.s64 	%p33, %rd299, 1;
	selp.b64 	%rd300, %rd22, %rd94, %p33;
	selp.b64 	%rd301, %rd11, %rd95, %p33;
	add.s64 	%rd302, %rd300, %rd298;
	add.s64 	%rd303, %rd301, %rd298;
	sub.s64 	%rd304, %rd11, %rd303;
	setp.lt.s64 	%p34, %rd304, 1;
	selp.b64 	%rd305, %rd22, %rd302, %p34;
	sub.s64 	%rd306, %rd301, %rd372;
	add.s64 	%rd379, %rd374, %rd306;
	setp.eq.s64 	%p35, %rd383, %rd300;
	setp.eq.s64 	%p36, %rd300, %rd305;
	or.pred  	%p37, %p35, %p36;
	mov.u64 	%rd391, %rd376;
	mov.u64 	%rd392, %rd375;
	mov.u64 	%rd380, %rd374;
	mov.u64 	%rd381, %rd300;
	mov.u64 	%rd382, %rd300;
	mov.u64 	%rd384, %rd383;
	@%p37 bra 	$L__BB0_38;
	bra.uni 	$L__BB0_49;
$L__BB0_38:
	setp.eq.s64 	%p42, %rd383, %rd300;
	@%p42 bra 	$L__BB0_39;
	bra.uni 	$L__BB0_53;
$L__BB0_39:
	setp.eq.s64 	%p44, %rd381, %rd305;
	@%p44 bra 	$L__BB0_41;
$L__BB0_40:
	ld.global.f32 	%f99, [%rd382];
	st.f32 	[%rd392], %f99;
	ld.global.u32 	%r74, [%rd379];
	st.u32 	[%rd391], %r74;
	add.s64 	%rd381, %rd381, 4;
	add.s64 	%rd382, %rd382, 4;
	add.s64 	%rd379, %rd379, 4;
	add.s64 	%rd392, %rd392, 4;
	add.s64 	%rd391, %rd391, 4;
	setp.ne.s64 	%p45, %rd381, %rd305;
	@%p45 bra 	$L__BB0_40;
$L__BB0_41:
	shl.b64 	%rd307, %rd370, 2;
	add.s64 	%rd383, %rd94, %rd307;
	add.s64 	%rd372, %rd95, %rd307;
	add.s64 	%rd374, %rd374, %rd308;
	add.s64 	%rd375, %rd375, %rd308;
	add.s64 	%rd376, %rd376, %rd308;
	sub.s64 	%rd309, %rd11, %rd372;
	setp.lt.s64 	%p46, %rd309, 1;
	@%p46 bra 	$L__BB0_42;
	bra.uni 	$L__BB0_37;
$L__BB0_42:
	shl.b64 	%rd370, %rd370, 1;
	not.pred 	%p122, %p1;
	setp.lt.s64 	%p62, %rd370, %rd13;
	@%p62 bra 	$L__BB0_13;
	@%p1 bra 	$L__BB0_72;
	setp.eq.s64 	%p63, %rd342, 0;
	@%p63 bra 	$L__BB0_74;
	setp.lt.s64 	%p64, %rd342, 1;
	@%p64 bra 	$L__BB0_72;
	and.b64  	%rd214, %rd342, 3;
	setp.eq.s64 	%p65, %rd214, 0;
	mov.u64 	%rd429, %rd341;
	mov.u64 	%rd430, %rd342;
	@%p65 bra 	$L__BB0_66;
	mov.b64 	%rd427, 0;
	mov.u64 	%rd429, %rd341;
	mov.u64 	%rd430, %rd342;
$L__BB0_48:
	.pragma "nounroll";
	ld.f32 	%f102, [%rd429];
	st.global.f32 	[%rd428], %f102;
	add.s64 	%rd429, %rd429, 4;
	add.s64 	%rd428, %rd428, 4;
	add.s64 	%rd430, %rd430, -1;
	add.s64 	%rd427, %rd427, 1;
	setp.ne.s64 	%p66, %rd427, %rd214;
	@%p66 bra 	$L__BB0_48;
	bra.uni 	$L__BB0_66;
$L__BB0_49:
	ld.global.f32 	%f6, [%rd382];
	ld.global.f32 	%f7, [%rd384];
	setp.lt.f32 	%p38, %f6, %f7;
	@%p38 bra 	$L__BB0_51;
	st.f32 	[%rd392], %f7;
	ld.global.u32 	%r72, [%rd380];
	st.u32 	[%rd391], %r72;
	add.s64 	%rd383, %rd383, 4;
	add.s64 	%rd384, %rd384, 4;
	add.s64 	%rd380, %rd380, 4;
	bra.uni 	$L__BB0_52;
$L__BB0_51:
	st.f32 	[%rd392], %f6;
	ld.global.u32 	%r71, [%rd379];
	st.u32 	[%rd391], %r71;
	add.s64 	%rd381, %rd381, 4;
	add.s64 	%rd382, %rd382, 4;
	add.s64 	%rd379, %rd379, 4;
$L__BB0_52:
	add.s64 	%rd392, %rd392, 4;
	add.s64 	%rd391, %rd391, 4;
	setp.eq.s64 	%p39, %rd383, %rd300;
	setp.eq.s64 	%p40, %rd381, %rd305;
	or.pred  	%p41, %p39, %p40;
	@%p41 bra 	$L__BB0_38;
	bra.uni 	$L__BB0_49;
$L__BB0_53:
	ld.global.f32 	%f98, [%rd384];
	st.f32 	[%rd392], %f98;
	ld.global.u32 	%r73, [%rd380];
	st.u32 	[%rd391], %r73;
	add.s64 	%rd383, %rd383, 4;
	add.s64 	%rd384, %rd384, 4;
	add.s64 	%rd380, %rd380, 4;
	add.s64 	%rd392, %rd392, 4;
	add.s64 	%rd391, %rd391, 4;
	setp.eq.s64 	%p43, %rd383, %rd300;
	@%p43 bra 	$L__BB0_39;
	bra.uni 	$L__BB0_53;
$L__BB0_54:
	setp.lt.s64 	%p47, %rd342, 1;
	@%p47 bra 	$L__BB0_42;
	shl.b64 	%rd157, %rd370, 1;
	shl.b64 	%rd318, %rd157, 2;
	mov.u64 	%rd411, %rd341;
	mov.u64 	%rd403, %rd343;
	mov.u64 	%rd404, %rd428;
	mov.u64 	%rd405, %rd435;
$L__BB0_56:
	shl.b64 	%rd310, %rd370, 2;
	add.s64 	%rd164, %rd411, %rd310;
	sub.s64 	%rd311, %rd164, %rd23;
	setp.lt.s64 	%p48, %rd311, 0;
	selp.b64 	%rd312, %rd164, %rd23, %p48;
	add.s64 	%rd313, %rd312, %rd310;
	sub.s64 	%rd314, %rd313, %rd23;
	setp.lt.s64 	%p49, %rd314, 0;
	selp.b64 	%rd315, %rd313, %rd23, %p49;
	sub.s64 	%rd316, %rd312, %rd411;
	add.s64 	%rd408, %rd403, %rd316;
	setp.eq.s64 	%p50, %rd411, %rd312;
	setp.eq.s64 	%p51, %rd312, %rd315;
	or.pred  	%p52, %p50, %p51;
	mov.u64 	%rd416, %rd405;
	mov.u64 	%rd417, %rd404;
	mov.u64 	%rd409, %rd403;
	mov.u64 	%rd410, %rd312;
	@%p52 bra 	$L__BB0_57;
	bra.uni 	$L__BB0_61;
$L__BB0_57:
	setp.eq.s64 	%p57, %rd411, %rd312;
	@%p57 bra 	$L__BB0_58;
	bra.uni 	$L__BB0_65;
$L__BB0_58:
	setp.eq.s64 	%p59, %rd410, %rd315;
	@%p59 bra 	$L__BB0_60;
$L__BB0_59:
	ld.f32 	%f101, [%rd410];
	st.global.f32 	[%rd417], %f101;
	ld.u32 	%r78, [%rd408];
	st.global.u32 	[%rd416], %r78;
	add.s64 	%rd410, %rd410, 4;
	add.s64 	%rd408, %rd408, 4;
	add.s64 	%rd417, %rd417, 4;
	add.s64 	%rd416, %rd416, 4;
	setp.ne.s64 	%p60, %rd410, %rd315;
	@%p60 bra 	$L__BB0_59;
$L__BB0_60:
	shl.b64 	%rd317, %rd370, 2;
	add.s64 	%rd411, %rd164, %rd317;
	add.s64 	%rd403, %rd403, %rd318;
	add.s64 	%rd404, %rd404, %rd318;
	add.s64 	%rd405, %rd405, %rd318;
	sub.s64 	%rd319, %rd411, %rd23;
	setp.lt.s64 	%p61, %rd319, 0;
	@%p61 bra 	$L__BB0_56;
	bra.uni 	$L__BB0_42;
$L__BB0_61:
	ld.f32 	%f8, [%rd410];
	ld.f32 	%f9, [%rd411];
	setp.lt.f32 	%p53, %f8, %f9;
	@%p53 bra 	$L__BB0_63;
	st.global.f32 	[%rd417], %f9;
	ld.u32 	%r76, [%rd409];
	st.global.u32 	[%rd416], %r76;
	add.s64 	%rd411, %rd411, 4;
	add.s64 	%rd409, %rd409, 4;
	bra.uni 	$L__BB0_64;
$L__BB0_63:
	st.global.f32 	[%rd417], %f8;
	ld.u32 	%r75, [%rd408];
	st.global.u32 	[%rd416], %r75;
	add.s64 	%rd410, %rd410, 4;
	add.s64 	%rd408, %rd408, 4;
$L__BB0_64:
	add.s64 	%rd417, %rd417, 4;
	add.s64 	%rd416, %rd416, 4;
	setp.eq.s64 	%p54, %rd411, %rd312;
	setp.eq.s64 	%p55, %rd410, %rd315;
	or.pred  	%p56, %p54, %p55;
	@%p56 bra 	$L__BB0_57;
	bra.uni 	$L__BB0_61;
$L__BB0_65:
	ld.f32 	%f100, [%rd411];
	st.global.f32 	[%rd417], %f100;
	ld.u32 	%r77, [%rd409];
	st.global.u32 	[%rd416], %r77;
	add.s64 	%rd411, %rd411, 4;
	add.s64 	%rd409, %rd409, 4;
	add.s64 	%rd417, %rd417, 4;
	add.s64 	%rd416, %rd416, 4;
	setp.eq.s64 	%p58, %rd411, %rd312;
	@%p58 bra 	$L__BB0_58;
	bra.uni 	$L__BB0_65;
$L__BB0_66:
	setp.lt.u64 	%p67, %rd342, 4;
	@%p67 bra 	$L__BB0_67;
	bra.uni 	$L__BB0_136;
$L__BB0_67:
	setp.eq.s64 	%p69, %rd214, 0;
	mov.u64 	%rd436, %rd343;
	mov.u64 	%rd437, %rd342;
	@%p69 bra 	$L__BB0_70;
	mov.b64 	%rd434, 0;
	mov.u64 	%rd436, %rd343;
	mov.u64 	%rd437, %rd342;
$L__BB0_69:
	.pragma "nounroll";
	ld.u32 	%r79, [%rd436];
	st.global.u32 	[%rd435], %r79;
	add.s64 	%rd436, %rd436, 4;
	add.s64 	%rd435, %rd435, 4;
	add.s64 	%rd437, %rd437, -1;
	add.s64 	%rd434, %rd434, 1;
	setp.ne.s64 	%p70, %rd434, %rd214;
	@%p70 bra 	$L__BB0_69;
$L__BB0_70:
	setp.lt.u64 	%p71, %rd342, 4;
	@%p71 bra 	$L__BB0_72;
$L__BB0_71:
	ld.u32 	%r80, [%rd436];
	st.global.u32 	[%rd435], %r80;
	ld.u32 	%r81, [%rd436+4];
	st.global.u32 	[%rd435+4], %r81;
	ld.u32 	%r82, [%rd436+8];
	st.global.u32 	[%rd435+8], %r82;
	ld.u32 	%r83, [%rd436+12];
	st.global.u32 	[%rd435+12], %r83;
	add.s64 	%rd436, %rd436, 16;
	add.s64 	%rd435, %rd435, 16;
	add.s64 	%rd248, %rd437, -4;
	setp.gt.s64 	%p72, %rd437, 4;
	mov.u64 	%rd437, %rd248;
	@%p72 bra 	$L__BB0_71;
$L__BB0_72:
	setp.eq.s64 	%p73, %rd342, 0;
	@%p73 bra 	$L__BB0_74;
	{ // callseq 6, 0
	.param .b64 param0;
	st.param.b64 	[param0], %rd343;
	call.uni 
	free, 
	(
	param0
	);
	} // callseq 6
	{ // callseq 7, 0
	.param .b64 param0;
	st.param.b64 	[param0], %rd341;
	call.uni 
	free, 
	(
	param0
	);
	} // callseq 7
$L__BB0_74:
	shl.b32 	%r84, %r56, 2;
	mov.u32 	%r85, shared_mem;
	add.s32 	%r10, %r85, %r84;
	setp.ge.s32 	%p74, %r5, %r56;
	bar.sync 	0;
	@%p74 bra 	$L__BB0_77;
	mov.u32 	%r11, %ntid.x;
	mov.u32 	%r89, shared_mem;
	mov.u32 	%r133, %r5;
$L__BB0_76:
	add.s32 	%r86, %r133, %r4;
	mul.wide.s32 	%rd322, %r86, 4;
	add.s64 	%rd323, %rd1, %rd322;
	ld.global.u32 	%r87, [%rd323];
	add.s64 	%rd324, %rd2, %rd322;
	ld.global.f32 	%f107, [%rd324];
	shl.b32 	%r88, %r133, 2;
	add.s32 	%r90, %r89, %r88;
	st.shared.f32 	[%r90], %f107;
	mul.wide.s32 	%rd325, %r87, 4;
	add.s64 	%rd326, %rd4, %rd325;
	ld.global.nc.f32 	%f108, [%rd326];
	add.s32 	%r91, %r10, %r88;
	st.shared.f32 	[%r91], %f108;
	add.s64 	%rd327, %rd3, %rd325;
	ld.global.nc.f32 	%f109, [%rd327];
	add.s32 	%r92, %r90, %r1;
	st.shared.f32 	[%r92], %f109;
	add.s32 	%r133, %r133, %r11;
	setp.lt.s32 	%p75, %r133, %r56;
	@%p75 bra 	$L__BB0_76;
$L__BB0_77:
	bar.sync 	0;
	setp.lt.s32 	%p76, %r56, 1;
	mov.b32 	%r137, 0;
	mov.f32 	%f387, 0f00000000;
	mov.f32 	%f386, 0f7149F2CA;
	mov.u32 	%r151, %ntid.x;
	mov.f32 	%f388, %f387;
	mov.f32 	%f389, %f387;
	@%p76 bra 	$L__BB0_117;
	and.b32  	%r15, %r56, 3;
	add.s32 	%r16, %r15, -1;
	and.b32  	%r17, %r56, 2147483644;
	and.b32  	%r18, %r56, 1;
	neg.s32 	%r19, %r17;
	mov.f32 	%f386, 0f7149F2CA;
	mov.f32 	%f389, 0f00000000;
	mov.b32 	%r134, 0;
	mov.u32 	%r140, %r134;
	mov.u32 	%r137, %r134;
	mov.f32 	%f388, %f389;
	mov.f32 	%f387, %f389;
$L__BB0_79:
	setp.gt.u32 	%p77, %r5, 29;
	@%p77 bra 	$L__BB0_116;
	cvt.rn.f32.u32 	%f114, %r134;
	mul.f32 	%f115, %f114, 0f4059AD38;
	div.rn.f32 	%f116, %f115, 0f41600000;
	add.f32 	%f117, %f116, 0fC0A98BD1;
	fma.rn.f32 	%f118, %f117, 0f3BBB989D, 0f3F000000;
	cvt.sat.f32.f32 	%f119, %f118;
	mov.f32 	%f120, 0f4B400001;
	mov.f32 	%f121, 0f437C0000;
	fma.rm.f32 	%f122, %f119, %f121, %f120;
	add.f32 	%f123, %f122, 0fCB40007F;
	neg.f32 	%f124, %f123;
	fma.rn.f32 	%f125, %f117, 0f3FB8AA3B, %f124;
	fma.rn.f32 	%f126, %f117, 0f32A57060, %f125;
	ex2.approx.ftz.f32 	%f127, %f126;
	mov.b32 	%r95, %f122;
	shl.b32 	%r96, %r95, 23;
	mov.b32 	%f128, %r96;
	mul.f32 	%f129, %f127, %f128;
	mul.f32 	%f14, %f129, 0f3F000000;
	mul.f32 	%f15, %f1, %f129;
	mov.u32 	%r139, %r5;
$L__BB0_81:
	setp.lt.u32 	%p78, %r56, 4;
	cvt.rn.f32.u32 	%f132, %r139;
	div.rn.f32 	%f24, %f132, 0f41F00000;
	mov.f32 	%f397, 0f00000000;
	mov.b32 	%r145, 0;
	mov.f32 	%f396, %f397;
	@%p78 bra 	$L__BB0_92;
	mov.f32 	%f397, 0f00000000;
	mov.u32 	%r142, %r85;
	mov.u32 	%r143, %r19;
$L__BB0_83:
	.pragma "nounroll";
	ld.shared.f32 	%f134, [%r142];
	sub.f32 	%f135, %f134, %f24;
	add.f32 	%f136, %f135, 0f3F000000;
	cvt.rmi.f32.f32 	%f137, %f136;
	sub.f32 	%f138, %f136, %f137;
	add.f32 	%f139, %f138, 0fBF000000;
	abs.f32 	%f140, %f139;
	setp.geu.f32 	%p79, %f140, %f14;
	add.s32 	%r31, %r142, %r2;
	add.s32 	%r32, %r142, %r1;
	@%p79 bra 	$L__BB0_85;
	ld.shared.f32 	%f141, [%r32];
	fma.rn.f32 	%f142, %f141, %f141, 0f2EDBE6FF;
	ld.shared.f32 	%f143, [%r31];
	mov.f32 	%f144, 0f3F800000;
	sub.f32 	%f145, %f144, %f143;
	div.rn.f32 	%f146, %f145, %f142;
	add.f32 	%f396, %f396, %f146;
	rcp.rn.f32 	%f147, %f142;
	add.f32 	%f397, %f397, %f147;
$L__BB0_85:
	ld.shared.f32 	%f148, [%r142+4];
	sub.f32 	%f149, %f148, %f24;
	add.f32 	%f150, %f149, 0f3F000000;
	cvt.rmi.f32.f32 	%f151, %f150;
	sub.f32 	%f152, %f150, %f151;
	add.f32 	%f153, %f152, 0fBF000000;
	abs.f32 	%f154, %f153;
	setp.geu.f32 	%p80, %f154, %f14;
	@%p80 bra 	$L__BB0_87;
	ld.shared.f32 	%f155, [%r32+4];
	fma.rn.f32 	%f156, %f155, %f155, 0f2EDBE6FF;
	ld.shared.f32 	%f157, [%r31+4];
	mov.f32 	%f158, 0f3F800000;
	sub.f32 	%f159, %f158, %f157;
	div.rn.f32 	%f160, %f159, %f156;
	add.f32 	%f396, %f396, %f160;
	rcp.rn.f32 	%f161, %f156;
	add.f32 	%f397, %f397, %f161;
$L__BB0_87:
	ld.shared.f32 	%f162, [%r142+8];
	sub.f32 	%f163, %f162, %f24;
	add.f32 	%f164, %f163, 0f3F000000;
	cvt.rmi.f32.f32 	%f165, %f164;
	sub.f32 	%f166, %f164, %f165;
	add.f32 	%f167, %f166, 0fBF000000;
	abs.f32 	%f168, %f167;
	setp.geu.f32 	%p81, %f168, %f14;
	@%p81 bra 	$L__BB0_89;
	ld.shared.f32 	%f169, [%r32+8];
	fma.rn.f32 	%f170, %f169, %f169, 0f2EDBE6FF;
	ld.shared.f32 	%f171, [%r31+8];
	mov.f32 	%f172, 0f3F800000;
	sub.f32 	%f173, %f172, %f171;
	div.rn.f32 	%f174, %f173, %f170;
	add.f32 	%f396, %f396, %f174;
	rcp.rn.f32 	%f175, %f170;
	add.f32 	%f397, %f397, %f175;
$L__BB0_89:
	ld.shared.f32 	%f176, [%r142+12];
	sub.f32 	%f177, %f176, %f24;
	add.f32 	%f178, %f177, 0f3F000000;
	cvt.rmi.f32.f32 	%f179, %f178;
	sub.f32 	%f180, %f178, %f179;
	add.f32 	%f181, %f180, 0fBF000000;
	abs.f32 	%f182, %f181;
	setp.geu.f32 	%p82, %f182, %f14;
	@%p82 bra 	$L__BB0_91;
	ld.shared.f32 	%f183, [%r32+12];
	fma.rn.f32 	%f184, %f183, %f183, 0f2EDBE6FF;
	ld.shared.f32 	%f185, [%r31+12];
	mov.f32 	%f186, 0f3F800000;
	sub.f32 	%f187, %f186, %f185;
	div.rn.f32 	%f188, %f187, %f184;
	add.f32 	%f396, %f396, %f188;
	rcp.rn.f32 	%f189, %f184;
	add.f32 	%f397, %f397, %f189;
$L__BB0_91:
	add.s32 	%r143, %r143, 4;
	add.s32 	%r142, %r142, 16;
	setp.ne.s32 	%p83, %r143, 0;
	mov.u32 	%r145, %r17;
	@%p83 bra 	$L__BB0_83;
$L__BB0_92:
	setp.eq.s32 	%p84, %r15, 0;
	@%p84 bra 	$L__BB0_102;
	setp.eq.s32 	%p85, %r16, 0;
	@%p85 bra 	$L__BB0_99;
	shl.b32 	%r99, %r145, 2;
	mov.u32 	%r100, shared_mem;
	add.s32 	%r36, %r100, %r99;
	ld.shared.f32 	%f191, [%r36];
	sub.f32 	%f192, %f191, %f24;
	add.f32 	%f193, %f192, 0f3F000000;
	cvt.rmi.f32.f32 	%f194, %f193;
	sub.f32 	%f195, %f193, %f194;
	add.f32 	%f196, %f195, 0fBF000000;
	abs.f32 	%f197, %f196;
	setp.geu.f32 	%p86, %f197, %f14;
	add.s32 	%r37, %r10, %r99;
	add.s32 	%r38, %r36, %r1;
	@%p86 bra 	$L__BB0_96;
	ld.shared.f32 	%f198, [%r38];
	fma.rn.f32 	%f199, %f198, %f198, 0f2EDBE6FF;
	ld.shared.f32 	%f200, [%r37];
	mov.f32 	%f201, 0f3F800000;
	sub.f32 	%f202, %f201, %f200;
	div.rn.f32 	%f203, %f202, %f199;
	add.f32 	%f396, %f396, %f203;
	rcp.rn.f32 	%f204, %f199;
	add.f32 	%f397, %f397, %f204;
$L__BB0_96:
	ld.shared.f32 	%f205, [%r36+4];
	sub.f32 	%f206, %f205, %f24;
	add.f32 	%f207, %f206, 0f3F000000;
	cvt.rmi.f32.f32 	%f208, %f207;
	sub.f32 	%f209, %f207, %f208;
	add.f32 	%f210, %f209, 0fBF000000;
	abs.f32 	%f211, %f210;
	setp.geu.f32 	%p87, %f211, %f14;
	@%p87 bra 	$L__BB0_98;
	ld.shared.f32 	%f212, [%r38+4];
	fma.rn.f32 	%f213, %f212, %f212, 0f2EDBE6FF;
	ld.shared.f32 	%f214, [%r37+4];
	mov.f32 	%f215, 0f3F800000;
	sub.f32 	%f216, %f215, %f214;
	div.rn.f32 	%f217, %f216, %f213;
	add.f32 	%f396, %f396, %f217;
	rcp.rn.f32 	%f218, %f213;
	add.f32 	%f397, %f397, %f218;
$L__BB0_98:
	add.s32 	%r145, %r145, 2;
$L__BB0_99:
	setp.eq.s32 	%p88, %r18, 0;
	@%p88 bra 	$L__BB0_102;
	shl.b32 	%r101, %r145, 2;
	mov.u32 	%r102, shared_mem;
	add.s32 	%r41, %r102, %r101;
	ld.shared.f32 	%f219, [%r41];
	sub.f32 	%f220, %f219, %f24;
	add.f32 	%f221, %f220, 0f3F000000;
	cvt.rmi.f32.f32 	%f222, %f221;
	sub.f32 	%f223, %f221, %f222;
	add.f32 	%f224, %f223, 0fBF000000;
	abs.f32 	%f225, %f224;
	setp.geu.f32 	%p89, %f225, %f14;
	@%p89 bra 	$L__BB0_102;
	add.s32 	%r103, %r41, %r1;
	ld.shared.f32 	%f226, [%r103];
	fma.rn.f32 	%f227, %f226, %f226, 0f2EDBE6FF;
	add.s32 	%r105, %r10, %r101;
	ld.shared.f32 	%f228, [%r105];
	mov.f32 	%f229, 0f3F800000;
	sub.f32 	%f230, %f229, %f228;
	div.rn.f32 	%f231, %f230, %f227;
	add.f32 	%f396, %f396, %f231;
	rcp.rn.f32 	%f232, %f227;
	add.f32 	%f397, %f397, %f232;
$L__BB0_102:
	setp.lt.f32 	%p90, %f397, 0f2EDBE6FF;
	mov.f32 	%f418, 0f00000000;
	@%p90 bra 	$L__BB0_104;
	div.rn.f32 	%f234, %f396, %f397;
	setp.lt.f32 	%p91, %f234, 0f00000000;
	selp.f32 	%f235, 0f00000000, %f234, %p91;
	setp.gt.f32 	%p92, %f235, 0f3F800000;
	selp.f32 	%f418, 0f3F800000, %f235, %p92;
$L__BB0_104:
	setp.leu.f32 	%p93, %f418, 0f00000000;
	setp.geu.f32 	%p94, %f418, 0f3F000000;
	or.pred  	%p95, %p93, %p94;
	@%p95 bra 	$L__BB0_115;
	setp.lt.u32 	%p96, %r56, 4;
	mov.f32 	%f238, 0f3F800000;
	sub.f32 	%f65, %f238, %f418;
	mov.f32 	%f420, 0f00000000;
	mov.b32 	%r148, 0;
	@%p96 bra 	$L__BB0_108;
	mov.f32 	%f420, 0f00000000;
	mov.b32 	%r146, 0;
$L__BB0_107:
	.pragma "nounroll";
	shl.b32 	%r108, %r146, 2;
	mov.u32 	%r109, shared_mem;
	add.s32 	%r110, %r109, %r108;
	ld.shared.v4.f32 	{%f240, %f241, %f242, %f243}, [%r110];
	sub.f32 	%f244, %f240, %f24;
	add.f32 	%f245, %f244, 0f3F000000;
	cvt.rmi.f32.f32 	%f246, %f245;
	sub.f32 	%f247, %f245, %f246;
	add.f32 	%f248, %f247, 0fBF000000;
	abs.f32 	%f249, %f248;
	setp.lt.f32 	%p97, %f249, %f14;
	selp.f32 	%f250, %f65, 0f3F800000, %p97;
	add.s32 	%r111, %r10, %r108;
	ld.shared.f32 	%f251, [%r111];
	sub.f32 	%f252, %f251, %f250;
	add.s32 	%r112, %r110, %r1;
	ld.shared.v2.f32 	{%f253, %f254}, [%r112];
	fma.rn.f32 	%f255, %f253, %f253, 0f2EDBE6FF;
	mul.f32 	%f256, %f252, %f252;
	div.rn.f32 	%f257, %f256, %f255;
	add.f32 	%f258, %f420, %f257;
	sub.f32 	%f259, %f241, %f24;
	add.f32 	%f260, %f259, 0f3F000000;
	cvt.rmi.f32.f32 	%f261, %f260;
	sub.f32 	%f262, %f260, %f261;
	add.f32 	%f263, %f262, 0fBF000000;
	abs.f32 	%f264, %f263;
	setp.lt.f32 	%p98, %f264, %f14;
	selp.f32 	%f265, %f65, 0f3F800000, %p98;
	ld.shared.f32 	%f266, [%r111+4];
	sub.f32 	%f267, %f266, %f265;
	fma.rn.f32 	%f268, %f254, %f254, 0f2EDBE6FF;
	mul.f32 	%f269, %f267, %f267;
	div.rn.f32 	%f270, %f269, %f268;
	add.f32 	%f271, %f258, %f270;
	sub.f32 	%f272, %f242, %f24;
	add.f32 	%f273, %f272, 0f3F000000;
	cvt.rmi.f32.f32 	%f274, %f273;
	sub.f32 	%f275, %f273, %f274;
	add.f32 	%f276, %f275, 0fBF000000;
	abs.f32 	%f277, %f276;
	setp.lt.f32 	%p99, %f277, %f14;
	selp.f32 	%f278, %f65, 0f3F800000, %p99;
	ld.shared.f32 	%f279, [%r111+8];
	sub.f32 	%f280, %f279, %f278;
	ld.shared.v2.f32 	{%f281, %f282}, [%r112+8];
	fma.rn.f32 	%f283, %f281, %f281, 0f2EDBE6FF;
	mul.f32 	%f284, %f280, %f280;
	div.rn.f32 	%f285, %f284, %f283;
	add.f32 	%f286, %f271, %f285;
	sub.f32 	%f287, %f243, %f24;
	add.f32 	%f288, %f287, 0f3F000000;
	cvt.rmi.f32.f32 	%f289, %f288;
	sub.f32 	%f290, %f288, %f289;
	add.f32 	%f291, %f290, 0fBF000000;
	abs.f32 	%f292, %f291;
	setp.lt.f32 	%p100, %f292, %f14;
	selp.f32 	%f293, %f65, 0f3F800000, %p100;
	ld.shared.f32 	%f294, [%r111+12];
	sub.f32 	%f295, %f294, %f293;
	fma.rn.f32 	%f296, %f282, %f282, 0f2EDBE6FF;
	mul.f32 	%f297, %f295, %f295;
	div.rn.f32 	%f298, %f297, %f296;
	add.f32 	%f420, %f286, %f298;
	add.s32 	%r146, %r146, 4;
	setp.ne.s32 	%p101, %r146, %r17;
	mov.u32 	%r148, %r17;
	@%p101 bra 	$L__BB0_107;
$L__BB0_108:
	setp.eq.s32 	%p102, %r15, 0;
	@%p102 bra 	$L__BB0_113;
	setp.eq.s32 	%p103, %r16, 0;
	@%p103 bra 	$L__BB0_111;
	shl.b32 	%r113, %r148, 2;
	mov.u32 	%r114, shared_mem;
	add.s32 	%r115, %r114, %r113;
	ld.shared.f32 	%f300, [%r115];
	sub.f32 	%f301, %f300, %f24;
	add.f32 	%f302, %f301, 0f3F000000;
	cvt.rmi.f32.f32 	%f303, %f302;
	sub.f32 	%f304, %f302, %f303;
	add.f32 	%f305, %f304, 0fBF000000;
	abs.f32 	%f306, %f305;
	setp.lt.f32 	%p104, %f306, %f14;
	selp.f32 	%f307, %f65, 0f3F800000, %p104;
	add.s32 	%r116, %r10, %r113;
	ld.shared.f32 	%f308, [%r116];
	sub.f32 	%f309, %f308, %f307;
	add.s32 	%r117, %r115, %r1;
	ld.shared.f32 	%f310, [%r117];
	fma.rn.f32 	%f311, %f310, %f310, 0f2EDBE6FF;
	mul.f32 	%f312, %f309, %f309;
	div.rn.f32 	%f313, %f312, %f311;
	add.f32 	%f314, %f420, %f313;
	ld.shared.f32 	%f315, [%r115+4];
	sub.f32 	%f316, %f315, %f24;
	add.f32 	%f317, %f316, 0f3F000000;
	cvt.rmi.f32.f32 	%f318, %f317;
	sub.f32 	%f319, %f317, %f318;
	add.f32 	%f320, %f319, 0fBF000000;
	abs.f32 	%f321, %f320;
	setp.lt.f32 	%p105, %f321, %f14;
	selp.f32 	%f322, %f65, 0f3F800000, %p105;
	ld.shared.f32 	%f323, [%r116+4];
	sub.f32 	%f324, %f323, %f322;
	ld.shared.f32 	%f325, [%r117+4];
	fma.rn.f32 	%f326, %f325, %f325, 0f2EDBE6FF;
	mul.f32 	%f327, %f324, %f324;
	div.rn.f32 	%f328, %f327, %f326;
	add.f32 	%f420, %f314, %f328;
	add.s32 	%r148, %r148, 2;
$L__BB0_111:
	setp.eq.s32 	%p106, %r18, 0;
	@%p106 bra 	$L__BB0_113;
	shl.b32 	%r118, %r148, 2;
	mov.u32 	%r119, shared_mem;
	add.s32 	%r120, %r119, %r118;
	ld.shared.f32 	%f329, [%r120];
	sub.f32 	%f330, %f329, %f24;
	add.f32 	%f331, %f330, 0f3F000000;
	cvt.rmi.f32.f32 	%f332, %f331;
	sub.f32 	%f333, %f331, %f332;
	add.f32 	%f334, %f333, 0fBF000000;
	abs.f32 	%f335, %f334;
	setp.lt.f32 	%p107, %f335, %f14;
	selp.f32 	%f336, %f65, 0f3F800000, %p107;
	add.s32 	%r121, %r10, %r118;
	ld.shared.f32 	%f337, [%r121];
	sub.f32 	%f338, %f337, %f336;
	add.s32 	%r122, %r120, %r1;
	ld.shared.f32 	%f339, [%r122];
	fma.rn.f32 	%f340, %f339, %f339, 0f2EDBE6FF;
	mul.f32 	%f341, %f338, %f338;
	div.rn.f32 	%f342, %f341, %f340;
	add.f32 	%f420, %f420, %f342;
$L__BB0_113:
	setp.geu.f32 	%p108, %f420, %f386;
	@%p108 bra 	$L__BB0_115;
	mov.f32 	%f386, %f420;
	mov.f32 	%f387, %f24;
	mov.f32 	%f388, %f15;
	mov.f32 	%f389, %f418;
	mov.u32 	%r137, %r140;
$L__BB0_115:
	add.s32 	%r140, %r140, 1;
	add.s32 	%r139, %r139, %r151;
	setp.lt.u32 	%p109, %r139, 30;
	@%p109 bra 	$L__BB0_81;
$L__BB0_116:
	add.s32 	%r134, %r134, 1;
	setp.eq.s32 	%p110, %r134, 15;
	@%p110 bra 	$L__BB0_117;
	bra.uni 	$L__BB0_79;
$L__BB0_117:
	add.s32 	%r123, %r2, %r2;
	add.s32 	%r51, %r10, %r123;
	shl.b32 	%r124, %r5, 2;
	add.s32 	%r52, %r51, %r124;
	st.shared.f32 	[%r52], %f386;
	st.shared.f32 	[%r52+512], %f387;
	st.shared.f32 	[%r52+1024], %f388;
	st.shared.f32 	[%r52+1536], %f389;
	st.shared.u32 	[%r52+2048], %r137;
	bar.sync 	0;
	setp.lt.u32 	%p111, %r151, 64;
	@%p111 bra 	$L__BB0_122;
$L__BB0_118:
	mov.u32 	%r53, %r151;
	shr.u32 	%r151, %r53, 1;
	setp.ge.u32 	%p112, %r5, %r151;
	@%p112 bra 	$L__BB0_121;
	shl.b32 	%r125, %r151, 2;
	add.s32 	%r55, %r52, %r125;
	ld.shared.f32 	%f83, [%r55];
	ld.shared.f32 	%f343, [%r52];
	setp.geu.f32 	%p113, %f83, %f343;
	@%p113 bra 	$L__BB0_121;
	st.shared.f32 	[%r52], %f83;
	ld.shared.f32 	%f344, [%r55+512];
	st.shared.f32 	[%r52+512], %f344;
	ld.shared.f32 	%f345, [%r55+1024];
	st.shared.f32 	[%r52+1024], %f345;
	ld.shared.f32 	%f346, [%r55+1536];
	st.shared.f32 	[%r52+1536], %f346;
	ld.shared.u32 	%r126, [%r55+2048];
	st.shared.u32 	[%r52+2048], %r126;
$L__BB0_121:
	bar.sync 	0;
	setp.gt.u32 	%p114, %r53, 127;
	@%p114 bra 	$L__BB0_118;
$L__BB0_122:
	setp.gt.u32 	%p115, %r5, 31;
	@%p115 bra 	$L__BB0_135;
	ld.volatile.shared.f32 	%f347, [%r52+64];
	ld.volatile.shared.f32 	%f348, [%r52];
	setp.geu.f32 	%p116, %f347, %f348;
	@%p116 bra 	$L__BB0_125;
	ld.volatile.shared.f32 	%f349, [%r52+64];
	st.volatile.shared.f32 	[%r52], %f349;
	ld.volatile.shared.f32 	%f350, [%r52+576];
	st.volatile.shared.f32 	[%r52+512], %f350;
	ld.volatile.shared.f32 	%f351, [%r52+1088];
	st.volatile.shared.f32 	[%r52+1024], %f351;
	ld.volatile.shared.f32 	%f352, [%r52+1600];
	st.volatile.shared.f32 	[%r52+1536], %f352;
	ld.volatile.shared.u32 	%r127, [%r52+2112];
	st.volatile.shared.u32 	[%r52+2048], %r127;
$L__BB0_125:
	ld.volatile.shared.f32 	%f353, [%r52+32];
	ld.volatile.shared.f32 	%f354, [%r52];
	setp.geu.f32 	%p117, %f353, %f354;
	@%p117 bra 	$L__BB0_127;
	ld.volatile.shared.f32 	%f355, [%r52+32];
	st.volatile.shared.f32 	[%r52], %f355;
	ld.volatile.shared.f32 	%f356, [%r52+544];
	st.volatile.shared.f32 	[%r52+512], %f356;
	ld.volatile.shared.f32 	%f357, [%r52+1056];
	st.volatile.shared.f32 	[%r52+1024], %f357;
	ld.volatile.shared.f32 	%f358, [%r52+1568];
	st.volatile.shared.f32 	[%r52+1536], %f358;
	ld.volatile.shared.u32 	%r128, [%r52+2080];
	st.volatile.shared.u32 	[%r52+2048], %r128;
$L__BB0_127:
	ld.volatile.shared.f32 	%f359, [%r52+16];
	ld.volatile.shared.f32 	%f360, [%r52];
	setp.geu.f32 	%p118, %f359, %f360;
	@%p118 bra 	$L__BB0_129;
	ld.volatile.shared.f32 	%f361, [%r52+16];
	st.volatile.shared.f32 	[%r52], %f361;
	ld.volatile.shared.f32 	%f362, [%r52+528];
	st.volatile.shared.f32 	[%r52+512], %f362;
	ld.volatile.shared.f32 	%f363, [%r52+1040];
	st.volatile.shared.f32 	[%r52+1024], %f363;
	ld.volatile.shared.f32 	%f364, [%r52+1552];
	st.volatile.shared.f32 	[%r52+1536], %f364;
	ld.volatile.shared.u32 	%r129, [%r52+2064];
	st.volatile.shared.u32 	[%r52+2048], %r129;
$L__BB0_129:
	ld.volatile.shared.f32 	%f365, [%r52+8];
	ld.volatile.shared.f32 	%f366, [%r52];
	setp.geu.f32 	%p119, %f365, %f366;
	@%p119 bra 	$L__BB0_131;
	ld.volatile.shared.f32 	%f367, [%r52+8];
	st.volatile.shared.f32 	[%r52], %f367;
	ld.volatile.shared.f32 	%f368, [%r52+520];
	st.volatile.shared.f32 	[%r52+512], %f368;
	ld.volatile.shared.f32 	%f369, [%r52+1032];
	st.volatile.shared.f32 	[%r52+1024], %f369;
	ld.volatile.shared.f32 	%f370, [%r52+1544];
	st.volatile.shared.f32 	[%r52+1536], %f370;
	ld.volatile.shared.u32 	%r130, [%r52+2056];
	st.volatile.shared.u32 	[%r52+2048], %r130;
$L__BB0_131:
	ld.volatile.shared.f32 	%f371, [%r52+4];
	ld.volatile.shared.f32 	%f372, [%r52];
	setp.geu.f32 	%p120, %f371, %f372;
	@%p120 bra 	$L__BB0_133;
	ld.volatile.shared.f32 	%f373, [%r52+4];
	st.volatile.shared.f32 	[%r52], %f373;
	ld.volatile.shared.f32 	%f374, [%r52+516];
	st.volatile.shared.f32 	[%r52+512], %f374;
	ld.volatile.shared.f32 	%f375, [%r52+1028];
	st.volatile.shared.f32 	[%r52+1024], %f375;
	ld.volatile.shared.f32 	%f376, [%r52+1540];
	st.volatile.shared.f32 	[%r52+1536], %f376;
	ld.volatile.shared.u32 	%r131, [%r52+2052];
	st.volatile.shared.u32 	[%r52+2048], %r131;
$L__BB0_133:
	setp.ne.s32 	%p121, %r5, 0;
	@%p121 bra 	$L__BB0_135;
	ld.param.u64 	%rd340, [tls_search_kernel_optimized_param_9];
	ld.param.u64 	%rd339, [tls_search_kernel_optimized_param_8];
	ld.param.u64 	%rd338, [tls_search_kernel_optimized_param_7];
	ld.param.u64 	%rd337, [tls_search_kernel_optimized_param_6];
	ld.shared.f32 	%f377, [%r51];
	cvta.to.global.u64 	%rd328, %rd337;
	mul.wide.u32 	%rd329, %r3, 4;
	add.s64 	%rd330, %rd328, %rd329;
	st.global.f32 	[%rd330], %f377;
	ld.shared.f32 	%f378, [%r51+512];
	cvta.to.global.u64 	%rd331, %rd338;
	add.s64 	%rd332, %rd331, %rd329;
	st.global.f32 	[%rd332], %f378;
	ld.shared.f32 	%f379, [%r51+1024];
	cvta.to.global.u64 	%rd333, %rd339;
	add.s64 	%rd334, %rd333, %rd329;
	st.global.f32 	[%rd334], %f379;
	ld.shared.f32 	%f380, [%r51+1536];
	cvta.to.global.u64 	%rd335, %rd340;
	add.s64 	%rd336, %rd335, %rd329;
	st.global.f32 	[%rd336], %f380;
$L__BB0_135:
	ret;
$L__BB0_136:
	ld.f32 	%f103, [%rd429];
	st.global.f32 	[%rd428], %f103;
	ld.f32 	%f104, [%rd429+4];
	st.global.f32 	[%rd428+4], %f104;
	ld.f32 	%f105, [%rd429+8];
	st.global.f32 	[%rd428+8], %f105;
	ld.f32 	%f106, [%rd429+12];
	st.global.f32 	[%rd428+12], %f106;
	add.s64 	%rd429, %rd429, 16;
	add.s64 	%rd428, %rd428, 16;
	add.s64 	%rd242, %rd430, -4;
	setp.gt.s64 	%p68, %rd430, 4;
	mov.u64 	%rd430, %rd242;
	@%p68 bra 	$L__BB0_136;
	bra.uni 	$L__BB0_67;

}
	// .globl	tls_search_kernel_simple
.visible .entry tls_search_kernel_simple(
	.param .u64 .ptr .align 1 tls_search_kernel_simple_param_0,
	.param .u64 .ptr .align 1 tls_search_kernel_simple_param_1,
	.param .u64 .ptr .align 1 tls_search_kernel_simple_param_2,
	.param .u64 .ptr .align 1 tls_search_kernel_simple_param_3,
	.param .u32 tls_search_kernel_simple_param_4,
	.param .u32 tls_search_kernel_simple_param_5,
	.param .u64 .ptr .align 1 tls_search_kernel_simple_param_6,
	.param .u64 .ptr .align 1 tls_search_kernel_simple_param_7,
	.param .u64 .ptr .align 1 tls_search_kernel_simple_param_8,
	.param .u64 .ptr .align 1 tls_search_kernel_simple_param_9
)
{
	.reg .pred 	%p<60>;
	.reg .b32 	%r<154>;
	.reg .b32 	%f<436>;
	.reg .b64 	%rd<40>;

	ld.param.u64 	%rd4, [tls_search_kernel_simple_param_0];
	ld.param.u64 	%rd10, [tls_search_kernel_simple_param_1];
	ld.param.u64 	%rd11, [tls_search_kernel_simple_param_2];
	ld.param.u64 	%rd5, [tls_search_kernel_simple_param_3];
	ld.param.u32 	%r64, [tls_search_kernel_simple_param_4];
	ld.param.u32 	%r65, [tls_search_kernel_simple_param_5];
	ld.param.u64 	%rd8, [tls_search_kernel_simple_param_8];
	ld.param.u64 	%rd9, [tls_search_kernel_simple_param_9];
	cvta.to.global.u64 	%rd1, %rd11;
	cvta.to.global.u64 	%rd2, %rd10;
	shl.b32 	%r1, %r64, 3;
	shl.b32 	%r2, %r64, 2;
	mov.u32 	%r3, %ctaid.x;
	setp.ge.s32 	%p1, %r3, %r65;
	@%p1 bra 	$L__BB1_35;
	cvta.to.global.u64 	%rd12, %rd5;
	mul.wide.u32 	%rd13, %r3, 4;
	add.s64 	%rd14, %rd12, %rd13;
	ld.global.nc.f32 	%f1, [%rd14];
	mov.u32 	%r4, %tid.x;
	setp.ge.s32 	%p2, %r4, %r64;
	@%p2 bra 	$L__BB1_4;
	mov.u32 	%r5, %ntid.x;
	cvta.to.global.u64 	%rd3, %rd4;
	mov.u32 	%r67, shared_mem;
	mov.u32 	%r134, %r4;
$L__BB1_3:
	mul.wide.s32 	%rd15, %r134, 4;
	add.s64 	%rd16, %rd3, %rd15;
	ld.global.nc.f32 	%f80, [%rd16];
	div.rn.f32 	%f81, %f80, %f1;
	cvt.rmi.f32.f32 	%f82, %f81;
	sub.f32 	%f83, %f81, %f82;
	shl.b32 	%r66, %r134, 2;
	add.s32 	%r68, %r67, %r66;
	st.shared.f32 	[%r68], %f83;
	add.s32 	%r134, %r134, %r5;
	setp.lt.s32 	%p3, %r134, %r64;
	@%p3 bra 	$L__BB1_3;
$L__BB1_4:
	mov.u32 	%r70, shared_mem;
	add.s32 	%r8, %r70, %r2;
	add.s32 	%r9, %r8, %r2;
	bar.sync 	0;
	setp.ne.s32 	%p4, %r4, 0;
	setp.gt.s32 	%p5, %r64, 4999;
	or.pred  	%p6, %p4, %p5;
	@%p6 bra 	$L__BB1_24;
	setp.lt.s32 	%p7, %r64, 1;
	@%p7 bra 	$L__BB1_18;
	and.b32  	%r10, %r64, 15;
	setp.lt.u32 	%p8, %r64, 16;
	mov.b32 	%r135, 0;
	@%p8 bra 	$L__BB1_9;
	and.b32  	%r135, %r64, 2147483632;
	mov.b32 	%r140, 0;
$L__BB1_8:
	.pragma "nounroll";
	mul.wide.u32 	%rd17, %r140, 4;
	add.s64 	%rd18, %rd2, %rd17;
	ld.global.nc.f32 	%f84, [%rd18];
	shl.b32 	%r73, %r140, 2;
	add.s32 	%r74, %r8, %r73;
	st.shared.f32 	[%r74], %f84;
	add.s64 	%rd19, %rd1, %rd17;
	ld.global.nc.f32 	%f85, [%rd19];
	add.s32 	%r75, %r9, %r73;
	st.shared.f32 	[%r75], %f85;
	ld.global.nc.f32 	%f86, [%rd18+4];
	st.shared.f32 	[%r74+4], %f86;
	ld.global.nc.f32 	%f87, [%rd19+4];
	st.shared.f32 	[%r75+4], %f87;
	ld.global.nc.f32 	%f88, [%rd18+8];
	st.shared.f32 	[%r74+8], %f88;
	ld.global.nc.f32 	%f89, [%rd19+8];
	st.shared.f32 	[%r75+8], %f89;
	ld.global.nc.f32 	%f90, [%rd18+12];
	st.shared.f32 	[%r74+12], %f90;
	ld.global.nc.f32 	%f91, [%rd19+12];
	st.shared.f32 	[%r75+12], %f91;
	ld.global.nc.f32 	%f92, [%rd18+16];
	st.shared.f32 	[%r74+16], %f92;
	ld.global.nc.f32 	%f93, [%rd19+16];
	st.shared.f32 	[%r75+16], %f93;
	ld.global.nc.f32 	%f94, [%rd18+20];
	st.shared.f32 	[%r74+20], %f94;
	ld.global.nc.f32 	%f95, [%rd19+20];
	st.shared.f32 	[%r75+20], %f95;
	ld.global.nc.f32 	%f96, [%rd18+24];
	st.shared.f32 	[%r74+24], %f96;
	ld.global.nc.f32 	%f97, [%rd19+24];
	st.shared.f32 	[%r75+24], %f97;
	ld.global.nc.f32 	%f98, [%rd18+28];
	st.shared.f32 	[%r74+28], %f98;
	ld.global.nc.f32 	%f99, [%rd19+28];
	st.shared.f32 	[%r75+28], %f99;
	ld.global.nc.f32 	%f100, [%rd18+32];
	st.shared.f32 	[%r74+32], %f100;
	ld.global.nc.f32 	%f101, [%rd19+32];
	st.shared.f32 	[%r75+32], %f101;
	ld.global.nc.f32 	%f102, [%rd18+36];
	st.shared.f32 	[%r74+36], %f102;
	ld.global.nc.f32 	%f103, [%rd19+36];
	st.shared.f32 	[%r75+36], %f103;
	ld.global.nc.f32 	%f104, [%rd18+40];
	st.shared.f32 	[%r74+40], %f104;
	ld.global.nc.f32 	%f105, [%rd19+40];
	st.shared.f32 	[%r75+40], %f105;
	ld.global.nc.f32 	%f106, [%rd18+44];
	st.shared.f32 	[%r74+44], %f106;
	ld.global.nc.f32 	%f107, [%rd19+44];
	st.shared.f32 	[%r75+44], %f107;
	ld.global.nc.f32 	%f108, [%rd18+48];
	st.shared.f32 	[%r74+48], %f108;
	ld.global.nc.f32 	%f109, [%rd19+48];
	st.shared.f32 	[%r75+48], %f109;
	ld.global.nc.f32 	%f110, [%rd18+52];
	st.shared.f32 	[%r74+52], %f110;
	ld.global.nc.f32 	%f111, [%rd19+52];
	st.shared.f32 	[%r75+52], %f111;
	ld.global.nc.f32 	%f112, [%rd18+56];
	st.shared.f32 	[%r74+56], %f112;
	ld.global.nc.f32 	%f113, [%rd19+56];
	st.shared.f32 	[%r75+56], %f113;
	ld.global.nc.f32 	%f114, [%rd18+60];
	st.shared.f32 	[%r74+60], %f114;
	ld.global.nc.f32 	%f115, [%rd19+60];
	st.shared.f32 	[%r75+60], %f115;
	add.s32 	%r140, %r140, 16;
	setp.eq.s32 	%p9, %r140, %r135;
	@%p9 bra 	$L__BB1_9;
	bra.uni 	$L__BB1_8;
$L__BB1_9:
	setp.eq.s32 	%p10, %r10, 0;
	@%p10 bra 	$L__BB1_18;
	and.b32  	%r13, %r64, 7;
	setp.lt.u32 	%p11, %r10, 8;
	@%p11 bra 	$L__BB1_12;
	mul.wide.u32 	%rd20, %r135, 4;
	add.s64 	%rd21, %rd2, %rd20;
	ld.global.nc.f32 	%f116, [%rd21];
	shl.b32 	%r76, %r135, 2;
	add.s32 	%r77, %r8, %r76;
	st.shared.f32 	[%r77], %f116;
	add.s64 	%rd22, %rd1, %rd20;
	ld.global.nc.f32 	%f117, [%rd22];
	add.s32 	%r78, %r9, %r76;
	st.shared.f32 	[%r78], %f117;
	ld.global.nc.f32 	%f118, [%rd21+4];
	st.shared.f32 	[%r77+4], %f118;
	ld.global.nc.f32 	%f119, [%rd22+4];
	st.shared.f32 	[%r78+4], %f119;
	ld.global.nc.f32 	%f120, [%rd21+8];
	st.shared.f32 	[%r77+8], %f120;
	ld.global.nc.f32 	%f121, [%rd22+8];
	st.shared.f32 	[%r78+8], %f121;
	ld.global.nc.f32 	%f122, [%rd21+12];
	st.shared.f32 	[%r77+12], %f122;
	ld.global.nc.f32 	%f123, [%rd22+12];
	st.shared.f32 	[%r78+12], %f123;
	ld.global.nc.f32 	%f124, [%rd21+16];
	st.shared.f32 	[%r77+16], %f124;
	ld.global.nc.f32 	%f125, [%rd22+16];
	st.shared.f32 	[%r78+16], %f125;
	ld.global.nc.f32 	%f126, [%rd21+20];
	st.shared.f32 	[%r77+20], %f126;
	ld.global.nc.f32 	%f127, [%rd22+20];
	st.shared.f32 	[%r78+20], %f127;
	ld.global.nc.f32 	%f128, [%rd21+24];
	st.shared.f32 	[%r77+24], %f128;
	ld.global.nc.f32 	%f129, [%rd22+24];
	st.shared.f32 	[%r78+24], %f129;
	ld.global.nc.f32 	%f130, [%rd21+28];
	st.shared.f32 	[%r77+28], %f130;
	ld.global.nc.f32 	%f131, [%rd22+28];
	st.shared.f32 	[%r78+28], %f131;
	add.s32 	%r135, %r135, 8;
$L__BB1_12:
	setp.eq.s32 	%p12, %r13, 0;
	@%p12 bra 	$L__BB1_18;
	and.b32  	%r16, %r64, 3;
	setp.lt.u32 	%p13, %r13, 4;
	@%p13 bra 	$L__BB1_15;
	mul.wide.u32 	%rd23, %r135, 4;
	add.s64 	%rd24, %rd2, %rd23;
	ld.global.nc.f32 	%f132, [%rd24];
	shl.b32 	%r79, %r135, 2;
	add.s32 	%r80, %r8, %r79;
	st.shared.f32 	[%r80], %f132;
	add.s64 	%rd25, %rd1, %rd23;
	ld.global.nc.f32 	%f133, [%rd25];
	add.s32 	%r81, %r9, %r79;
	st.shared.f32 	[%r81], %f133;
	ld.global.nc.f32 	%f134, [%rd24+4];
	st.shared.f32 	[%r80+4], %f134;
	ld.global.nc.f32 	%f135, [%rd25+4];
	st.shared.f32 	[%r81+4], %f135;
	ld.global.nc.f32 	%f136, [%rd24+8];
	st.shared.f32 	[%r80+8], %f136;
	ld.global.nc.f32 	%f137, [%rd25+8];
	st.shared.f32 	[%r81+8], %f137;
	ld.global.nc.f32 	%f138, [%rd24+12];
	st.shared.f32 	[%r80+12], %f138;
	ld.global.nc.f32 	%f139, [%rd25+12];
	st.shared.f32 	[%r81+12], %f139;
	add.s32 	%r135, %r135, 4;
$L__BB1_15:
	setp.eq.s32 	%p14, %r16, 0;
	@%p14 bra 	$L__BB1_18;
	mov.b32 	%r139, 0;
$L__BB1_17:
	.pragma "nounroll";
	mul.wide.u32 	%rd26, %r135, 4;
	add.s64 	%rd27, %rd2, %rd26;
	ld.global.nc.f32 	%f140, [%rd27];
	shl.b32 	%r83, %r135, 2;
	add.s32 	%r84, %r8, %r83;
	st.shared.f32 	[%r84], %f140;
	add.s64 	%rd28, %rd1, %rd26;
	ld.global.nc.f32 	%f141, [%rd28];
	add.s32 	%r85, %r9, %r83;
	st.shared.f32 	[%r85], %f141;
	add.s32 	%r135, %r135, 1;
	add.s32 	%r139, %r139, 1;
	setp.ne.s32 	%p15, %r139, %r16;
	@%p15 bra 	$L__BB1_17;
$L__BB1_18:
	setp.lt.s32 	%p16, %r64, 2;
	@%p16 bra 	$L__BB1_24;
	mov.b32 	%r141, 1;
$L__BB1_20:
	shl.b32 	%r87, %r141, 2;
	add.s32 	%r89, %r70, %r87;
	ld.shared.f32 	%f2, [%r89];
	add.s32 	%r90, %r8, %r87;
	ld.shared.f32 	%f3, [%r90];
	add.s32 	%r91, %r89, %r1;
	ld.shared.f32 	%f4, [%r91];
	mov.u32 	%r142, %r141;
$L__BB1_21:
	shl.b32 	%r92, %r142, 2;
	add.s32 	%r27, %r70, %r92;
	ld.shared.f32 	%f5, [%r27+-4];
	setp.leu.f32 	%p17, %f5, %f2;
	mov.u32 	%r143, %r142;
	@%p17 bra 	$L__BB1_23;
	add.s32 	%r28, %r142, -1;
	st.shared.f32 	[%r27], %f5;
	add.s32 	%r96, %r8, %r92;
	ld.shared.f32 	%f142, [%r96+-4];
	st.shared.f32 	[%r96], %f142;
	add.s32 	%r97, %r27, %r1;
	ld.shared.f32 	%f143, [%r97+-4];
	st.shared.f32 	[%r97], %f143;
	setp.gt.s32 	%p18, %r142, 1;
	mov.b32 	%r143, 0;
	mov.u32 	%r142, %r28;
	@%p18 bra 	$L__BB1_21;
$L__BB1_23:
	shl.b32 	%r98, %r143, 2;
	add.s32 	%r100, %r70, %r98;
	st.shared.f32 	[%r100], %f2;
	add.s32 	%r101, %r8, %r98;
	st.shared.f32 	[%r101], %f3;
	add.s32 	%r102, %r100, %r1;
	st.shared.f32 	[%r102], %f4;
	add.s32 	%r141, %r141, 1;
	setp.ne.s32 	%p19, %r141, %r64;
	@%p19 bra 	$L__BB1_20;
$L__BB1_24:
	bar.sync 	0;
	setp.lt.s32 	%p20, %r64, 1;
	mov.f32 	%f410, 0f00000000;
	mov.f32 	%f409, 0f7149F2CA;
	mov.u32 	%r153, %ntid.x;
	mov.f32 	%f411, %f410;
	mov.f32 	%f412, %f410;
	@%p20 bra 	$L__BB1_28;
	and.b32  	%r32, %r64, 3;
	add.s32 	%r33, %r32, -1;
	and.b32  	%r34, %r64, 2147483644;
	and.b32  	%r35, %r64, 1;
	neg.s32 	%r36, %r34;
	mov.f32 	%f409, 0f7149F2CA;
	mov.f32 	%f412, 0f00000000;
	mov.b32 	%r144, 0;
	mov.f32 	%f411, %f412;
	mov.f32 	%f410, %f412;
$L__BB1_26:
	setp.lt.u32 	%p21, %r4, 30;
	@%p21 bra 	$L__BB1_36;
$L__BB1_27:
	add.s32 	%r144, %r144, 1;
	setp.eq.s32 	%p54, %r144, 15;
	@%p54 bra 	$L__BB1_28;
	bra.uni 	$L__BB1_26;
$L__BB1_28:
	add.s32 	%r59, %r9, %r2;
	shl.b32 	%r132, %r4, 2;
	add.s32 	%r60, %r59, %r132;
	st.shared.f32 	[%r60], %f409;
	st.shared.f32 	[%r60+512], %f410;
	st.shared.f32 	[%r60+1024], %f411;
	st.shared.f32 	[%r60+1536], %f412;
	bar.sync 	0;
	setp.lt.u32 	%p55, %r153, 2;
	@%p55 bra 	$L__BB1_33;
$L__BB1_29:
	mov.u32 	%r61, %r153;
	shr.u32 	%r153, %r61, 1;
	setp.ge.u32 	%p56, %r4, %r153;
	@%p56 bra 	$L__BB1_32;
	shl.b32 	%r133, %r153, 2;
	add.s32 	%r63, %r60, %r133;
	ld.shared.f32 	%f79, [%r63];
	ld.shared.f32 	%f377, [%r60];
	setp.geu.f32 	%p57, %f79, %f377;
	@%p57 bra 	$L__BB1_32;
	st.shared.f32 	[%r60], %f79;
	ld.shared.f32 	%f378, [%r63+512];
	st.shared.f32 	[%r60+512], %f378;
	ld.shared.f32 	%f379, [%r63+1024];
	st.shared.f32 	[%r60+1024], %f379;
	ld.shared.f32 	%f380, [%r63+1536];
	st.shared.f32 	[%r60+1536], %f380;
$L__BB1_32:
	bar.sync 	0;
	setp.gt.u32 	%p58, %r61, 3;
	@%p58 bra 	$L__BB1_29;
$L__BB1_33:
	setp.ne.s32 	%p59, %r4, 0;
	@%p59 bra 	$L__BB1_35;
	ld.param.u64 	%rd39, [tls_search_kernel_simple_param_7];
	ld.param.u64 	%rd38, [tls_search_kernel_simple_param_6];
	ld.shared.f32 	%f381, [%r59];
	cvta.to.global.u64 	%rd29, %rd38;
	mul.wide.u32 	%rd30, %r3, 4;
	add.s64 	%rd31, %rd29, %rd30;
	st.global.f32 	[%rd31], %f381;
	ld.shared.f32 	%f382, [%r59+512];
	cvta.to.global.u64 	%rd32, %rd39;
	add.s64 	%rd33, %rd32, %rd30;
	st.global.f32 	[%rd33], %f382;
	ld.shared.f32 	%f383, [%r59+1024];
	cvta.to.global.u64 	%rd34, %rd8;
	add.s64 	%rd35, %rd34, %rd30;
	st.global.f32 	[%rd35], %f383;
	ld.shared.f32 	%f384, [%r59+1536];
	cvta.to.global.u64 	%rd36, %rd9;
	add.s64 	%rd37, %rd36, %rd30;
	st.global.f32 	[%rd37], %f384;
$L__BB1_35:
	ret;
$L__BB1_36:
	cvt.rn.f32.u32 	%f148, %r144;
	mul.f32 	%f149, %f148, 0f4059AD38;
	div.rn.f32 	%f150, %f149, 0f41600000;
	add.f32 	%f151, %f150, 0fC0A98BD1;
	fma.rn.f32 	%f152, %f151, 0f3BBB989D, 0f3F000000;
	cvt.sat.f32.f32 	%f153, %f152;
	mov.f32 	%f154, 0f4B400001;
	mov.f32 	%f155, 0f437C0000;
	fma.rm.f32 	%f156, %f153, %f155, %f154;
	add.f32 	%f157, %f156, 0fCB40007F;
	neg.f32 	%f158, %f157;
	fma.rn.f32 	%f159, %f151, 0f3FB8AA3B, %f158;
	fma.rn.f32 	%f160, %f151, 0f32A57060, %f159;
	ex2.approx.ftz.f32 	%f161, %f160;
	mov.b32 	%r104, %f156;
	shl.b32 	%r105, %r104, 23;
	mov.b32 	%f162, %r105;
	mul.f32 	%f163, %f161, %f162;
	mul.f32 	%f14, %f163, 0f3F000000;
	mul.f32 	%f15, %f1, %f163;
	mov.u32 	%r145, %r4;
$L__BB1_37:
	setp.lt.u32 	%p22, %r64, 4;
	cvt.rn.f32.u32 	%f166, %r145;
	div.rn.f32 	%f20, %f166, 0f41F00000;
	mov.f32 	%f400, 0f00000000;
	mov.b32 	%r152, 0;
	mov.f32 	%f399, %f400;
	@%p22 bra 	$L__BB1_48;
	mov.f32 	%f400, 0f00000000;
	mov.u32 	%r146, shared_mem;
	mov.u32 	%r147, %r36;
$L__BB1_39:
	.pragma "nounroll";
	ld.shared.f32 	%f168, [%r146];
	sub.f32 	%f169, %f168, %f20;
	add.f32 	%f170, %f169, 0f3F000000;
	cvt.rmi.f32.f32 	%f171, %f170;
	sub.f32 	%f172, %f170, %f171;
	add.f32 	%f173, %f172, 0fBF000000;
	abs.f32 	%f174, %f173;
	setp.geu.f32 	%p23, %f174, %f14;
	add.s32 	%r42, %r146, %r2;
	add.s32 	%r43, %r146, %r1;
	@%p23 bra 	$L__BB1_41;
	ld.shared.f32 	%f175, [%r43];
	fma.rn.f32 	%f176, %f175, %f175, 0f2EDBE6FF;
	ld.shared.f32 	%f177, [%r42];
	mov.f32 	%f178, 0f3F800000;
	sub.f32 	%f179, %f178, %f177;
	div.rn.f32 	%f180, %f179, %f176;
	add.f32 	%f399, %f399, %f180;
	rcp.rn.f32 	%f181, %f176;
	add.f32 	%f400, %f400, %f181;
$L__BB1_41:
	ld.shared.f32 	%f182, [%r146+4];
	sub.f32 	%f183, %f182, %f20;
	add.f32 	%f184, %f183, 0f3F000000;
	cvt.rmi.f32.f32 	%f185, %f184;
	sub.f32 	%f186, %f184, %f185;
	add.f32 	%f187, %f186, 0fBF000000;
	abs.f32 	%f188, %f187;
	setp.geu.f32 	%p24, %f188, %f14;
	@%p24 bra 	$L__BB1_43;
	ld.shared.f32 	%f189, [%r43+4];
	fma.rn.f32 	%f190, %f189, %f189, 0f2EDBE6FF;
	ld.shared.f32 	%f191, [%r42+4];
	mov.f32 	%f192, 0f3F800000;
	sub.f32 	%f193, %f192, %f191;
	div.rn.f32 	%f194, %f193, %f190;
	add.f32 	%f399, %f399, %f194;
	rcp.rn.f32 	%f195, %f190;
	add.f32 	%f400, %f400, %f195;
$L__BB1_43:
	ld.shared.f32 	%f196, [%r146+8];
	sub.f32 	%f197, %f196, %f20;
	add.f32 	%f198, %f197, 0f3F000000;
	cvt.rmi.f32.f32 	%f199, %f198;
	sub.f32 	%f200, %f198, %f199;
	add.f32 	%f201, %f200, 0fBF000000;
	abs.f32 	%f202, %f201;
	setp.geu.f32 	%p25, %f202, %f14;
	@%p25 bra 	$L__BB1_45;
	ld.shared.f32 	%f203, [%r43+8];
	fma.rn.f32 	%f204, %f203, %f203, 0f2EDBE6FF;
	ld.shared.f32 	%f205, [%r42+8];
	mov.f32 	%f206, 0f3F800000;
	sub.f32 	%f207, %f206, %f205;
	div.rn.f32 	%f208, %f207, %f204;
	add.f32 	%f399, %f399, %f208;
	rcp.rn.f32 	%f209, %f204;
	add.f32 	%f400, %f400, %f209;
$L__BB1_45:
	ld.shared.f32 	%f210, [%r146+12];
	sub.f32 	%f211, %f210, %f20;
	add.f32 	%f212, %f211, 0f3F000000;
	cvt.rmi.f32.f32 	%f213, %f212;
	sub.f32 	%f214, %f212, %f213;
	add.f32 	%f215, %f214, 0fBF000000;
	abs.f32 	%f216, %f215;
	setp.geu.f32 	%p26, %f216, %f14;
	@%p26 bra 	$L__BB1_47;
	ld.shared.f32 	%f217, [%r43+12];
	fma.rn.f32 	%f218, %f217, %f217, 0f2EDBE6FF;
	ld.shared.f32 	%f219, [%r42+12];
	mov.f32 	%f220, 0f3F800000;
	sub.f32 	%f221, %f220, %f219;
	div.rn.f32 	%f222, %f221, %f218;
	add.f32 	%f399, %f399, %f222;
	rcp.rn.f32 	%f223, %f218;
	add.f32 	%f400, %f400, %f223;
$L__BB1_47:
	add.s32 	%r147, %r147, 4;
	add.s32 	%r146, %r146, 16;
	setp.eq.s32 	%p27, %r147, 0;
	mov.u32 	%r152, %r34;
	@%p27 bra 	$L__BB1_48;
	bra.uni 	$L__BB1_39;
$L__BB1_48:
	setp.eq.s32 	%p28, %r32, 0;
	@%p28 bra 	$L__BB1_58;
	setp.eq.s32 	%p29, %r33, 0;
	@%p29 bra 	$L__BB1_55;
	shl.b32 	%r108, %r152, 2;
	mov.u32 	%r109, shared_mem;
	add.s32 	%r53, %r109, %r108;
	ld.shared.f32 	%f225, [%r53];
	sub.f32 	%f226, %f225, %f20;
	add.f32 	%f227, %f226, 0f3F000000;
	cvt.rmi.f32.f32 	%f228, %f227;
	sub.f32 	%f229, %f227, %f228;
	add.f32 	%f230, %f229, 0fBF000000;
	abs.f32 	%f231, %f230;
	setp.geu.f32 	%p30, %f231, %f14;
	add.s32 	%r54, %r8, %r108;
	add.s32 	%r55, %r53, %r1;
	@%p30 bra 	$L__BB1_52;
	ld.shared.f32 	%f232, [%r55];
	fma.rn.f32 	%f233, %f232, %f232, 0f2EDBE6FF;
	ld.shared.f32 	%f234, [%r54];
	mov.f32 	%f235, 0f3F800000;
	sub.f32 	%f236, %f235, %f234;
	div.rn.f32 	%f237, %f236, %f233;
	add.f32 	%f399, %f399, %f237;
	rcp.rn.f32 	%f238, %f233;
	add.f32 	%f400, %f400, %f238;
$L__BB1_52:
	ld.shared.f32 	%f239, [%r53+4];
	sub.f32 	%f240, %f239, %f20;
	add.f32 	%f241, %f240, 0f3F000000;
	cvt.rmi.f32.f32 	%f242, %f241;
	sub.f32 	%f243, %f241, %f242;
	add.f32 	%f244, %f243, 0fBF000000;
	abs.f32 	%f245, %f244;
	setp.geu.f32 	%p31, %f245, %f14;
	@%p31 bra 	$L__BB1_54;
	ld.shared.f32 	%f246, [%r55+4];
	fma.rn.f32 	%f247, %f246, %f246, 0f2EDBE6FF;
	ld.shared.f32 	%f248, [%r54+4];
	mov.f32 	%f249, 0f3F800000;
	sub.f32 	%f250, %f249, %f248;
	div.rn.f32 	%f251, %f250, %f247;
	add.f32 	%f399, %f399, %f251;
	rcp.rn.f32 	%f252, %f247;
	add.f32 	%f400, %f400, %f252;
$L__BB1_54:
	add.s32 	%r152, %r152, 2;
$L__BB1_55:
	setp.eq.s32 	%p32, %r35, 0;
	@%p32 bra 	$L__BB1_58;
	shl.b32 	%r110, %r152, 2;
	mov.u32 	%r111, shared_mem;
	add.s32 	%r58, %r111, %r110;
	ld.shared.f32 	%f253, [%r58];
	sub.f32 	%f254, %f253, %f20;
	add.f32 	%f255, %f254, 0f3F000000;
	cvt.rmi.f32.f32 	%f256, %f255;
	sub.f32 	%f257, %f255, %f256;
	add.f32 	%f258, %f257, 0fBF000000;
	abs.f32 	%f259, %f258;
	setp.geu.f32 	%p33, %f259, %f14;
	@%p33 bra 	$L__BB1_58;
	add.s32 	%r112, %r58, %r1;
	ld.shared.f32 	%f260, [%r112];
	fma.rn.f32 	%f261, %f260, %f260, 0f2EDBE6FF;
	add.s32 	%r114, %r8, %r110;
	ld.shared.f32 	%f262, [%r114];
	mov.f32 	%f263, 0f3F800000;
	sub.f32 	%f264, %f263, %f262;
	div.rn.f32 	%f265, %f264, %f261;
	add.f32 	%f399, %f399, %f265;
	rcp.rn.f32 	%f266, %f261;
	add.f32 	%f400, %f400, %f266;
$L__BB1_58:
	setp.lt.f32 	%p34, %f400, 0f2EDBE6FF;
	mov.f32 	%f407, 0f00000000;
	@%p34 bra 	$L__BB1_60;
	div.rn.f32 	%f268, %f399, %f400;
	setp.lt.f32 	%p35, %f268, 0f00000000;
	selp.f32 	%f269, 0f00000000, %f268, %p35;
	setp.gt.f32 	%p36, %f269, 0f3F800000;
	selp.f32 	%f407, 0f3F800000, %f269, %p36;
$L__BB1_60:
	setp.gt.f32 	%p37, %f407, 0f00000000;
	setp.lt.f32 	%p38, %f407, 0f3F000000;
	and.pred  	%p39, %p37, %p38;
	@%p39 bra 	$L__BB1_61;
	bra.uni 	$L__BB1_64;
$L__BB1_61:
	mov.f32 	%f272, 0f3F800000;
	sub.f32 	%f47, %f272, %f407;
	mov.f32 	%f417, 0f00000000;
	mov.b32 	%r150, 0;
	@%p22 bra 	$L__BB1_66;
	mov.f32 	%f417, 0f00000000;
	mov.b32 	%r148, 0;
	bra.uni 	$L__BB1_65;
$L__BB1_63:
	mov.f32 	%f409, %f417;
	mov.f32 	%f410, %f20;
	mov.f32 	%f411, %f15;
	mov.f32 	%f412, %f407;
$L__BB1_64:
	add.s32 	%r145, %r145, %r153;
	setp.lt.u32 	%p53, %r145, 30;
	@%p53 bra 	$L__BB1_37;
	bra.uni 	$L__BB1_27;
$L__BB1_65:
	.pragma "nounroll";
	shl.b32 	%r117, %r148, 2;
	mov.u32 	%r118, shared_mem;
	add.s32 	%r119, %r118, %r117;
	ld.shared.v4.f32 	{%f274, %f275, %f276, %f277}, [%r119];
	sub.f32 	%f278, %f274, %f20;
	add.f32 	%f279, %f278, 0f3F000000;
	cvt.rmi.f32.f32 	%f280, %f279;
	sub.f32 	%f281, %f279, %f280;
	add.f32 	%f282, %f281, 0fBF000000;
	abs.f32 	%f283, %f282;
	setp.lt.f32 	%p41, %f283, %f14;
	selp.f32 	%f284, %f47, 0f3F800000, %p41;
	add.s32 	%r120, %r8, %r117;
	ld.shared.f32 	%f285, [%r120];
	sub.f32 	%f286, %f285, %f284;
	add.s32 	%r121, %r119, %r1;
	ld.shared.v2.f32 	{%f287, %f288}, [%r121];
	fma.rn.f32 	%f289, %f287, %f287, 0f2EDBE6FF;
	mul.f32 	%f290, %f286, %f286;
	div.rn.f32 	%f291, %f290, %f289;
	add.f32 	%f292, %f417, %f291;
	sub.f32 	%f293, %f275, %f20;
	add.f32 	%f294, %f293, 0f3F000000;
	cvt.rmi.f32.f32 	%f295, %f294;
	sub.f32 	%f296, %f294, %f295;
	add.f32 	%f297, %f296, 0fBF000000;
	abs.f32 	%f298, %f297;
	setp.lt.f32 	%p42, %f298, %f14;
	selp.f32 	%f299, %f47, 0f3F800000, %p42;
	ld.shared.f32 	%f300, [%r120+4];
	sub.f32 	%f301, %f300, %f299;
	fma.rn.f32 	%f302, %f288, %f288, 0f2EDBE6FF;
	mul.f32 	%f303, %f301, %f301;
	div.rn.f32 	%f304, %f303, %f302;
	add.f32 	%f305, %f292, %f304;
	sub.f32 	%f306, %f276, %f20;
	add.f32 	%f307, %f306, 0f3F000000;
	cvt.rmi.f32.f32 	%f308, %f307;
	sub.f32 	%f309, %f307, %f308;
	add.f32 	%f310, %f309, 0fBF000000;
	abs.f32 	%f311, %f310;
	setp.lt.f32 	%p43, %f311, %f14;
	selp.f32 	%f312, %f47, 0f3F800000, %p43;
	ld.shared.f32 	%f313, [%r120+8];
	sub.f32 	%f314, %f313, %f312;
	ld.shared.v2.f32 	{%f315, %f316}, [%r121+8];
	fma.rn.f32 	%f317, %f315, %f315, 0f2EDBE6FF;
	mul.f32 	%f318, %f314, %f314;
	div.rn.f32 	%f319, %f318, %f317;
	add.f32 	%f320, %f305, %f319;
	sub.f32 	%f321, %f277, %f20;
	add.f32 	%f322, %f321, 0f3F000000;
	cvt.rmi.f32.f32 	%f323, %f322;
	sub.f32 	%f324, %f322, %f323;
	add.f32 	%f325, %f324, 0fBF000000;
	abs.f32 	%f326, %f325;
	setp.lt.f32 	%p44, %f326, %f14;
	selp.f32 	%f327, %f47, 0f3F800000, %p44;
	ld.shared.f32 	%f328, [%r120+12];
	sub.f32 	%f329, %f328, %f327;
	fma.rn.f32 	%f330, %f316, %f316, 0f2EDBE6FF;
	mul.f32 	%f331, %f329, %f329;
	div.rn.f32 	%f332, %f331, %f330;
	add.f32 	%f417, %f320, %f332;
	add.s32 	%r148, %r148, 4;
	setp.eq.s32 	%p45, %r148, %r34;
	mov.u32 	%r150, %r34;
	@%p45 bra 	$L__BB1_66;
	bra.uni 	$L__BB1_65;
$L__BB1_66:
	@%p28 bra 	$L__BB1_71;
	setp.eq.s32 	%p47, %r33, 0;
	@%p47 bra 	$L__BB1_69;
	shl.b32 	%r122, %r150, 2;
	mov.u32 	%r123, shared_mem;
	add.s32 	%r124, %r123, %r122;
	ld.shared.f32 	%f334, [%r124];
	sub.f32 	%f335, %f334, %f20;
	add.f32 	%f336, %f335, 0f3F000000;
	cvt.rmi.f32.f32 	%f337, %f336;
	sub.f32 	%f338, %f336, %f337;
	add.f32 	%f339, %f338, 0fBF000000;
	abs.f32 	%f340, %f339;
	setp.lt.f32 	%p48, %f340, %f14;
	selp.f32 	%f341, %f47, 0f3F800000, %p48;
	add.s32 	%r125, %r8, %r122;
	ld.shared.f32 	%f342, [%r125];
	sub.f32 	%f343, %f342, %f341;
	add.s32 	%r126, %r124, %r1;
	ld.shared.f32 	%f344, [%r126];
	fma.rn.f32 	%f345, %f344, %f344, 0f2EDBE6FF;
	mul.f32 	%f346, %f343, %f343;
	div.rn.f32 	%f347, %f346, %f345;
	add.f32 	%f348, %f417, %f347;
	ld.shared.f32 	%f349, [%r124+4];
	sub.f32 	%f350, %f349, %f20;
	add.f32 	%f351, %f350, 0f3F000000;
	cvt.rmi.f32.f32 	%f352, %f351;
	sub.f32 	%f353, %f351, %f352;
	add.f32 	%f354, %f353, 0fBF000000;
	abs.f32 	%f355, %f354;
	setp.lt.f32 	%p49, %f355, %f14;
	selp.f32 	%f356, %f47, 0f3F800000, %p49;
	ld.shared.f32 	%f357, [%r125+4];
	sub.f32 	%f358, %f357, %f356;
	ld.shared.f32 	%f359, [%r126+4];
	fma.rn.f32 	%f360, %f359, %f359, 0f2EDBE6FF;
	mul.f32 	%f361, %f358, %f358;
	div.rn.f32 	%f362, %f361, %f360;
	add.f32 	%f417, %f348, %f362;
	add.s32 	%r150, %r150, 2;
$L__BB1_69:
	setp.eq.s32 	%p50, %r35, 0;
	@%p50 bra 	$L__BB1_71;
	shl.b32 	%r127, %r150, 2;
	mov.u32 	%r128, shared_mem;
	add.s32 	%r129, %r128, %r127;
	ld.shared.f32 	%f363, [%r129];
	sub.f32 	%f364, %f363, %f20;
	add.f32 	%f365, %f364, 0f3F000000;
	cvt.rmi.f32.f32 	%f366, %f365;
	sub.f32 	%f367, %f365, %f366;
	add.f32 	%f368, %f367, 0fBF000000;
	abs.f32 	%f369, %f368;
	setp.lt.f32 	%p51, %f369, %f14;
	selp.f32 	%f370, %f47, 0f3F800000, %p51;
	add.s32 	%r130, %r8, %r127;
	ld.shared.f32 	%f371, [%r130];
	sub.f32 	%f372, %f371, %f370;
	add.s32 	%r131, %r129, %r1;
	ld.shared.f32 	%f373, [%r131];
	fma.rn.f32 	%f374, %f373, %f373, 0f2EDBE6FF;
	mul.f32 	%f375, %f372, %f372;
	div.rn.f32 	%f376, %f375, %f374;
	add.f32 	%f417, %f417, %f376;
$L__BB1_71:
	setp.lt.f32 	%p52, %f417, %f409;
	@%p52 bra 	$L__BB1_63;
	bra.uni 	$L__BB1_64;

}
	// .globl	_ZN3cub18CUB_300001_SM_10006detail11EmptyKernelIvEEvv
.visible .entry _ZN3cub18CUB_300001_SM_10006detail11EmptyKernelIvEEvv()
{


	ret;

}
	// .globl	_ZN3cub18CUB_300001_SM_10006detail10radix_sort31DeviceRadixSortSingleTileKernelINS1_5radix10policy_hubIfiyE10Policy1000ELNS0_9SortOrderE0EfiyNS1_21identity_decomposer_tEEEvPKT1_PSA_PKT2_PSE_T3_iiT4_
.visible .entry _ZN3cub18CUB_300001_SM_10006detail10radix_sort31DeviceRadixSortSingleTileKernelINS1_5radix10policy_hubIfiyE10Policy1000ELNS0_9SortOrderE0EfiyNS1_21identity_decomposer_tEEEvPKT1_PSA_PKT2_PSE_T3_iiT4_(
	.param .u64 .ptr .align 1 _ZN3cub18CUB_300001_SM_10006detail10radix_sort31DeviceRadixSortSingleTileKernelINS1_5radix10policy_hubIfiyE10Policy1000ELNS0_9SortOrderE0EfiyNS1_21identity_decomposer_tEEEvPKT1_PSA_PKT2_PSE_T3_iiT4__param_0,
	.param .u64 .ptr .align 1 _ZN3cub18CUB_300001_SM_10006detail10radix_sort31DeviceRadixSortSingleTileKernelINS1_5radix10policy_hubIfiyE10Policy1000ELNS0_9SortOrderE0EfiyNS1_21identity_decomposer_tEEEvPKT1_PSA_PKT2_PSE_T3_iiT4__param_1,
	.param .u64 .ptr .align 1 _ZN3cub18CUB_300001_SM_10006detail10radix_sort31DeviceRadixSortSingleTileKernelINS1_5radix10policy_hubIfiyE10Policy1000ELNS0_9SortOrderE0EfiyNS1_21identity_decomposer_tEEEvPKT1_PSA_PKT2_PSE_T3_iiT4__param_2,
	.param .u64 .ptr .align 1 _ZN3cub18CUB_300001_SM_10006detail10radix_sort31DeviceRadixSortSingleTileKernelINS1_5radix10policy_hubIfiyE10Policy1000ELNS0_9SortOrderE0EfiyNS1_21identity_decomposer_tEEEvPKT1_PSA_PKT2_PSE_T3_iiT4__param_3,
	.param .u64 _ZN3cub18CUB_300001_SM_10006detail10radix_sort31DeviceRadixSortSingleTileKernelINS1_5radix10policy_hubIfiyE10Policy1000ELNS0_9SortOrderE0EfiyNS1_21identity_decomposer_tEEEvPKT1_PSA_PKT2_PSE_T3_iiT4__param_4,
	.param .u32 _ZN3cub18CUB_300001_SM_10006detail10radix_sort31DeviceRadixSortSingleTileKernelINS1_5radix10policy_hubIfiyE10Policy1000ELNS0_9SortOrderE0EfiyNS1_21identity_decomposer_tEEEvPKT1_PSA_PKT2_PSE_T3_iiT4__param_5,
	.param .u32 _ZN3cub18CUB_300001_SM_10006detail10radix_sort31DeviceRadixSortSingleTileKernelINS1_5radix10policy_hubIfiyE10Policy1000ELNS0_9SortOrderE0EfiyNS1_21identity_decomposer_tEEEvPKT1_PSA_PKT2_PSE_T3_iiT4__param_6,
	.param .align 1 .b8 _ZN3cub18CUB_300001_SM_10006detail10radix_sort31DeviceRadixSortSingleTileKernelINS1_5radix10policy_hubIfiyE10Policy1000ELNS0_9SortOrderE0EfiyNS1_21identity_decomposer_tEEEvPKT1_PSA_PKT2_PSE_T3_iiT4__param_7[1]
)
.maxntid 256
.minnctapersm 1
{
	.reg .pred 	%p<130>;
	.reg .b16 	%rs<39>;
	.reg .b32 	%r<938>;
	.reg .b64 	%rd<37>;
	// demoted variable
	.shared .align 16 .b8 _ZZN3cub18CUB_300001_SM_10006detail10radix_sort31DeviceRadixSortSingleTileKernelINS1_5radix10policy_hubIfiyE10Policy1000ELNS0_9SortOrderE0EfiyNS1_21identity_decomposer_tEEEvPKT1_PSA_PKT2_PSE_T3_iiT4_E12temp_storage[33856];
	ld.param.u64 	%rd10, [_ZN3cub18CUB_300001_SM_10006detail10radix_sort31DeviceRadixSortSingleTileKernelINS1_5radix10policy_hubIfiyE10Policy1000ELNS0_9SortOrderE0EfiyNS1_21identity_decomposer_tEEEvPKT1_PSA_PKT2_PSE_T3_iiT4__param_0];
	ld.param.u64 	%rd6, [_ZN3cub18CUB_300001_SM_10006detail10radix_sort31DeviceRadixSortSingleTileKernelINS1_5radix10policy_hubIfiyE10Policy1000ELNS0_9SortOrderE0EfiyNS1_21identity_decomposer_tEEEvPKT1_PSA_PKT2_PSE_T3_iiT4__param_1];
	ld.param.u64 	%rd7, [_ZN3cub18CUB_300001_SM_10006detail10radix_sort31DeviceRadixSortSingleTileKernelINS1_5radix10policy_hubIfiyE10Policy1000ELNS0_9SortOrderE0EfiyNS1_21identity_decomposer_tEEEvPKT1_PSA_PKT2_PSE_T3_iiT4__param_2];
	ld.param.u64 	%rd8, [_ZN3cub18CUB_300001_SM_10006detail10radix_sort31DeviceRadixSortSingleTileKernelINS1_5radix10policy_hubIfiyE10Policy1000ELNS0_9SortOrderE0EfiyNS1_21identity_decomposer_tEEEvPKT1_PSA_PKT2_PSE_T3_iiT4__param_3];
	ld.param.u64 	%rd9, [_ZN3cub18CUB_300001_SM_10006detail10radix_sort31DeviceRadixSortSingleTileKernelINS1_5radix10policy_hubIfiyE10Policy1000ELNS0_9SortOrderE0EfiyNS1_21identity_decomposer_tEEEvPKT1_PSA_PKT2_PSE_T3_iiT4__param_4];
	ld.param.u32 	%r322, [_ZN3cub18CUB_300001_SM_10006detail10radix_sort31DeviceRadixSortSingleTileKernelINS1_5radix10policy_hubIfiyE10Policy1000ELNS0_9SortOrderE0EfiyNS1_21identity_decomposer_tEEEvPKT1_PSA_PKT2_PSE_T3_iiT4__param_5];
	ld.param.u32 	%r323, [_ZN3cub18CUB_300001_SM_10006detail10radix_sort31DeviceRadixSortSingleTileKernelINS1_5radix10policy_hubIfiyE10Policy1000ELNS0_9SortOrderE0EfiyNS1_21identity_decomposer_tEEEvPKT1_PSA_PKT2_PSE_T3_iiT4__param_6];
	cvta.to.global.u64 	%rd11, %rd10;
	cvt.u32.u64 	%r1, %rd9;
	mov.u32 	%r2, %tid.x;
	mul.lo.s32 	%r3, %r2, 19;
	setp.ge.s32 	%p1, %r3, %r1;
	mul.wide.u32 	%rd12, %r3, 4;
	add.s64 	%rd1, %rd11, %rd12;
	mov.b32 	%r858, 2147483647;
	@%p1 bra 	$L__BB3_2;
	ld.global.u32 	%r858, [%rd1];
$L__BB3_2:
	add.s32 	%r6, %r3, 1;
	setp.ge.s32 	%p2, %r6, %r1;
	mov.b32 	%r859, 2147483647;
	@%p2 bra 	$L__BB3_4;
	ld.global.u32 	%r859, [%rd1+4];
$L__BB3_4:
	add.s32 	%r9, %r3, 2;
	setp.ge.s32 	%p3, %r9, %r1;
	mov.b32 	%r860, 2147483647;
	@%p3 bra 	$L__BB3_6;
	ld.global.u32 	%r860, [%rd1+8];
$L__BB3_6:
	add.s32 	%r12, %r3, 3;
	setp.ge.s32 	%p4, %r12, %r1;
	mov.b32 	%r861, 2147483647;
	@%p4 bra 	$L__BB3_8;
	ld.global.u32 	%r861, [%rd1+12];
$L__BB3_8:
	add.s32 	%r15, %r3, 4;
	setp.ge.s32 	%p5, %r15, %r1;
	mov.b32 	%r862, 2147483647;
	@%p5 bra 	$L__BB3_10;
	ld.global.u32 	%r862, [%rd1+16];
$L__BB3_10:
	add.s32 	%r18, %r3, 5;
	setp.ge.s32 	%p6, %r18, %r1;
	mov.b32 	%r863, 2147483647;
	@%p6 bra 	$L__BB3_12;
	ld.global.u32 	%r863, [%rd1+20];
$L__BB3_12:
	add.s32 	%r21, %r3, 6;
	setp.ge.s32 	%p7, %r21, %r1;
	mov.b32 	%r864, 2147483647;
	@%p7 bra 	$L__BB3_14;
	ld.global.u32 	%r864, [%rd1+24];
$L__BB3_14:
	add.s32 	%r24, %r3, 7;
	setp.ge.s32 	%p8, %r24, %r1;
	mov.b32 	%r865, 2147483647;
	@%p8 bra 	$L__BB3_16;
	ld.global.u32 	%r865, [%rd1+28];
$L__BB3_16:
	add.s32 	%r27, %r3, 8;
	setp.ge.s32 	%p9, %r27, %r1;
	mov.b32 	%r866, 2147483647;
	@%p9 bra 	$L__BB3_18;
	ld.global.u32 	%r866, [%rd1+32];
$L__BB3_18:
	add.s32 	%r30, %r3, 9;
	setp.ge.s32 	%p10, %r30, %r1;
	mov.b32 	%r867, 2147483647;
	@%p10 bra 	$L__BB3_20;
	ld.global.u32 	%r867, [%rd1+36];
$L__BB3_20:
	add.s32 	%r33, %r3, 10;
	setp.ge.s32 	%p11, %r33, %r1;
	mov.b32 	%r868, 2147483647;
	@%p11 bra 	$L__BB3_22;
	ld.global.u32 	%r868, [%rd1+40];
$L__BB3_22:
	add.s32 	%r36, %r3, 11;
	setp.ge.s32 	%p12, %r36, %r1;
	mov.b32 	%r869, 2147483647;
	@%p12 bra 	$L__BB3_24;
	ld.global.u32 	%r869, [%rd1+44];
$L__BB3_24:
	add.s32 	%r39, %r3, 12;
	setp.ge.s32 	%p13, %r39, %r1;
	mov.b32 	%r870, 2147483647;
	@%p13 bra 	$L__BB3_26;
	ld.global.u32 	%r870, [%rd1+48];
$L__BB3_26:
	add.s32 	%r42, %r3, 13;
	setp.ge.s32 	%p14, %r42, %r1;
	mov.b32 	%r871, 2147483647;
	@%p14 bra 	$L__BB3_28;
	ld.global.u32 	%r871, [%rd1+52];
$L__BB3_28:
	add.s32 	%r45, %r3, 14;
	setp.ge.s32 	%p15, %r45, %r1;
	mov.b32 	%r872, 2147483647;
	@%p15 bra 	$L__BB3_30;
	ld.global.u32 	%r872, [%rd1+56];
$L__BB3_30:
	add.s32 	%r48, %r3, 15;
	setp.ge.s32 	%p16, %r48, %r1;
	mov.b32 	%r873, 2147483647;
	@%p16 bra 	$L__BB3_32;
	ld.global.u32 	%r873, [%rd1+60];
$L__BB3_32:
	add.s32 	%r51, %r3, 16;
	setp.ge.s32 	%p17, %r51, %r1;
	mov.b32 	%r874, 2147483647;
	@%p17 bra 	$L__BB3_34;
	ld.global.u32 	%r874, [%rd1+64];
$L__BB3_34:
	add.s32 	%r54, %r3, 17;
	setp.ge.s32 	%p18, %r54, %r1;
	mov.b32 	%r875, 2147483647;
	@%p18 bra 	$L__BB3_36;
	ld.global.u32 	%r875, [%rd1+68];
$L__BB3_36:
	add.s32 	%r57, %r3, 18;
	setp.ge.s32 	%p19, %r57, %r1;
	mov.b32 	%r876, 2147483647;
	@%p19 bra 	$L__BB3_38;
	ld.global.u32 	%r876, [%rd1+72];
$L__BB3_38:
	bar.sync 	0;
	mov.b64 	{%r344, %r345}, %rd9;
	shfl.sync.idx.b32	%r60|%p20, %r344, 0, 31, -1;
	shfl.sync.idx.b32	%r346|%p21, %r345, 0, 31, -1;
	mov.b64 	%rd2, {%r60, %r346};
	setp.ge.s32 	%p22, %r3, %r60;
	cvta.to.global.u64 	%rd13, %rd7;
	add.s64 	%rd3, %rd13, %rd12;
	@%p22 bra 	$L__BB3_40;
	ld.global.u32 	%r935, [%rd3];
$L__BB3_40:
	setp.ge.s32 	%p23, %r6, %r60;
	@%p23 bra 	$L__BB3_42;
	ld.global.u32 	%r934, [%rd3+4];
$L__BB3_42:
	setp.ge.s32 	%p24, %r9, %r60;
	@%p24 bra 	$L__BB3_44;
	ld.global.u32 	%r933, [%rd3+8];
$L__BB3_44:
	setp.ge.s32 	%p25, %r12, %r60;
	@%p25 bra 	$L__BB3_46;
	ld.global.u32 	%r932, [%rd3+12];
$L__BB3_46:
	setp.ge.s32 	%p26, %r15, %r60;
	@%p26 bra 	$L__BB3_48;
	ld.global.u32 	%r931, [%rd3+16];
$L__BB3_48:
	setp.ge.s32 	%p27, %r18, %r60;
	@%p27 bra 	$L__BB3_50;
	ld.global.u32 	%r930, [%rd3+20];
$L__BB3_50:
	setp.ge.s32 	%p28, %r21, %r60;
	@%p28 bra 	$L__BB3_52;
	ld.global.u32 	%r929, [%rd3+24];
$L__BB3_52:
	setp.ge.s32 	%p29, %r24, %r60;
	@%p29 bra 	$L__BB3_54;
	ld.global.u32 	%r928, [%rd3+28];
$L__BB3_54:
	setp.ge.s32 	%p30, %r27, %r60;
	@%p30 bra 	$L__BB3_56;
	ld.global.u32 	%r927, [%rd3+32];
$L__BB3_56:
	setp.ge.s32 	%p31, %r30, %r60;
	@%p31 bra 	$L__BB3_58;
	ld.global.u32 	%r926, [%rd3+36];
$L__BB3_58:
	setp.ge.s32 	%p32, %r33, %r60;
	@%p32 bra 	$L__BB3_60;
	ld.global.u32 	%r925, [%rd3+40];
$L__BB3_60:
	setp.ge.s32 	%p33, %r36, %r60;
	@%p33 bra 	$L__BB3_62;
	ld.global.u32 	%r924, [%rd3+44];
$L__BB3_62:
	setp.ge.s32 	%p34, %r39, %r60;
	@%p34 bra 	$L__BB3_64;
	ld.global.u32 	%r923, [%rd3+48];
$L__BB3_64:
	setp.ge.s32 	%p35, %r42, %r60;
	@%p35 bra 	$L__BB3_66;
	ld.global.u32 	%r922, [%rd3+52];
$L__BB3_66:
	setp.ge.s32 	%p36, %r45, %r60;
	@%p36 bra 	$L__BB3_68;
	ld.global.u32 	%r921, [%rd3+56];
$L__BB3_68:
	setp.ge.s32 	%p37, %r48, %r60;
	@%p37 bra 	$L__BB3_70;
	ld.global.u32 	%r920, [%rd3+60];
$L__BB3_70:
	setp.ge.s32 	%p38, %r51, %r60;
	@%p38 bra 	$L__BB3_72;
	ld.global.u32 	%r919, [%rd3+64];
$L__BB3_72:
	setp.ge.s32 	%p39, %r54, %r60;
	@%p39 bra 	$L__BB3_74;
	ld.global.u32 	%r918, [%rd3+68];
$L__BB3_74:
	setp.ge.s32 	%p40, %r57, %r60;
	@%p40 bra 	$L__BB3_76;
	ld.global.u32 	%r917, [%rd3+72];
$L__BB3_76:
	bar.sync 	0;
	setp.gt.s32 	%p41, %r858, -1;
	selp.b32 	%r366, -2147483648, -1, %p41;
	xor.b32  	%r916, %r366, %r858;
	setp.gt.s32 	%p42, %r859, -1;
	selp.b32 	%r367, -2147483648, -1, %p42;
	xor.b32  	%r915, %r367, %r859;
	setp.gt.s32 	%p43, %r860, -1;
	selp.b32 	%r368, -2147483648, -1, %p43;
	xor.b32  	%r914, %r368, %r860;
	setp.gt.s32 	%p44, %r861, -1;
	selp.b32 	%r369, -2147483648, -1, %p44;
	xor.b32  	%r913, %r369, %r861;
	setp.gt.s32 	%p45, %r862, -1;
	selp.b32 	%r370, -2147483648, -1, %p45;
	xor.b32  	%r912, %r370, %r862;
	setp.gt.s32 	%p46, %r863, -1;
	selp.b32 	%r371, -2147483648, -1, %p46;
	xor.b32  	%r911, %r371, %r863;
	setp.gt.s32 	%p47, %r864, -1;
	selp.b32 	%r372, -2147483648, -1, %p47;
	xor.b32  	%r910, %r372, %r864;
	setp.gt.s32 	%p48, %r865, -1;
	selp.b32 	%r373, -2147483648, -1, %p48;
	xor.b32  	%r909, %r373, %r865;
	setp.gt.s32 	%p49, %r866, -1;
	selp.b32 	%r374, -2147483648, -1, %p49;
	xor.b32  	%r908, %r374, %r866;
	setp.gt.s32 	%p50, %r867, -1;
	selp.b32 	%r375, -2147483648, -1, %p50;
	xor.b32  	%r907, %r375, %r867;
	setp.gt.s32 	%p51, %r868, -1;
	selp.b32 	%r376, -2147483648, -1, %p51;
	xor.b32  	%r906, %r376, %r868;
	setp.gt.s32 	%p52, %r869, -1;
	selp.b32 	%r377, -2147483648, -1, %p52;
	xor.b32  	%r905, %r377, %r869;
	setp.gt.s32 	%p53, %r870, -1;
	selp.b32 	%r378, -2147483648, -1, %p53;
	xor.b32  	%r904, %r378, %r870;
	setp.gt.s32 	%p54, %r871, -1;
	selp.b32 	%r379, -2147483648, -1, %p54;
	xor.b32  	%r903, %r379, %r871;
	setp.gt.s32 	%p55, %r872, -1;
	selp.b32 	%r380, -2147483648, -1, %p55;
	xor.b32  	%r902, %r380, %r872;
	setp.gt.s32 	%p56, %r873, -1;
	selp.b32 	%r381, -2147483648, -1, %p56;
	xor.b32  	%r901, %r381, %r873;
	setp.gt.s32 	%p57, %r874, -1;
	selp.b32 	%r382, -2147483648, -1, %p57;
	xor.b32  	%r900, %r382, %r874;
	setp.gt.s32 	%p58, %r875, -1;
	selp.b32 	%r383, -2147483648, -1, %p58;
	xor.b32  	%r899, %r383, %r875;
	setp.gt.s32 	%p59, %r876, -1;
	selp.b32 	%r384, -2147483648, -1, %p59;
	xor.b32  	%r898, %r384, %r876;
	shr.u32 	%r118, %r2, 5;
	shl.b32 	%r385, %r2, 2;
	mov.u32 	%r386, _ZZN3cub18CUB_300001_SM_10006detail10radix_sort31DeviceRadixSortSingleTileKernelINS1_5radix10policy_hubIfiyE10Policy1000ELNS0_9SortOrderE0EfiyNS1_21identity_decomposer_tEEEvPKT1_PSA_PKT2_PSE_T3_iiT4_E12temp_storage;
	add.s32 	%r119, %r386, %r385;
	shl.b32 	%r387, %r2, 7;
	add.s32 	%r120, %r119, %r387;
	shl.b32 	%r388, %r118, 2;
	add.s32 	%r389, %r386, %r388;
	add.s32 	%r121, %r389, 33792;
	mad.lo.s32 	%r122, %r2, -56, %r120;
	add.s32 	%r897, %r322, 6;
	sub.s32 	%r896, %r323, %r322;
$L__BB3_77:
	add.s32 	%r449, %r897, -6;
	min.s32 	%r392, %r896, 6;
	mov.b32 	%r478, 0;
	st.shared.u32 	[%r119], %r478;
	st.shared.u32 	[%r119+1024], %r478;
	st.shared.u32 	[%r119+2048], %r478;
	st.shared.u32 	[%r119+3072], %r478;
	st.shared.u32 	[%r119+4096], %r478;
	st.shared.u32 	[%r119+5120], %r478;
	st.shared.u32 	[%r119+6144], %r478;
	st.shared.u32 	[%r119+7168], %r478;
	st.shared.u32 	[%r119+8192], %r478;
	st.shared.u32 	[%r119+9216], %r478;
	st.shared.u32 	[%r119+10240], %r478;
	st.shared.u32 	[%r119+11264], %r478;
	st.shared.u32 	[%r119+12288], %r478;
	st.shared.u32 	[%r119+13312], %r478;
	st.shared.u32 	[%r119+14336], %r478;
	st.shared.u32 	[%r119+15360], %r478;
	st.shared.u32 	[%r119+16384], %r478;
	st.shared.u32 	[%r119+17408], %r478;
	st.shared.u32 	[%r119+18432], %r478;
	st.shared.u32 	[%r119+19456], %r478;
	st.shared.u32 	[%r119+20480], %r478;
	st.shared.u32 	[%r119+21504], %r478;
	st.shared.u32 	[%r119+22528], %r478;
	st.shared.u32 	[%r119+23552], %r478;
	st.shared.u32 	[%r119+24576], %r478;
	st.shared.u32 	[%r119+25600], %r478;
	st.shared.u32 	[%r119+26624], %r478;
	st.shared.u32 	[%r119+27648], %r478;
	st.shared.u32 	[%r119+28672], %r478;
	st.shared.u32 	[%r119+29696], %r478;
	st.shared.u32 	[%r119+30720], %r478;
	st.shared.u32 	[%r119+31744], %r478;
	st.shared.u32 	[%r119+32768], %r478;
	// begin inline asm
	bmsk.clamp.b32 %r390, %r478, %r392;
	// end inline asm
	setp.eq.s32 	%p60, %r916, 2147483647;
	selp.b32 	%r394, -2147483648, %r916, %p60;
	// begin inline asm
	shr.b32 %r393, %r394, %r449;
	// end inline asm
	and.b32  	%r481, %r390, %r393;
	shl.b32 	%r482, %r481, 10;
	and.b32  	%r483, %r482, 31744;
	add.s32 	%r484, %r119, %r483;
	shr.u32 	%r485, %r481, 4;
	and.b32  	%r486, %r485, 268435454;
	add.s32 	%r166, %r484, %r486;
	ld.shared.u16 	%rs1, [%r166];
	add.s16 	%rs20, %rs1, 1;
	st.shared.u16 	[%r166], %rs20;
	setp.eq.s32 	%p61, %r915, 2147483647;
	selp.b32 	%r397, -2147483648, %r915, %p61;
	// begin inline asm
	shr.b32 %r396, %r397, %r449;
	// end inline asm
	and.b32  	%r487, %r390, %r396;
	shl.b32 	%r488, %r487, 10;
	and.b32  	%r489, %r488, 31744;
	add.s32 	%r490, %r119, %r489;
	shr.u32 	%r491, %r487, 4;
	and.b32  	%r492, %r491, 268435454;
	add.s32 	%r167, %r490, %r492;
	ld.shared.u16 	%rs2, [%r167];
	add.s16 	%rs21, %rs2, 1;
	st.shared.u16 	[%r167], %rs21;
	setp.eq.s32 	%p62, %r914, 2147483647;
	selp.b32 	%r400, -2147483648, %r914, %p62;
	// begin inline asm
	shr.b32 %r399, %r400, %r449;
	// end inline asm
	and.b32  	%r493, %r390, %r399;
	shl.b32 	%r494, %r493, 10;
	and.b32  	%r495, %r494, 31744;
	add.s32 	%r496, %r119, %r495;
	shr.u32 	%r497, %r493, 4;
	and.b32  	%r498, %r497, 268435454;
	add.s32 	%r168, %r496, %r498;
	ld.shared.u16 	%rs3, [%r168];
	add.s16 	%rs22, %rs3, 1;
	st.shared.u16 	[%r168], %rs22;
	setp.eq.s32 	%p63, %r913, 2147483647;
	selp.b32 	%r403, -2147483648, %r913, %p63;
	// begin inline asm
	shr.b32 %r402, %r403, %r449;
	// end inline asm
	and.b32  	%r499, %r390, %r402;
	shl.b32 	%r500, %r499, 10;
	and.b32  	%r501, %r500, 31744;
	add.s32 	%r502, %r119, %r501;
	shr.u32 	%r503, %r499, 4;
	and.b32  	%r504, %r503, 268435454;
	add.s32 	%r169, %r502, %r504;
	ld.shared.u16 	%rs4, [%r169];
	add.s16 	%rs23, %rs4, 1;
	st.shared.u16 	[%r169], %rs23;
	setp.eq.s32 	%p64, %r912, 2147483647;
	selp.b32 	%r406, -2147483648, %r912, %p64;
	// begin inline asm
	shr.b32 %r405, %r406, %r449;
	// end inline asm
	and.b32  	%r505, %r390, %r405;
	shl.b32 	%r506, %r505, 10;
	and.b32  	%r507, %r506, 31744;
	add.s32 	%r508, %r119, %r507;
	shr.u32 	%r509, %r505, 4;
	and.b32  	%r510, %r509, 268435454;
	add.s32 	%r170, %r508, %r510;
	ld.shared.u16 	%rs5, [%r170];
	add.s16 	%rs24, %rs5, 1;
	st.shared.u16 	[%r170], %rs24;
	setp.eq.s32 	%p65, %r911, 2147483647;
	selp.b32 	%r409, -2147483648, %r911, %p65;
	// begin inline asm
	shr.b32 %r408, %r409, %r449;
	// end inline asm
	and.b32  	%r511, %r390, %r408;
	shl.b32 	%r512, %r511, 10;
	and.b32  	%r513, %r512, 31744;
	add.s32 	%r514, %r119, %r513;
	shr.u32 	%r515, %r511, 4;
	and.b32  	%r516, %r515, 268435454;
	add.s32 	%r171, %r514, %r516;
	ld.shared.u16 	%rs6, [%r171];
	add.s16 	%rs25, %rs6, 1;
	st.shared.u16 	[%r171], %rs25;
	setp.eq.s32 	%p66, %r910, 2147483647;
	selp.b32 	%r412, -2147483648, %r910, %p66;
	// begin inline asm
	shr.b32 %r411, %r412, %r449;
	// end inline asm
	and.b32  	%r517, %r390, %r411;
	shl.b32 	%r518, %r517, 10;
	and.b32  	%r519, %r518, 31744;
	add.s32 	%r520, %r119, %r519;
	shr.u32 	%r521, %r517, 4;
	and.b32  	%r522, %r521, 268435454;
	add.s32 	%r172, %r520, %r522;
	ld.shared.u16 	%rs7, [%r172];
	add.s16 	%rs26, %rs7, 1;
	st.shared.u16 	[%r172], %rs26;
	setp.eq.s32 	%p67, %r909, 2147483647;
	selp.b32 	%r415, -2147483648, %r909, %p67;
	// begin inline asm
	shr.b32 %r414, %r415, %r449;
	// end inline asm
	and.b32  	%r523, %r390, %r414;
	shl.b32 	%r524, %r523, 10;
	and.b32  	%r525, %r524, 31744;
	add.s32 	%r526, %r119, %r525;
	shr.u32 	%r527, %r523, 4;
	and.b32  	%r528, %r527, 268435454;
	add.s32 	%r173, %r526, %r528;
	ld.shared.u16 	%rs8, [%r173];
	add.s16 	%rs27, %rs8, 1;
	st.shared.u16 	[%r173], %rs27;
	setp.eq.s32 	%p68, %r908, 2147483647;
	selp.b32 	%r418, -2147483648, %r908, %p68;
	// begin inline asm
	shr.b32 %r417, %r418, %r449;
	// end inline asm
	and.b32  	%r529, %r390, %r417;
	shl.b32 	%r530, %r529, 10;
	and.b32  	%r531, %r530, 31744;
	add.s32 	%r532, %r119, %r531;
	shr.u32 	%r533, %r529, 4;
	and.b32  	%r534, %r533, 268435454;
	add.s32 	%r174, %r532, %r534;
	ld.shared.u16 	%rs9, [%r174];
	add.s16 	%rs28, %rs9, 1;
	st.shared.u16 	[%r174], %rs28;
	setp.eq.s32 	%p69, %r907, 2147483647;
	selp.b32 	%r421, -2147483648, %r907, %p69;
	// begin inline asm
	shr.b32 %r420, %r421, %r449;
	// end inline asm
	and.b32  	%r535, %r390, %r420;
	shl.b32 	%r536, %r535, 10;
	and.b32  	%r537, %r536, 31744;
	add.s32 	%r538, %r119, %r537;
	shr.u32 	%r539, %r535, 4;
	and.b32  	%r540, %r539, 268435454;
	add.s32 	%r175, %r538, %r540;
	ld.shared.u16 	%rs10, [%r175];
	add.s16 	%rs29, %rs10, 1;
	st.shared.u16 	[%r175], %rs29;
	setp.eq.s32 	%p70, %r906, 2147483647;
	selp.b32 	%r424, -2147483648, %r906, %p70;
	// begin inline asm
	shr.b32 %r423, %r424, %r449;
	// end inline asm
	and.b32  	%r541, %r390, %r423;
	shl.b32 	%r542, %r541, 10;
	and.b32  	%r543, %r542, 31744;
	add.s32 	%r544, %r119, %r543;
	shr.u32 	%r545, %r541, 4;
	and.b32  	%r546, %r545, 268435454;
	add.s32 	%r176, %r544, %r546;
	ld.shared.u16 	%rs11, [%r176];
	add.s16 	%rs30, %rs11, 1;
	st.shared.u16 	[%r176], %rs30;
	setp.eq.s32 	%p71, %r905, 2147483647;
	selp.b32 	%r427, -2147483648, %r905, %p71;
	// begin inline asm
	shr.b32 %r426, %r427, %r449;
	// end inline asm
	and.b32  	%r547, %r390, %r426;
	shl.b32 	%r548, %r547, 10;
	and.b32  	%r549, %r548, 31744;
	add.s32 	%r550, %r119, %r549;
	shr.u32 	%r551, %r547, 4;
	and.b32  	%r552, %r551, 268435454;
	add.s32 	%r177, %r550, %r552;
	ld.shared.u16 	%rs12, [%r177];
	add.s16 	%rs31, %rs12, 1;
	st.shared.u16 	[%r177], %rs31;
	setp.eq.s32 	%p72, %r904, 2147483647;
	selp.b32 	%r430, -2147483648, %r904, %p72;
	// begin inline asm
	shr.b32 %r429, %r430, %r449;
	// end inline asm
	and.b32  	%r553, %r390, %r429;
	shl.b32 	%r554, %r553, 10;
	and.b32  	%r555, %r554, 31744;
	add.s32 	%r556, %r119, %r555;
	shr.u32 	%r557, %r553, 4;
	and.b32  	%r558, %r557, 268435454;
	add.s32 	%r178, %r556, %r558;
	ld.shared.u16 	%rs13, [%r178];
	add.s16 	%rs32, %rs13, 1;
	st.shared.u16 	[%r178], %rs32;
	setp.eq.s32 	%p73, %r903, 2147483647;
	selp.b32 	%r433, -2147483648, %r903, %p73;
	// begin inline asm
	shr.b32 %r432, %r433, %r449;
	// end inline asm
	and.b32  	%r559, %r390, %r432;
	shl.b32 	%r560, %r559, 10;
	and.b32  	%r561, %r560, 31744;
	add.s32 	%r562, %r119, %r561;
	shr.u32 	%r563, %r559, 4;
	and.b32  	%r564, %r563, 268435454;
	add.s32 	%r179, %r562, %r564;
	ld.shared.u16 	%rs14, [%r179];
	add.s16 	%rs33, %rs14, 1;
	st.shared.u16 	[%r179], %rs33;
	setp.eq.s32 	%p74, %r902, 2147483647;
	selp.b32 	%r436, -2147483648, %r902, %p74;
	// begin inline asm
	shr.b32 %r435, %r436, %r449;
	// end inline asm
	and.b32  	%r565, %r390, %r435;
	shl.b32 	%r566, %r565, 10;
	and.b32  	%r567, %r566, 31744;
	add.s32 	%r568, %r119, %r567;
	shr.u32 	%r569, %r565, 4;
	and.b32  	%r570, %r569, 268435454;
	add.s32 	%r180, %r568, %r570;
	ld.shared.u16 	%rs15, [%r180];
	add.s16 	%rs34, %rs15, 1;
	st.shared.u16 	[%r180], %rs34;
	setp.eq.s32 	%p75, %r901, 2147483647;
	selp.b32 	%r439, -2147483648, %r901, %p75;
	// begin inline asm
	shr.b32 %r438, %r439, %r449;
	// end inline asm
	and.b32  	%r571, %r390, %r438;
	shl.b32 	%r572, %r571, 10;
	and.b32  	%r573, %r572, 31744;
	add.s32 	%r574, %r119, %r573;
	shr.u32 	%r575, %r571, 4;
	and.b32  	%r576, %r575, 268435454;
	add.s32 	%r181, %r574, %r576;
	ld.shared.u16 	%rs16, [%r181];
	add.s16 	%rs35, %rs16, 1;
	st.shared.u16 	[%r181], %rs35;
	setp.eq.s32 	%p76, %r900, 2147483647;
	selp.b32 	%r442, -2147483648, %r900, %p76;
	// begin inline asm
	shr.b32 %r441, %r442, %r449;
	// end inline asm
	and.b32  	%r577, %r390, %r441;
	shl.b32 	%r578, %r577, 10;
	and.b32  	%r579, %r578, 31744;
	add.s32 	%r580, %r119, %r579;
	shr.u32 	%r581, %r577, 4;
	and.b32  	%r582, %r581, 268435454;
	add.s32 	%r182, %r580, %r582;
	ld.shared.u16 	%rs17, [%r182];
	add.s16 	%rs36, %rs17, 1;
	st.shared.u16 	[%r182], %rs36;
	setp.eq.s32 	%p77, %r899, 2147483647;
	selp.b32 	%r445, -2147483648, %r899, %p77;
	// begin inline asm
	shr.b32 %r444, %r445, %r449;
	// end inline asm
	and.b32  	%r583, %r390, %r444;
	shl.b32 	%r584, %r583, 10;
	and.b32  	%r585, %r584, 31744;
	add.s32 	%r586, %r119, %r585;
	shr.u32 	%r587, %r583, 4;
	and.b32  	%r588, %r587, 268435454;
	add.s32 	%r183, %r586, %r588;
	ld.shared.u16 	%rs18, [%r183];
	add.s16 	%rs37, %rs18, 1;
	st.shared.u16 	[%r183], %rs37;
	setp.eq.s32 	%p78, %r898, 2147483647;
	selp.b32 	%r448, -2147483648, %r898, %p78;
	// begin inline asm
	shr.b32 %r447, %r448, %r449;
	// end inline asm
	and.b32  	%r589, %r390, %r447;
	shl.b32 	%r590, %r589, 10;
	and.b32  	%r591, %r590, 31744;
	add.s32 	%r592, %r119, %r591;
	shr.u32 	%r593, %r589, 4;
	and.b32  	%r594, %r593, 268435454;
	add.s32 	%r184, %r592, %r594;
	ld.shared.u16 	%rs19, [%r184];
	add.s16 	%rs38, %rs19, 1;
	st.shared.u16 	[%r184], %rs38;
	bar.sync 	0;
	ld.shared.u32 	%r185, [%r120];
	ld.shared.u32 	%r595, [%r120+4];
	ld.shared.u32 	%r596, [%r120+8];
	ld.shared.u32 	%r597, [%r120+12];
	ld.shared.u32 	%r598, [%r120+16];
	ld.shared.u32 	%r599, [%r120+20];
	ld.shared.u32 	%r600, [%r120+24];
	ld.shared.u32 	%r601, [%r120+28];
	ld.shared.u32 	%r602, [%r120+32];
	ld.shared.u32 	%r603, [%r120+36];
	ld.shared.u32 	%r604, [%r120+40];
	ld.shared.u32 	%r605, [%r120+44];
	ld.shared.u32 	%r606, [%r120+48];
	ld.shared.u32 	%r607, [%r120+52];
	ld.shared.u32 	%r608, [%r120+56];
	ld.shared.u32 	%r609, [%r120+60];
	ld.shared.u32 	%r610, [%r120+64];
	ld.shared.u32 	%r611, [%r120+68];
	ld.shared.u32 	%r612, [%r120+72];
	ld.shared.u32 	%r613, [%r120+76];
	ld.shared.u32 	%r614, [%r120+80];
	ld.shared.u32 	%r615, [%r120+84];
	ld.shared.u32 	%r616, [%r120+88];
	ld.shared.u32 	%r617, [%r120+92];
	ld.shared.u32 	%r618, [%r120+96];
	ld.shared.u32 	%r619, [%r120+100];
	ld.shared.u32 	%r620, [%r120+104];
	ld.shared.u32 	%r621, [%r120+108];
	ld.shared.u32 	%r622, [%r120+112];
	ld.shared.u32 	%r623, [%r120+116];
	ld.shared.u32 	%r624, [%r120+120];
	ld.shared.u32 	%r625, [%r120+124];
	ld.shared.u32 	%r626, [%r120+128];
	add.s32 	%r186, %r595, %r185;
	add.s32 	%r187, %r596, %r186;
	add.s32 	%r188, %r597, %r187;
	add.s32 	%r189, %r598, %r188;
	add.s32 	%r190, %r599, %r189;
	add.s32 	%r191, %r600, %r190;
	add.s32 	%r192, %r601, %r191;
	add.s32 	%r193, %r602, %r192;
	add.s32 	%r194, %r603, %r193;
	add.s32 	%r195, %r604, %r194;
	add.s32 	%r196, %r605, %r195;
	add.s32 	%r197, %r606, %r196;
	add.s32 	%r198, %r607, %r197;
	add.s32 	%r199, %r608, %r198;
	add.s32 	%r200, %r609, %r199;
	add.s32 	%r201, %r610, %r200;
	add.s32 	%r202, %r611, %r201;
	add.s32 	%r203, %r612, %r202;
	add.s32 	%r204, %r613, %r203;
	add.s32 	%r205, %r614, %r204;
	add.s32 	%r206, %r615, %r205;
	add.s32 	%r207, %r616, %r206;
	add.s32 	%r208, %r617, %r207;
	add.s32 	%r209, %r618, %r208;
	add.s32 	%r210, %r619, %r209;
	add.s32 	%r211, %r620, %r210;
	add.s32 	%r212, %r621, %r211;
	add.s32 	%r213, %r622, %r212;
	add.s32 	%r214, %r623, %r213;
	add.s32 	%r215, %r624, %r214;
	add.s32 	%r216, %r625, %r215;
	add.s32 	%r455, %r626, %r216;
	// begin inline asm
	mov.u32 %r450, %laneid;
	// end inline asm
	mov.b32 	%r453, 1;
	mov.b32 	%r480, -1;
	// begin inline asm
	{  .reg .u32 r0;  .reg .pred p;  shfl.sync.up.b32 r0|p, %r455, %r453, %r478, %r480;  @p add.u32 r0, r0, %r455;  mov.u32 %r451, r0;}
	// end inline asm
	mov.b32 	%r459, 2;
	// begin inline asm
	{  .reg .u32 r0;  .reg .pred p;  shfl.sync.up.b32 r0|p, %r451, %r459, %r478, %r480;  @p add.u32 r0, r0, %r451;  mov.u32 %r457, r0;}
	// end inline asm
	mov.b32 	%r465, 4;
	// begin inline asm
	{  .reg .u32 r0;  .reg .pred p;  shfl.sync.up.b32 r0|p, %r457, %r465, %r478, %r480;  @p add.u32 r0, r0, %r457;  mov.u32 %r463, r0;}
	// end inline asm
	mov.b32 	%r471, 8;
	// begin inline asm
	{  .reg .u32 r0;  .reg .pred p;  shfl.sync.up.b32 r0|p, %r463, %r471, %r478, %r480;  @p add.u32 r0, r0, %r463;  mov.u32 %r469, r0;}
	// end inline asm
	mov.b32 	%r477, 16;
	// begin inline asm
	{  .reg .u32 r0;  .reg .pred p;  shfl.sync.up.b32 r0|p, %r469, %r477, %r478, %r480;  @p add.u32 r0, r0, %r469;  mov.u32 %r475, r0;}
	// end inline asm
	setp.ne.s32 	%p79, %r450, 31;
	@%p79 bra 	$L__BB3_79;
	st.shared.u32 	[%r121], %r475;
$L__BB3_79:
	sub.s32 	%r627, %r475, %r455;
	setp.gt.u32 	%p80, %r2, 31;
	setp.eq.s32 	%p81, %r118, 7;
	setp.eq.s32 	%p82, %r118, 6;
	setp.eq.s32 	%p83, %r118, 5;
	setp.eq.s32 	%p84, %r118, 4;
	setp.eq.s32 	%p85, %r118, 3;
	setp.eq.s32 	%p86, %r118, 2;
	setp.eq.s32 	%p87, %r118, 1;
	bar.sync 	0;
	ld.shared.v4.u32 	{%r628, %r629, %r630, %r631}, [_ZZN3cub18CUB_300001_SM_10006detail10radix_sort31DeviceRadixSortSingleTileKernelINS1_5radix10policy_hubIfiyE10Policy1000ELNS0_9SortOrderE0EfiyNS1_21identity_decomposer_tEEEvPKT1_PSA_PKT2_PSE_T3_iiT4_E12temp_storage+33792];
	selp.b32 	%r632, %r628, %r936, %p87;
	add.s32 	%r633, %r629, %r628;
	selp.b32 	%r634, %r633, %r632, %p86;
	add.s32 	%r635, %r633, %r630;
	selp.b32 	%r636, %r635, %r634, %p85;
	add.s32 	%r637, %r635, %r631;
	selp.b32 	%r638, %r637, %r636, %p84;
	ld.shared.v4.u32 	{%r639, %r640, %r641, %r642}, [_ZZN3cub18CUB_300001_SM_10006detail10radix_sort31DeviceRadixSortSingleTileKernelINS1_5radix10policy_hubIfiyE10Policy1000ELNS0_9SortOrderE0EfiyNS1_21identity_decomposer_tEEEvPKT1_PSA_PKT2_PSE_T3_iiT4_E12temp_storage+33808];
	add.s32 	%r643, %r637, %r639;
	selp.b32 	%r644, %r643, %r638, %p83;
	add.s32 	%r645, %r643, %r640;
	selp.b32 	%r646, %r645, %r644, %p82;
	add.s32 	%r647, %r645, %r641;
	selp.b32 	%r936, %r647, %r646, %p81;
	add.s32 	%r221, %r647, %r642;
	setp.ne.s32 	%p88, %r450, 0;
	selp.b32 	%r648, %r627, 0, %p88;
	add.s32 	%r649, %r936, %r648;
	or.pred  	%p89, %p80, %p88;
	selp.b32 	%r937, %r649, %r627, %p80;
	@%p89 bra 	$L__BB3_81;
	shl.b32 	%r937, %r221, 16;
	st.shared.u32 	[_ZZN3cub18CUB_300001_SM_10006detail10radix_sort31DeviceRadixSortSingleTileKernelINS1_5radix10policy_hubIfiyE10Policy1000ELNS0_9SortOrderE0EfiyNS1_21identity_decomposer_tEEEvPKT1_PSA_PKT2_PSE_T3_iiT4_E12temp_storage+33832], %r937;
$L__BB3_81:
	setp.eq.s32 	%p90, %r2, 0;
	bar.sync 	0;
	ld.shared.u32 	%r650, [_ZZN3cub18CUB_300001_SM_10006detail10radix_sort31DeviceRadixSortSingleTileKernelINS1_5radix10policy_hubIfiyE10Policy1000ELNS0_9SortOrderE0EfiyNS1_21identity_decomposer_tEEEvPKT1_PSA_PKT2_PSE_T3_iiT4_E12temp_storage+33832];
	selp.b32 	%r651, 0, %r650, %p90;
	add.s32 	%r652, %r937, %r651;
	add.s32 	%r653, %r185, %r652;
	add.s32 	%r654, %r186, %r652;
	add.s32 	%r655, %r187, %r652;
	add.s32 	%r656, %r188, %r652;
	add.s32 	%r657, %r189, %r652;
	add.s32 	%r658, %r190, %r652;
	add.s32 	%r659, %r191, %r652;
	add.s32 	%r660, %r192, %r652;
	add.s32 	%r661, %r193, %r652;
	add.s32 	%r662, %r194, %r652;
	add.s32 	%r663, %r195, %r652;
	add.s32 	%r664, %r196, %r652;
	add.s32 	%r665, %r197, %r652;
	add.s32 	%r666, %r198, %r652;
	add.s32 	%r667, %r199, %r652;
	add.s32 	%r668, %r200, %r652;
	add.s32 	%r669, %r201, %r652;
	add.s32 	%r670, %r202, %r652;
	add.s32 	%r671, %r203, %r652;
	add.s32 	%r672, %r204, %r652;
	add.s32 	%r673, %r205, %r652;
	add.s32 	%r674, %r206, %r652;
	add.s32 	%r675, %r207, %r652;
	add.s32 	%r676, %r208, %r652;
	add.s32 	%r677, %r209, %r652;
	add.s32 	%r678, %r210, %r652;
	add.s32 	%r679, %r211, %r652;
	add.s32 	%r680, %r212, %r652;
	add.s32 	%r681, %r213, %r652;
	add.s32 	%r682, %r214, %r652;
	add.s32 	%r683, %r215, %r652;
	add.s32 	%r684, %r216, %r652;
	st.shared.u32 	[%r120], %r652;
	st.shared.u32 	[%r120+4], %r653;
	st.shared.u32 	[%r120+8], %r654;
	st.shared.u32 	[%r120+12], %r655;
	st.shared.u32 	[%r120+16], %r656;
	st.shared.u32 	[%r120+20], %r657;
	st.shared.u32 	[%r120+24], %r658;
	st.shared.u32 	[%r120+28], %r659;
	st.shared.u32 	[%r120+32], %r660;
	st.shared.u32 	[%r120+36], %r661;
	st.shared.u32 	[%r120+40], %r662;
	st.shared.u32 	[%r120+44], %r663;
	st.shared.u32 	[%r120+48], %r664;
	st.shared.u32 	[%r120+52], %r665;
	st.shared.u32 	[%r120+56], %r666;
	st.shared.u32 	[%r120+60], %r667;
	st.shared.u32 	[%r120+64], %r668;
	st.shared.u32 	[%r120+68], %r669;
	st.shared.u32 	[%r120+72], %r670;
	st.shared.u32 	[%r120+76], %r671;
	st.shared.u32 	[%r120+80], %r672;
	st.shared.u32 	[%r120+84], %r673;
	st.shared.u32 	[%r120+88], %r674;
	st.shared.u32 	[%r120+92], %r675;
	st.shared.u32 	[%r120+96], %r676;
	st.shared.u32 	[%r120+100], %r677;
	st.shared.u32 	[%r120+104], %r678;
	st.shared.u32 	[%r120+108], %r679;
	st.shared.u32 	[%r120+112], %r680;
	st.shared.u32 	[%r120+116], %r681;
	st.shared.u32 	[%r120+120], %r682;
	st.shared.u32 	[%r120+124], %r683;
	st.shared.u32 	[%r120+128], %r684;
	bar.sync 	0;
	cvt.u32.u16 	%r685, %rs1;
	ld.shared.u16 	%r686, [%r166];
	add.s32 	%r225, %r686, %r685;
	cvt.u32.u16 	%r687, %rs2;
	ld.shared.u16 	%r688, [%r167];
	add.s32 	%r226, %r688, %r687;
	cvt.u32.u16 	%r689, %rs3;
	ld.shared.u16 	%r690, [%r168];
	add.s32 	%r227, %r690, %r689;
	cvt.u32.u16 	%r691, %rs4;
	ld.shared.u16 	%r692, [%r169];
	add.s32 	%r228, %r692, %r691;
	cvt.u32.u16 	%r693, %rs5;
	ld.shared.u16 	%r694, [%r170];
	add.s32 	%r229, %r694, %r693;
	cvt.u32.u16 	%r695, %rs6;
	ld.shared.u16 	%r696, [%r171];
	add.s32 	%r230, %r696, %r695;
	cvt.u32.u16 	%r697, %rs7;
	ld.shared.u16 	%r698, [%r172];
	add.s32 	%r231, %r698, %r697;
	cvt.u32.u16 	%r699, %rs8;
	ld.shared.u16 	%r700, [%r173];
	add.s32 	%r232, %r700, %r699;
	cvt.u32.u16 	%r701, %rs9;
	ld.shared.u16 	%r702, [%r174];
	add.s32 	%r233, %r702, %r701;
	cvt.u32.u16 	%r703, %rs10;
	ld.shared.u16 	%r704, [%r175];
	add.s32 	%r234, %r704, %r703;
	cvt.u32.u16 	%r705, %rs11;
	ld.shared.u16 	%r706, [%r176];
	add.s32 	%r235, %r706, %r705;
	cvt.u32.u16 	%r707, %rs12;
	ld.shared.u16 	%r708, [%r177];
	add.s32 	%r236, %r708, %r707;
	cvt.u32.u16 	%r709, %rs13;
	ld.shared.u16 	%r710, [%r178];
	add.s32 	%r237, %r710, %r709;
	cvt.u32.u16 	%r711, %rs14;
	ld.shared.u16 	%r712, [%r179];
	add.s32 	%r238, %r712, %r711;
	cvt.u32.u16 	%r713, %rs15;
	ld.shared.u16 	%r714, [%r180];
	add.s32 	%r239, %r714, %r713;
	cvt.u32.u16 	%r715, %rs16;
	ld.shared.u16 	%r716, [%r181];
	add.s32 	%r240, %r716, %r715;
	cvt.u32.u16 	%r717, %rs17;
	ld.shared.u16 	%r718, [%r182];
	add.s32 	%r241, %r718, %r717;
	cvt.u32.u16 	%r719, %rs18;
	ld.shared.u16 	%r720, [%r183];
	add.s32 	%r242, %r720, %r719;
	cvt.u32.u16 	%r721, %rs19;
	ld.shared.u16 	%r722, [%r184];
	add.s32 	%r243, %r722, %r721;
	bar.sync 	0;
	setp.lt.s32 	%p91, %r897, %r323;
	@%p91 bra 	$L__BB3_121;
	cvt.u64.u32 	%rd15, %r2;
	shl.b32 	%r723, %r225, 2;
	mov.u32 	%r724, _ZZN3cub18CUB_300001_SM_10006detail10radix_sort31DeviceRadixSortSingleTileKernelINS1_5radix10policy_hubIfiyE10Policy1000ELNS0_9SortOrderE0EfiyNS1_21identity_decomposer_tEEEvPKT1_PSA_PKT2_PSE_T3_iiT4_E12temp_storage;
	add.s32 	%r725, %r724, %r723;
	st.shared.u32 	[%r725], %r916;
	shl.b32 	%r726, %r226, 2;
	add.s32 	%r727, %r724, %r726;
	st.shared.u32 	[%r727], %r915;
	shl.b32 	%r728, %r227, 2;
	add.s32 	%r729, %r724, %r728;
	st.shared.u32 	[%r729], %r914;
	shl.b32 	%r730, %r228, 2;
	add.s32 	%r731, %r724, %r730;
	st.shared.u32 	[%r731], %r913;
	shl.b32 	%r732, %r229, 2;
	add.s32 	%r733, %r724, %r732;
	st.shared.u32 	[%r733], %r912;
	shl.b32 	%r734, %r230, 2;
	add.s32 	%r735, %r724, %r734;
	st.shared.u32 	[%r735], %r911;
	shl.b32 	%r736, %r231, 2;
	add.s32 	%r737, %r724, %r736;
	st.shared.u32 	[%r737], %r910;
	shl.b32 	%r738, %r232, 2;
	add.s32 	%r739, %r724, %r738;
	st.shared.u32 	[%r739], %r909;
	shl.b32 	%r740, %r233, 2;
	add.s32 	%r741, %r724, %r740;
	st.shared.u32 	[%r741], %r908;
	shl.b32 	%r742, %r234, 2;
	add.s32 	%r743, %r724, %r742;
	st.shared.u32 	[%r743], %r907;
	shl.b32 	%r744, %r235, 2;
	add.s32 	%r745, %r724, %r744;
	st.shared.u32 	[%r745], %r906;
	shl.b32 	%r746, %r236, 2;
	add.s32 	%r747, %r724, %r746;
	st.shared.u32 	[%r747], %r905;
	shl.b32 	%r748, %r237, 2;
	add.s32 	%r749, %r724, %r748;
	st.shared.u32 	[%r749], %r904;
	shl.b32 	%r750, %r238, 2;
	add.s32 	%r751, %r724, %r750;
	st.shared.u32 	[%r751], %r903;
	shl.b32 	%r752, %r239, 2;
	add.s32 	%r753, %r724, %r752;
	st.shared.u32 	[%r753], %r902;
	shl.b32 	%r754, %r240, 2;
	add.s32 	%r755, %r724, %r754;
	st.shared.u32 	[%r755], %r901;
	shl.b32 	%r756, %r241, 2;
	add.s32 	%r757, %r724, %r756;
	st.shared.u32 	[%r757], %r900;
	shl.b32 	%r758, %r242, 2;
	add.s32 	%r759, %r724, %r758;
	st.shared.u32 	[%r759], %r899;
	shl.b32 	%r760, %r243, 2;
	add.s32 	%r761, %r724, %r760;
	st.shared.u32 	[%r761], %r898;
	bar.sync 	0;
	mad.lo.s32 	%r244, %r2, -72, %r122;
	ld.shared.u32 	%r245, [%r244];
	ld.shared.u32 	%r246, [%r244+1024];
	ld.shared.u32 	%r247, [%r244+2048];
	ld.shared.u32 	%r248, [%r244+3072];
	ld.shared.u32 	%r249, [%r244+4096];
	ld.shared.u32 	%r250, [%r244+5120];
	ld.shared.u32 	%r251, [%r244+6144];
	ld.shared.u32 	%r252, [%r244+7168];
	ld.shared.u32 	%r253, [%r244+8192];
	ld.shared.u32 	%r254, [%r244+9216];
	ld.shared.u32 	%r255, [%r244+10240];
	ld.shared.u32 	%r256, [%r244+11264];
	ld.shared.u32 	%r257, [%r244+12288];
	ld.shared.u32 	%r258, [%r244+13312];
	ld.shared.u32 	%r259, [%r244+14336];
	ld.shared.u32 	%r260, [%r244+15360];
	ld.shared.u32 	%r261, [%r244+16384];
	ld.shared.u32 	%r262, [%r244+17408];
	ld.shared.u32 	%r263, [%r244+18432];
	bar.sync 	0;
	st.shared.u32 	[%r725], %r935;
	st.shared.u32 	[%r727], %r934;
	st.shared.u32 	[%r729], %r933;
	st.shared.u32 	[%r731], %r932;
	st.shared.u32 	[%r733], %r931;
	st.shared.u32 	[%r735], %r930;
	st.shared.u32 	[%r737], %r929;
	st.shared.u32 	[%r739], %r928;
	st.shared.u32 	[%r741], %r927;
	st.shared.u32 	[%r743], %r926;
	st.shared.u32 	[%r745], %r925;
	st.shared.u32 	[%r747], %r924;
	st.shared.u32 	[%r749], %r923;
	st.shared.u32 	[%r751], %r922;
	st.shared.u32 	[%r753], %r921;
	st.shared.u32 	[%r755], %r920;
	st.shared.u32 	[%r757], %r919;
	st.shared.u32 	[%r759], %r918;
	st.shared.u32 	[%r761], %r917;
	bar.sync 	0;
	ld.shared.u32 	%r264, [%r244+1024];
	ld.shared.u32 	%r265, [%r244+2048];
	ld.shared.u32 	%r266, [%r244+3072];
	ld.shared.u32 	%r267, [%r244+4096];
	ld.shared.u32 	%r268, [%r244+5120];
	ld.shared.u32 	%r269, [%r244+6144];
	ld.shared.u32 	%r270, [%r244+7168];
	ld.shared.u32 	%r271, [%r244+8192];
	ld.shared.u32 	%r272, [%r244+9216];
	ld.shared.u32 	%r273, [%r244+10240];
	ld.shared.u32 	%r274, [%r244+11264];
	ld.shared.u32 	%r275, [%r244+12288];
	ld.shared.u32 	%r276, [%r244+13312];
	ld.shared.u32 	%r277, [%r244+14336];
	ld.shared.u32 	%r278, [%r244+15360];
	ld.shared.u32 	%r279, [%r244+16384];
	ld.shared.u32 	%r280, [%r244+17408];
	ld.shared.u32 	%r281, [%r244+18432];
	setp.gt.u64 	%p92, %rd2, %rd15;
	cvta.to.global.u64 	%rd16, %rd6;
	mul.wide.u32 	%rd17, %r2, 4;
	add.s64 	%rd4, %rd16, %rd17;
	cvta.to.global.u64 	%rd18, %rd8;
	add.s64 	%rd5, %rd18, %rd17;
	@%p92 bra 	$L__BB3_83;
	bra.uni 	$L__BB3_84;
$L__BB3_83:
	ld.shared.u32 	%r762, [%r244];
	setp.gt.s32 	%p93, %r245, -1;
	selp.b32 	%r763, -1, -2147483648, %p93;
	xor.b32  	%r764, %r763, %r245;
	st.global.u32 	[%rd4], %r764;
	st.global.u32 	[%rd5], %r762;
$L__BB3_84:
	add.s32 	%r765, %r2, 256;
	cvt.u64.u32 	%rd19, %r765;
	setp.le.u64 	%p94, %rd2, %rd19;
	@%p94 bra 	$L__BB3_86;
	setp.gt.s32 	%p95, %r246, -1;
	selp.b32 	%r766, -1, -2147483648, %p95;
	xor.b32  	%r767, %r766, %r246;
	st.global.u32 	[%rd4+1024], %r767;
	st.global.u32 	[%rd5+1024], %r264;
$L__BB3_86:
	add.s32 	%r768, %r2, 512;
	cvt.u64.u32 	%rd20, %r768;
	setp.le.u64 	%p96, %rd2, %rd20;
	@%p96 bra 	$L__BB3_88;
	setp.gt.s32 	%p97, %r247, -1;
	selp.b32 	%r769, -1, -2147483648, %p97;
	xor.b32  	%r770, %r769, %r247;
	st.global.u32 	[%rd4+2048], %r770;
	st.global.u32 	[%rd5+2048], %r265;
$L__BB3_88:
	add.s32 	%r771, %r2, 768;
	cvt.u64.u32 	%rd21, %r771;
	setp.le.u64 	%p98, %rd2, %rd21;
	@%p98 bra 	$L__BB3_90;
	setp.gt.s32 	%p99, %r248, -1;
	selp.b32 	%r772, -1, -2147483648, %p99;
	xor.b32  	%r773, %r772, %r248;
	st.global.u32 	[%rd4+3072], %r773;
	st.global.u32 	[%rd5+3072], %r266;
$L__BB3_90:
	or.b32  	%r774, %r2, 1024;
	cvt.u64.u32 	%rd22, %r774;
	setp.le.u64 	%p100, %rd2, %rd22;
	@%p100 bra 	$L__BB3_92;
	setp.gt.s32 	%p101, %r249, -1;
	selp.b32 	%r775, -1, -2147483648, %p101;
	xor.b32  	%r776, %r775, %r249;
	st.global.u32 	[%rd4+4096], %r776;
	st.global.u32 	[%rd5+4096], %r267;
$L__BB3_92:
	add.s32 	%r777, %r2, 1280;
	cvt.u64.u32 	%rd23, %r777;
	setp.le.u64 	%p102, %rd2, %rd23;
	@%p102 bra 	$L__BB3_94;
	setp.gt.s32 	%p103, %r250, -1;
	selp.b32 	%r778, -1, -2147483648, %p103;
	xor.b32  	%r779, %r778, %r250;
	st.global.u32 	[%rd4+5120], %r779;
	st.global.u32 	[%rd5+5120], %r268;
$L__BB3_94:
	add.s32 	%r780, %r2, 1536;
	cvt.u64.u32 	%rd24, %r780;
	setp.le.u64 	%p104, %rd2, %rd24;
	@%p104 bra 	$L__BB3_96;
	setp.gt.s32 	%p105, %r251, -1;
	selp.b32 	%r781, -1, -2147483648, %p105;
	xor.b32  	%r782, %r781, %r251;
	st.global.u32 	[%rd4+6144], %r782;
	st.global.u32 	[%rd5+6144], %r269;
$L__BB3_96:
	add.s32 	%r783, %r2, 1792;
	cvt.u64.u32 	%rd25, %r783;
	setp.le.u64 	%p106, %rd2, %rd25;
	@%p106 bra 	$L__BB3_98;
	setp.gt.s32 	%p107, %r252, -1;
	selp.b32 	%r784, -1, -2147483648, %p107;
	xor.b32  	%r785, %r784, %r252;
	st.global.u32 	[%rd4+7168], %r785;
	st.global.u32 	[%rd5+7168], %r270;
$L__BB3_98:
	or.b32  	%r786, %r2, 2048;
	cvt.u64.u32 	%rd26, %r786;
	setp.le.u64 	%p108, %rd2, %rd26;
	@%p108 bra 	$L__BB3_100;
	setp.gt.s32 	%p109, %r253, -1;
	selp.b32 	%r787, -1, -2147483648, %p109;
	xor.b32  	%r788, %r787, %r253;
	st.global.u32 	[%rd4+8192], %r788;
	st.global.u32 	[%rd5+8192], %r271;
$L__BB3_100:
	add.s32 	%r789, %r2, 2304;
	cvt.u64.u32 	%rd27, %r789;
	setp.le.u64 	%p110, %rd2, %rd27;
	@%p110 bra 	$L__BB3_102;
	setp.gt.s32 	%p111, %r254, -1;
	selp.b32 	%r790, -1, -2147483648, %p111;
	xor.b32  	%r791, %r790, %r254;
	st.global.u32 	[%rd4+9216], %r791;
	st.global.u32 	[%rd5+9216], %r272;
$L__BB3_102:
	add.s32 	%r792, %r2, 2560;
	cvt.u64.u32 	%rd28, %r792;
	setp.le.u64 	%p112, %rd2, %rd28;
	@%p112 bra 	$L__BB3_104;
	setp.gt.s32 	%p113, %r255, -1;
	selp.b32 	%r793, -1, -2147483648, %p113;
	xor.b32  	%r794, %r793, %r255;
	st.global.u32 	[%rd4+10240], %r794;
	st.global.u32 	[%rd5+10240], %r273;
$L__BB3_104:
	add.s32 	%r795, %r2, 2816;
	cvt.u64.u32 	%rd29, %r795;
	setp.le.u64 	%p114, %rd2, %rd29;
	@%p114 bra 	$L__BB3_106;
	setp.gt.s32 	%p115, %r256, -1;
	selp.b32 	%r796, -1, -2147483648, %p115;
	xor.b32  	%r797, %r796, %r256;
	st.global.u32 	[%rd4+11264], %r797;
	st.global.u32 	[%rd5+11264], %r274;
$L__BB3_106:
	or.b32  	%r798, %r2, 3072;
	cvt.u64.u32 	%rd30, %r798;
	setp.le.u64 	%p116, %rd2, %rd30;
	@%p116 bra 	$L__BB3_108;
	setp.gt.s32 	%p117, %r257, -1;
	selp.b32 	%r799, -1, -2147483648, %p117;
	xor.b32  	%r800, %r799, %r257;
	st.global.u32 	[%rd4+12288], %r800;
	st.global.u32 	[%rd5+12288], %r275;
$L__BB3_108:
	add.s32 	%r801, %r2, 3328;
	cvt.u64.u32 	%rd31, %r801;
	setp.le.u64 	%p118, %rd2, %rd31;
	@%p118 bra 	$L__BB3_110;
	setp.gt.s32 	%p119, %r258, -1;
	selp.b32 	%r802, -1, -2147483648, %p119;
	xor.b32  	%r803, %r802, %r258;
	st.global.u32 	[%rd4+13312], %r803;
	st.global.u32 	[%rd5+13312], %r276;
$L__BB3_110:
	add.s32 	%r804, %r2, 3584;
	cvt.u64.u32 	%rd32, %r804;
	setp.le.u64 	%p120, %rd2, %rd32;
	@%p120 bra 	$L__BB3_112;
	setp.gt.s32 	%p121, %r259, -1;
	selp.b32 	%r805, -1, -2147483648, %p121;
	xor.b32  	%r806, %r805, %r259;
	st.global.u32 	[%rd4+14336], %r806;
	st.global.u32 	[%rd5+14336], %r277;
$L__BB3_112:
	add.s32 	%r807, %r2, 3840;
	cvt.u64.u32 	%rd33, %r807;
	setp.le.u64 	%p122, %rd2, %rd33;
	@%p122 bra 	$L__BB3_114;
	setp.gt.s32 	%p123, %r260, -1;
	selp.b32 	%r808, -1, -2147483648, %p123;
	xor.b32  	%r809, %r808, %r260;
	st.global.u32 	[%rd4+15360], %r809;
	st.global.u32 	[%rd5+15360], %r278;
$L__BB3_114:
	or.b32  	%r810, %r2, 4096;
	cvt.u64.u32 	%rd34, %r810;
	setp.le.u64 	%p124, %rd2, %rd34;
	@%p124 bra 	$L__BB3_116;
	setp.gt.s32 	%p125, %r261, -1;
	selp.b32 	%r811, -1, -2147483648, %p125;
	xor.b32  	%r812, %r811, %r261;
	st.global.u32 	[%rd4+16384], %r812;
	st.global.u32 	[%rd5+16384], %r279;
$L__BB3_116:
	add.s32 	%r813, %r2, 4352;
	cvt.u64.u32 	%rd35, %r813;
	setp.le.u64 	%p126, %rd2, %rd35;
	@%p126 bra 	$L__BB3_118;
	setp.gt.s32 	%p127, %r262, -1;
	selp.b32 	%r814, -1, -2147483648, %p127;
	xor.b32  	%r815, %r814, %r262;
	st.global.u32 	[%rd4+17408], %r815;
	st.global.u32 	[%rd5+17408], %r280;
$L__BB3_118:
	add.s32 	%r816, %r2, 4608;
	cvt.u64.u32 	%rd36, %r816;
	setp.le.u64 	%p128, %rd2, %rd36;
	@%p128 bra 	$L__BB3_120;
	setp.gt.s32 	%p129, %r263, -1;
	selp.b32 	%r817, -1, -2147483648, %p129;
	xor.b32  	%r818, %r817, %r263;
	st.global.u32 	[%rd4+18432], %r818;
	st.global.u32 	[%rd5+18432], %r281;
$L__BB3_120:
	ret;
$L__BB3_121:
	shl.b32 	%r819, %r225, 2;
	mov.u32 	%r820, _ZZN3cub18CUB_300001_SM_10006detail10radix_sort31DeviceRadixSortSingleTileKernelINS1_5radix10policy_hubIfiyE10Policy1000ELNS0_9SortOrderE0EfiyNS1_21identity_decomposer_tEEEvPKT1_PSA_PKT2_PSE_T3_iiT4_E12temp_storage;
	add.s32 	%r821, %r820, %r819;
	st.shared.u32 	[%r821], %r916;
	shl.b32 	%r822, %r226, 2;
	add.s32 	%r823, %r820, %r822;
	st.shared.u32 	[%r823], %r915;
	shl.b32 	%r824, %r227, 2;
	add.s32 	%r825, %r820, %r824;
	st.shared.u32 	[%r825], %r914;
	shl.b32 	%r826, %r228, 2;
	add.s32 	%r827, %r820, %r826;
	st.shared.u32 	[%r827], %r913;
	shl.b32 	%r828, %r229, 2;
	add.s32 	%r829, %r820, %r828;
	st.shared.u32 	[%r829], %r912;
	shl.b32 	%r830, %r230, 2;
	add.s32 	%r831, %r820, %r830;
	st.shared.u32 	[%r831], %r911;
	shl.b32 	%r832, %r231, 2;
	add.s32 	%r833, %r820, %r832;
	st.shared.u32 	[%r833], %r910;
	shl.b32 	%r834, %r232, 2;
	add.s32 	%r835, %r820, %r834;
	st.shared.u32 	[%r835], %r909;
	shl.b32 	%r836, %r233, 2;
	add.s32 	%r837, %r820, %r836;
	st.shared.u32 	[%r837], %r908;
	shl.b32 	%r838, %r234, 2;
	add.s32 	%r839, %r820, %r838;
	st.shared.u32 	[%r839], %r907;
	shl.b32 	%r840, %r235, 2;
	add.s32 	%r841, %r820, %r840;
	st.shared.u32 	[%r841], %r906;
	shl.b32 	%r842, %r236, 2;
	add.s32 	%r843, %r820, %r842;
	st.shared.u32 	[%r843], %r905;
	shl.b32 	%r844, %r237, 2;
	add.s32 	%r845, %r820, %r844;
	st.shared.u32 	[%r845], %r904;
	shl.b32 	%r846, %r238, 2;
	add.s32 	%r847, %r820, %r846;
	st.shared.u32 	[%r847], %r903;
	shl.b32 	%r848, %r239, 2;
	add.s32 	%r849, %r820, %r848;
	st.shared.u32 	[%r849], %r902;
	shl.b32 	%r850, %r240, 2;
	add.s32 	%r851, %r820, %r850;
	st.shared.u32 	[%r851], %r901;
	shl.b32 	%r852, %r241, 2;
	add.s32 	%r853, %r820, %r852;
	st.shared.u32 	[%r853], %r900;
	shl.b32 	%r854, %r242, 2;
	add.s32 	%r855, %r820, %r854;
	st.shared.u32 	[%r855], %r899;
	shl.b32 	%r856, %r243, 2;
	add.s32 	%r857, %r820, %r856;
	st.shared.u32 	[%r857], %r898;
	bar.sync 	0;
	ld.shared.u32 	%r916, [%r122];
	ld.shared.u32 	%r915, [%r122+4];
	ld.shared.u32 	%r914, [%r122+8];
	ld.shared.u32 	%r913, [%r122+12];
	ld.shared.u32 	%r912, [%r122+16];
	ld.shared.u32 	%r911, [%r122+20];
	ld.shared.u32 	%r910, [%r122+24];
	ld.shared.u32 	%r909, [%r122+28];
	ld.shared.u32 	%r908, [%r122+32];
	ld.shared.u32 	%r907, [%r122+36];
	ld.shared.u32 	%r906, [%r122+40];
	ld.shared.u32 	%r905, [%r122+44];
	ld.shared.u32 	%r904, [%r122+48];
	ld.shared.u32 	%r903, [%r122+52];
	ld.shared.u32 	%r902, [%r122+56];
	ld.shared.u32 	%r901, [%r122+60];
	ld.shared.u32 	%r900, [%r122+64];
	ld.shared.u32 	%r899, [%r122+68];
	ld.shared.u32 	%r898, [%r122+72];
	bar.sync 	0;
	st.shared.u32 	[%r821], %r935;
	st.shared.u32 	[%r823], %r934;
	st.shared.u32 	[%r825], %r933;
	st.shared.u32 	[%r827], %r932;
	st.shared.u32 	[%r829], %r931;
	st.shared.u32 	[%r831], %r930;
	st.shared.u32 	[%r833], %r929;
	st.shared.u32 	[%r835], %r928;
	st.shared.u32 	[%r837], %r927;
	st.shared.u32 	[%r839], %r926;
	st.shared.u32 	[%r841], %r925;
	st.shared.u32 	[%r843], %r924;
	st.shared.u32 	[%r845], %r923;
	st.shared.u32 	[%r847], %r922;
	st.shared.u32 	[%r849], %r921;
	st.shared.u32 	[%r851], %r920;
	st.shared.u32 	[%r853], %r919;
	st.shared.u32 	[%r855], %r918;
	st.shared.u32 	[%r857], %r917;
	bar.sync 	0;
	ld.shared.u32 	%r935, [%r122];
	ld.shared.u32 	%r934, [%r122+4];
	ld.shared.u32 	%r933, [%r122+8];
	ld.shared.u32 	%r932, [%r122+12];
	ld.shared.u32 	%r931, [%r122+16];
	ld.shared.u32 	%r930, [%r122+20];
	ld.shared.u32 	%r929, [%r122+24];
	ld.shared.u32 	%r928, [%r122+28];
	ld.shared.u32 	%r927, [%r122+32];
	ld.shared.u32 	%r926, [%r122+36];
	ld.shared.u32 	%r925, [%r122+40];
	ld.shared.u32 	%r924, [%r122+44];
	ld.shared.u32 	%r923, [%r122+48];
	ld.shared.u32 	%r922, [%r122+52];
	ld.shared.u32 	%r921, [%r122+56];
	ld.shared.u32 	%r920, [%r122+60];
	ld.shared.u32 	%r919, [%r122+64];
	ld.shared.u32 	%r918, [%r122+68];
	ld.shared.u32 	%r917, [%r122+72];
	bar.sync 	0;
	add.s32 	%r897, %r897, 6;
	add.s32 	%r896, %r896, -6;
	bra.uni 	$L__BB3_77;

}
	// .globl	_ZN3cub18CUB_300001_SM_10006detail10radix_sort30DeviceRadixSortHistogramKernelINS1_5radix10policy_hubIfiyE10Policy1000ELNS0_9SortOrderE0EfyNS1_21identity_decomposer_tEEEvPT2_PKT1_SA_iiT3_
.visible .entry _ZN3cub18CUB_300001_SM_10006detail10radix_sort30DeviceRadixSortHistogramKernelINS1_5radix10policy_hubIfiyE10Policy1000ELNS0_9SortOrderE0EfyNS1_21identity_decomposer_tEEEvPT2_PKT1_SA_iiT3_(
	.param .u64 .ptr .align 1 _ZN3cub18CUB_300001_SM_10006detail10radix_sort30DeviceRadixSortHistogramKernelINS1_5radix10policy_hubIfiyE10Policy1000ELNS0_9SortOrderE0EfyNS1_21identity_decomposer_tEEEvPT2_PKT1_SA_iiT3__param_0,
	.param .u64 .ptr .align 1 _ZN3cub18CUB_300001_SM_10006detail10radix_sort30DeviceRadixSortHistogramKernelINS1_5radix10policy_hubIfiyE10Policy1000ELNS0_9SortOrderE0EfyNS1_21identity_decomposer_tEEEvPT2_PKT1_SA_iiT3__param_1,
	.param .u64 _ZN3cub18CUB_300001_SM_10006detail10radix_sort30DeviceRadixSortHistogramKernelINS1_5radix10policy_hubIfiyE10Policy1000ELNS0_9SortOrderE0EfyNS1_21identity_decomposer_tEEEvPT2_PKT1_SA_iiT3__param_2,
	.param .u32 _ZN3cub18CUB_300001_SM_10006detail10radix_sort30DeviceRadixSortHistogramKernelINS1_5radix10policy_hubIfiyE10Policy1000ELNS0_9SortOrderE0EfyNS1_21identity_decomposer_tEEEvPT2_PKT1_SA_iiT3__param_3,
	.param .u32 _ZN3cub18CUB_300001_SM_10006detail10radix_sort30DeviceRadixSortHistogramKernelINS1_5radix10policy_hubIfiyE10Policy1000ELNS0_9SortOrderE0EfyNS1_21identity_decomposer_tEEEvPT2_PKT1_SA_iiT3__param_4,
	.param .align 1 .b8 _ZN3cub18CUB_300001_SM_10006detail10radix_sort30DeviceRadixSortHistogramKernelINS1_5radix10policy_hubIfiyE10Policy1000ELNS0_9SortOrderE0EfyNS1_21identity_decomposer_tEEEvPT2_PKT1_SA_iiT3__param_5[1]
)
.maxntid 128
{
	.reg .pred 	%p<123>;
	.reg .b32 	%r<518>;
	.reg .b64 	%rd<137>;
	// demoted variable
	.shared .align 4 .b8 _ZZN3cub18CUB_300001_SM_10006detail10radix_sort30DeviceRadixSortHistogramKernelINS1_5radix10policy_hubIfiyE10Policy1000ELNS0_9SortOrderE0EfyNS1_21identity_decomposer_tEEEvPT2_PKT1_SA_iiT3_E12temp_storage[4096];
	ld.param.u64 	%rd18, [_ZN3cub18CUB_300001_SM_10006detail10radix_sort30DeviceRadixSortHistogramKernelINS1_5radix10policy_hubIfiyE10Policy1000ELNS0_9SortOrderE0EfyNS1_21identity_decomposer_tEEEvPT2_PKT1_SA_iiT3__param_0];
	ld.param.u64 	%rd19, [_ZN3cub18CUB_300001_SM_10006detail10radix_sort30DeviceRadixSortHistogramKernelINS1_5radix10policy_hubIfiyE10Policy1000ELNS0_9SortOrderE0EfyNS1_21identity_decomposer_tEEEvPT2_PKT1_SA_iiT3__param_1];
	ld.param.u64 	%rd17, [_ZN3cub18CUB_300001_SM_10006detail10radix_sort30DeviceRadixSortHistogramKernelINS1_5radix10policy_hubIfiyE10Policy1000ELNS0_9SortOrderE0EfyNS1_21identity_decomposer_tEEEvPT2_PKT1_SA_iiT3__param_2];
	ld.param.u32 	%r174, [_ZN3cub18CUB_300001_SM_10006detail10radix_sort30DeviceRadixSortHistogramKernelINS1_5radix10policy_hubIfiyE10Policy1000ELNS0_9SortOrderE0EfyNS1_21identity_decomposer_tEEEvPT2_PKT1_SA_iiT3__param_3];
	ld.param.u32 	%r175, [_ZN3cub18CUB_300001_SM_10006detail10radix_sort30DeviceRadixSortHistogramKernelINS1_5radix10policy_hubIfiyE10Policy1000ELNS0_9SortOrderE0EfyNS1_21identity_decomposer_tEEEvPT2_PKT1_SA_iiT3__param_4];
	cvta.to.global.u64 	%rd1, %rd19;
	cvta.to.global.u64 	%rd2, %rd18;
	setp.eq.s64 	%p2, %rd17, 0;
	@%p2 bra 	$L__BB4_153;
	sub.s32 	%r176, %r175, %r174;
	add.s32 	%r177, %r176, 7;
	shr.s32 	%r178, %r177, 31;
	shr.u32 	%r179, %r178, 29;
	add.s32 	%r180, %r177, %r179;
	shr.s32 	%r181, %r180, 3;
	mov.u32 	%r182, %tid.x;
	setp.gt.u32 	%p3, %r182, 255;
	setp.lt.s32 	%p4, %r177, 8;
	mov.u32 	%r183, %ctaid.x;
	shl.b32 	%r184, %r183, 11;
	cvt.u64.u32 	%rd3, %r184;
	mov.u32 	%r185, %nctaid.x;
	shl.b32 	%r186, %r185, 11;
	cvt.u64.u32 	%rd4, %r186;
	add.s32 	%r1, %r181, -1;
	and.b32  	%r2, %r181, 15;
	and.b32  	%r3, %r181, 7;
	add.s32 	%r4, %r3, -1;
	and.b32  	%r5, %r181, 3;
	or.pred  	%p1, %p3, %p4;
	shl.b32 	%r187, %r182, 2;
	mov.u32 	%r188, _ZZN3cub18CUB_300001_SM_10006detail10radix_sort30DeviceRadixSortHistogramKernelINS1_5radix10policy_hubIfiyE10Policy1000ELNS0_9SortOrderE0EfyNS1_21identity_decomposer_tEEEvPT2_PKT1_SA_iiT3_E12temp_storage;
	add.s32 	%r6, %r188, %r187;
	and.b32  	%r7, %r181, 268435440;
	cvt.u64.u32 	%rd5, %r182;
	add.s32 	%r8, %r182, 128;
	add.s32 	%r9, %r182, 256;
	add.s32 	%r10, %r182, 384;
	add.s32 	%r11, %r182, 512;
	add.s32 	%r12, %r182, 640;
	add.s32 	%r13, %r182, 768;
	or.b32  	%r14, %r182, 1024;
	add.s32 	%r15, %r182, 1920;
	and.b32  	%r16, %r181, 268435448;
	and.b32  	%r17, %r181, 1;
	neg.s32 	%r18, %r7;
	add.s32 	%r19, %r6, 8192;
	add.s64 	%rd21, %rd17, -1;
	shr.u64 	%rd22, %rd21, 30;
	add.s64 	%rd23, %rd22, 1;
	min.u64 	%rd6, %rd23, %rd17;
	mov.b64 	%rd135, 0;
$L__BB4_2:
	@%p1 bra 	$L__BB4_30;
	setp.lt.u32 	%p5, %r1, 15;
	mov.b32 	%r471, 0;
	@%p5 bra 	$L__BB4_6;
	mov.u32 	%r468, %r19;
	mov.u32 	%r469, %r18;
$L__BB4_5:
	.pragma "nounroll";
	mov.b32 	%r190, 0;
	st.shared.u32 	[%r468+-8192], %r190;
	st.shared.u32 	[%r468+-7168], %r190;
	st.shared.u32 	[%r468+-6144], %r190;
	st.shared.u32 	[%r468+-5120], %r190;
	st.shared.u32 	[%r468+-4096], %r190;
	st.shared.u32 	[%r468+-3072], %r190;
	st.shared.u32 	[%r468+-2048], %r190;
	st.shared.u32 	[%r468+-1024], %r190;
	st.shared.u32 	[%r468], %r190;
	st.shared.u32 	[%r468+1024], %r190;
	st.shared.u32 	[%r468+2048], %r190;
	st.shared.u32 	[%r468+3072], %r190;
	st.shared.u32 	[%r468+4096], %r190;
	st.shared.u32 	[%r468+5120], %r190;
	st.shared.u32 	[%r468+6144], %r190;
	st.shared.u32 	[%r468+7168], %r190;
	add.s32 	%r469, %r469, 16;
	add.s32 	%r468, %r468, 16384;
	setp.ne.s32 	%p6, %r469, 0;
	mov.u32 	%r471, %r7;
	@%p6 bra 	$L__BB4_5;
$L__BB4_6:
	add.s32 	%r25, %r2, -1;
	setp.eq.s32 	%p7, %r2, 0;
	@%p7 bra 	$L__BB4_16;
	setp.lt.u32 	%p8, %r25, 7;
	@%p8 bra 	$L__BB4_9;
	shl.b32 	%r191, %r471, 10;
	add.s32 	%r192, %r6, %r191;
	mov.b32 	%r193, 0;
	st.shared.u32 	[%r192], %r193;
	st.shared.u32 	[%r192+1024], %r193;
	st.shared.u32 	[%r192+2048], %r193;
	st.shared.u32 	[%r192+3072], %r193;
	st.shared.u32 	[%r192+4096], %r193;
	st.shared.u32 	[%r192+5120], %r193;
	st.shared.u32 	[%r192+6144], %r193;
	st.shared.u32 	[%r192+7168], %r193;
	add.s32 	%r471, %r471, 8;
$L__BB4_9:
	setp.eq.s32 	%p9, %r3, 0;
	@%p9 bra 	$L__BB4_16;
	setp.lt.u32 	%p10, %r4, 3;
	@%p10 bra 	$L__BB4_12;
	shl.b32 	%r194, %r471, 10;
	add.s32 	%r195, %r6, %r194;
	mov.b32 	%r196, 0;
	st.shared.u32 	[%r195], %r196;
	st.shared.u32 	[%r195+1024], %r196;
	st.shared.u32 	[%r195+2048], %r196;
	st.shared.u32 	[%r195+3072], %r196;
	add.s32 	%r471, %r471, 4;
$L__BB4_12:
	setp.eq.s32 	%p11, %r5, 0;
	@%p11 bra 	$L__BB4_16;
	setp.eq.s32 	%p12, %r5, 1;
	shl.b32 	%r197, %r471, 10;
	add.s32 	%r30, %r6, %r197;
	mov.b32 	%r198, 0;
	st.shared.u32 	[%r30], %r198;
	@%p12 bra 	$L__BB4_16;
	setp.eq.s32 	%p13, %r5, 2;
	mov.b32 	%r199, 0;
	st.shared.u32 	[%r30+1024], %r199;
	@%p13 bra 	$L__BB4_16;
	mov.b32 	%r200, 0;
	st.shared.u32 	[%r30+2048], %r200;
$L__BB4_16:
	cvt.u32.u64 	%r201, %rd5;
	setp.gt.u32 	%p14, %r201, 127;
	@%p14 bra 	$L__BB4_30;
	setp.lt.u32 	%p15, %r1, 15;
	mov.b32 	%r475, 0;
	@%p15 bra 	$L__BB4_20;
	mov.b32 	%r473, 0;
$L__BB4_19:
	.pragma "nounroll";
	shl.b32 	%r204, %r473, 10;
	add.s32 	%r205, %r6, %r204;
	mov.b32 	%r206, 0;
	st.shared.u32 	[%r205+512], %r206;
	st.shared.u32 	[%r205+1536], %r206;
	st.shared.u32 	[%r205+2560], %r206;
	st.shared.u32 	[%r205+3584], %r206;
	st.shared.u32 	[%r205+4608], %r206;
	st.shared.u32 	[%r205+5632], %r206;
	st.shared.u32 	[%r205+6656], %r206;
	st.shared.u32 	[%r205+7680], %r206;
	st.shared.u32 	[%r205+8704], %r206;
	st.shared.u32 	[%r205+9728], %r206;
	st.shared.u32 	[%r205+10752], %r206;
	st.shared.u32 	[%r205+11776], %r206;
	st.shared.u32 	[%r205+12800], %r206;
	st.shared.u32 	[%r205+13824], %r206;
	st.shared.u32 	[%r205+14848], %r206;
	st.shared.u32 	[%r205+15872], %r206;
	add.s32 	%r473, %r473, 16;
	setp.ne.s32 	%p16, %r473, %r7;
	mov.u32 	%r475, %r7;
	@%p16 bra 	$L__BB4_19;
$L__BB4_20:
	setp.eq.s32 	%p17, %r2, 0;
	@%p17 bra 	$L__BB4_30;
	setp.lt.u32 	%p18, %r25, 7;
	@%p18 bra 	$L__BB4_23;
	shl.b32 	%r207, %r475, 10;
	add.s32 	%r208, %r6, %r207;
	mov.b32 	%r209, 0;
	st.shared.u32 	[%r208+512], %r209;
	st.shared.u32 	[%r208+1536], %r209;
	st.shared.u32 	[%r208+2560], %r209;
	st.shared.u32 	[%r208+3584], %r209;
	st.shared.u32 	[%r208+4608], %r209;
	st.shared.u32 	[%r208+5632], %r209;
	st.shared.u32 	[%r208+6656], %r209;
	st.shared.u32 	[%r208+7680], %r209;
	add.s32 	%r475, %r475, 8;
$L__BB4_23:
	setp.eq.s32 	%p19, %r3, 0;
	@%p19 bra 	$L__BB4_30;
	setp.lt.u32 	%p20, %r4, 3;
	@%p20 bra 	$L__BB4_26;
	shl.b32 	%r210, %r475, 10;
	add.s32 	%r211, %r6, %r210;
	mov.b32 	%r212, 0;
	st.shared.u32 	[%r211+512], %r212;
	st.shared.u32 	[%r211+1536], %r212;
	st.shared.u32 	[%r211+2560], %r212;
	st.shared.u32 	[%r211+3584], %r212;
	add.s32 	%r475, %r475, 4;
$L__BB4_26:
	setp.eq.s32 	%p21, %r5, 0;
	@%p21 bra 	$L__BB4_30;
	setp.eq.s32 	%p22, %r5, 1;
	shl.b32 	%r213, %r475, 10;
	add.s32 	%r38, %r6, %r213;
	mov.b32 	%r214, 0;
	st.shared.u32 	[%r38+512], %r214;
	@%p22 bra 	$L__BB4_30;
	setp.eq.s32 	%p23, %r5, 2;
	mov.b32 	%r215, 0;
	st.shared.u32 	[%r38+1536], %r215;
	@%p23 bra 	$L__BB4_30;
	mov.b32 	%r216, 0;
	st.shared.u32 	[%r38+2560], %r216;
$L__BB4_30:
	bar.sync 	0;
	bar.sync 	0;
	shl.b64 	%rd8, %rd135, 30;
	sub.s64 	%rd24, %rd17, %rd8;
	min.u64 	%rd9, %rd24, 1073741824;
	setp.le.u64 	%p24, %rd9, %rd3;
	@%p24 bra 	$L__BB4_70;
	mov.u64 	%rd136, %rd3;
$L__BB4_32:
	add.s64 	%rd11, %rd136, %rd8;
	sub.s64 	%rd12, %rd17, %rd11;
	setp.lt.u64 	%p25, %rd12, 2048;
	@%p25 bra 	$L__BB4_34;
	add.s64 	%rd27, %rd11, %rd5;
	shl.b64 	%rd28, %rd27, 2;
	add.s64 	%rd29, %rd1, %rd28;
	ld.global.u32 	%r507, [%rd29];
	ld.global.u32 	%r506, [%rd29+512];
	ld.global.u32 	%r505, [%rd29+1024];
	ld.global.u32 	%r504, [%rd29+1536];
	ld.global.u32 	%r503, [%rd29+2048];
	ld.global.u32 	%r502, [%rd29+2560];
	ld.global.u32 	%r501, [%rd29+3072];
	ld.global.u32 	%r500, [%rd29+3584];
	ld.global.u32 	%r499, [%rd29+4096];
	ld.global.u32 	%r498, [%rd29+4608];
	ld.global.u32 	%r497, [%rd29+5120];
	ld.global.u32 	%r496, [%rd29+5632];
	ld.global.u32 	%r495, [%rd29+6144];
	ld.global.u32 	%r494, [%rd29+6656];
	ld.global.u32 	%r493, [%rd29+7168];
	ld.global.u32 	%r492, [%rd29+7680];
	bra.uni 	$L__BB4_66;
$L__BB4_34:
	cvt.u32.u64 	%r218, %rd5;
	cvt.u32.u64 	%r55, %rd12;
	setp.ge.s32 	%p26, %r218, %r55;
	add.s64 	%rd25, %rd11, %rd5;
	shl.b64 	%rd26, %rd25, 2;
	add.s64 	%rd13, %rd1, %rd26;
	mov.b32 	%r507, 2147483647;
	@%p26 bra 	$L__BB4_36;
	ld.global.u32 	%r507, [%rd13];
$L__BB4_36:
	setp.ge.s32 	%p27, %r8, %r55;
	mov.b32 	%r506, 2147483647;
	@%p27 bra 	$L__BB4_38;
	ld.global.u32 	%r506, [%rd13+512];
$L__BB4_38:
	setp.ge.s32 	%p28, %r9, %r55;
	mov.b32 	%r505, 2147483647;
	@%p28 bra 	$L__BB4_40;
	ld.global.u32 	%r505, [%rd13+1024];
$L__BB4_40:
	setp.ge.s32 	%p29, %r10, %r55;
	mov.b32 	%r504, 2147483647;
	@%p29 bra 	$L__BB4_42;
	ld.global.u32 	%r504, [%rd13+1536];
$L__BB4_42:
	setp.ge.s32 	%p30, %r11, %r55;
	mov.b32 	%r503, 2147483647;
	@%p30 bra 	$L__BB4_44;
	ld.global.u32 	%r503, [%rd13+2048];
$L__BB4_44:
	setp.ge.s32 	%p31, %r12, %r55;
	mov.b32 	%r502, 2147483647;
	@%p31 bra 	$L__BB4_46;
	ld.global.u32 	%r502, [%rd13+2560];
$L__BB4_46:
	setp.ge.s32 	%p32, %r13, %r55;
	mov.b32 	%r501, 2147483647;
	@%p32 bra 	$L__BB4_48;
	ld.global.u32 	%r501, [%rd13+3072];
$L__BB4_48:
	mov.u32 	%r226, %tid.x;
	add.s32 	%r227, %r226, 896;
	setp.ge.s32 	%p33, %r227, %r55;
	mov.b32 	%r500, 2147483647;
	@%p33 bra 	$L__BB4_50;
	ld.global.u32 	%r500, [%rd13+3584];
$L__BB4_50:
	setp.ge.s32 	%p34, %r14, %r55;
	mov.b32 	%r499, 2147483647;
	@%p34 bra 	$L__BB4_52;
	ld.global.u32 	%r499, [%rd13+4096];
$L__BB4_52:
	add.s32 	%r231, %r226, 1152;
	setp.ge.s32 	%p35, %r231, %r55;
	mov.b32 	%r498, 2147483647;
	@%p35 bra 	$L__BB4_54;
	ld.global.u32 	%r498, [%rd13+4608];
$L__BB4_54:
	add.s32 	%r234, %r226, 1280;
	setp.ge.s32 	%p36, %r234, %r55;
	mov.b32 	%r497, 2147483647;
	@%p36 bra 	$L__BB4_56;
	ld.global.u32 	%r497, [%rd13+5120];
$L__BB4_56:
	add.s32 	%r237, %r226, 1408;
	setp.ge.s32 	%p37, %r237, %r55;
	mov.b32 	%r496, 2147483647;
	@%p37 bra 	$L__BB4_58;
	ld.global.u32 	%r496, [%rd13+5632];
$L__BB4_58:
	add.s32 	%r240, %r226, 1536;
	setp.ge.s32 	%p38, %r240, %r55;
	mov.b32 	%r495, 2147483647;
	@%p38 bra 	$L__BB4_60;
	ld.global.u32 	%r495, [%rd13+6144];
$L__BB4_60:
	add.s32 	%r243, %r226, 1664;
	setp.ge.s32 	%p39, %r243, %r55;
	mov.b32 	%r494, 2147483647;
	@%p39 bra 	$L__BB4_62;
	ld.global.u32 	%r494, [%rd13+6656];
$L__BB4_62:
	add.s32 	%r246, %r226, 1792;
	setp.ge.s32 	%p40, %r246, %r55;
	mov.b32 	%r493, 2147483647;
	@%p40 bra 	$L__BB4_64;
	ld.global.u32 	%r493, [%rd13+7168];
$L__BB4_64:
	setp.ge.s32 	%p41, %r15, %r55;
	mov.b32 	%r492, 2147483647;
	@%p41 bra 	$L__BB4_66;
	ld.global.u32 	%r492, [%rd13+7680];
$L__BB4_66:
	setp.le.s32 	%p42, %r175, %r174;
	@%p42 bra 	$L__BB4_69;
	setp.gt.s32 	%p43, %r507, -1;
	selp.b32 	%r249, -2147483648, -1, %p43;
	xor.b32  	%r250, %r249, %r507;
	setp.gt.s32 	%p44, %r506, -1;
	selp.b32 	%r251, -2147483648, -1, %p44;
	xor.b32  	%r252, %r251, %r506;
	setp.gt.s32 	%p45, %r505, -1;
	selp.b32 	%r253, -2147483648, -1, %p45;
	xor.b32  	%r254, %r253, %r505;
	setp.gt.s32 	%p46, %r504, -1;
	selp.b32 	%r255, -2147483648, -1, %p46;
	xor.b32  	%r256, %r255, %r504;
	setp.gt.s32 	%p47, %r503, -1;
	selp.b32 	%r257, -2147483648, -1, %p47;
	xor.b32  	%r258, %r257, %r503;
	setp.gt.s32 	%p48, %r502, -1;
	selp.b32 	%r259, -2147483648, -1, %p48;
	xor.b32  	%r260, %r259, %r502;
	setp.gt.s32 	%p49, %r501, -1;
	selp.b32 	%r261, -2147483648, -1, %p49;
	xor.b32  	%r262, %r261, %r501;
	setp.gt.s32 	%p50, %r500, -1;
	selp.b32 	%r263, -2147483648, -1, %p50;
	xor.b32  	%r264, %r263, %r500;
	setp.gt.s32 	%p51, %r499, -1;
	selp.b32 	%r265, -2147483648, -1, %p51;
	xor.b32  	%r266, %r265, %r499;
	setp.gt.s32 	%p52, %r498, -1;
	selp.b32 	%r267, -2147483648, -1, %p52;
	xor.b32  	%r268, %r267, %r498;
	setp.gt.s32 	%p53, %r497, -1;
	selp.b32 	%r269, -2147483648, -1, %p53;
	xor.b32  	%r270, %r269, %r497;
	setp.gt.s32 	%p54, %r496, -1;
	selp.b32 	%r271, -2147483648, -1, %p54;
	xor.b32  	%r272, %r271, %r496;
	setp.gt.s32 	%p55, %r495, -1;
	selp.b32 	%r273, -2147483648, -1, %p55;
	xor.b32  	%r274, %r273, %r495;
	setp.gt.s32 	%p56, %r494, -1;
	selp.b32 	%r275, -2147483648, -1, %p56;
	xor.b32  	%r276, %r275, %r494;
	setp.gt.s32 	%p57, %r493, -1;
	selp.b32 	%r277, -2147483648, -1, %p57;
	xor.b32  	%r278, %r277, %r493;
	setp.gt.s32 	%p58, %r492, -1;
	selp.b32 	%r279, -2147483648, -1, %p58;
	xor.b32  	%r280, %r279, %r492;
	setp.eq.s32 	%p59, %r250, 2147483647;
	selp.b32 	%r103, -2147483648, %r250, %p59;
	setp.eq.s32 	%p60, %r252, 2147483647;
	selp.b32 	%r104, -2147483648, %r252, %p60;
	setp.eq.s32 	%p61, %r254, 2147483647;
	selp.b32 	%r105, -2147483648, %r254, %p61;
	setp.eq.s32 	%p62, %r256, 2147483647;
	selp.b32 	%r106, -2147483648, %r256, %p62;
	setp.eq.s32 	%p63, %r258, 2147483647;
	selp.b32 	%r107, -2147483648, %r258, %p63;
	setp.eq.s32 	%p64, %r260, 2147483647;
	selp.b32 	%r108, -2147483648, %r260, %p64;
	setp.eq.s32 	%p65, %r262, 2147483647;
	selp.b32 	%r109, -2147483648, %r262, %p65;
	setp.eq.s32 	%p66, %r264, 2147483647;
	selp.b32 	%r110, -2147483648, %r264, %p66;
	setp.eq.s32 	%p67, %r266, 2147483647;
	selp.b32 	%r111, -2147483648, %r266, %p67;
	setp.eq.s32 	%p68, %r268, 2147483647;
	selp.b32 	%r112, -2147483648, %r268, %p68;
	setp.eq.s32 	%p69, %r270, 2147483647;
	selp.b32 	%r113, -2147483648, %r270, %p69;
	setp.eq.s32 	%p70, %r272, 2147483647;
	selp.b32 	%r114, -2147483648, %r272, %p70;
	setp.eq.s32 	%p71, %r274, 2147483647;
	selp.b32 	%r115, -2147483648, %r274, %p71;
	setp.eq.s32 	%p72, %r276, 2147483647;
	selp.b32 	%r116, -2147483648, %r276, %p72;
	setp.eq.s32 	%p73, %r278, 2147483647;
	selp.b32 	%r117, -2147483648, %r278, %p73;
	setp.eq.s32 	%p74, %r280, 2147483647;
	selp.b32 	%r118, -2147483648, %r280, %p74;
	mov.b32 	%r508, 0;
	mov.u32 	%r509, %r174;
$L__BB4_68:
	sub.s32 	%r281, %r175, %r509;
	shl.b32 	%r282, %r508, 10;
	mov.u32 	%r283, _ZZN3cub18CUB_300001_SM_10006detail10radix_sort30DeviceRadixSortHistogramKernelINS1_5radix10policy_hubIfiyE10Policy1000ELNS0_9SortOrderE0EfyNS1_21identity_decomposer_tEEEvPT2_PKT1_SA_iiT3_E12temp_storage;
	add.s32 	%r284, %r283, %r282;
	min.s32 	%r285, %r281, 8;
	mov.b32 	%r286, -1;
	shl.b32 	%r287, %r286, %r285;
	not.b32 	%r288, %r287;
	shr.u32 	%r289, %r103, %r509;
	and.b32  	%r290, %r289, %r288;
	shl.b32 	%r291, %r290, 2;
	add.s32 	%r292, %r284, %r291;
	atom.shared.add.u32 	%r293, [%r292], 1;
	shr.u32 	%r294, %r104, %r509;
	and.b32  	%r295, %r294, %r288;
	shl.b32 	%r296, %r295, 2;
	add.s32 	%r297, %r284, %r296;
	atom.shared.add.u32 	%r298, [%r297], 1;
	shr.u32 	%r299, %r105, %r509;
	and.b32  	%r300, %r299, %r288;
	shl.b32 	%r301, %r300, 2;
	add.s32 	%r302, %r284, %r301;
	atom.shared.add.u32 	%r303, [%r302], 1;
	shr.u32 	%r304, %r106, %r509;
	and.b32  	%r305, %r304, %r288;
	shl.b32 	%r306, %r305, 2;
	add.s32 	%r307, %r284, %r306;
	atom.shared.add.u32 	%r308, [%r307], 1;
	shr.u32 	%r309, %r107, %r509;
	and.b32  	%r310, %r309, %r288;
	shl.b32 	%r311, %r310, 2;
	add.s32 	%r312, %r284, %r311;
	atom.shared.add.u32 	%r313, [%r312], 1;
	shr.u32 	%r314, %r108, %r509;
	and.b32  	%r315, %r314, %r288;
	shl.b32 	%r316, %r315, 2;
	add.s32 	%r317, %r284, %r316;
	atom.shared.add.u32 	%r318, [%r317], 1;
	shr.u32 	%r319, %r109, %r509;
	and.b32  	%r320, %r319, %r288;
	shl.b32 	%r321, %r320, 2;
	add.s32 	%r322, %r284, %r321;
	atom.shared.add.u32 	%r323, [%r322], 1;
	shr.u32 	%r324, %r110, %r509;
	and.b32  	%r325, %r324, %r288;
	shl.b32 	%r326, %r325, 2;
	add.s32 	%r327, %r284, %r326;
	atom.shared.add.u32 	%r328, [%r327], 1;
	shr.u32 	%r329, %r111, %r509;
	and.b32  	%r330, %r329, %r288;
	shl.b32 	%r331, %r330, 2;
	add.s32 	%r332, %r284, %r331;
	atom.shared.add.u32 	%r333, [%r332], 1;
	shr.u32 	%r334, %r112, %r509;
	and.b32  	%r335, %r334, %r288;
	shl.b32 	%r336, %r335, 2;
	add.s32 	%r337, %r284, %r336;
	atom.shared.add.u32 	%r338, [%r337], 1;
	shr.u32 	%r339, %r113, %r509;
	and.b32  	%r340, %r339, %r288;
	shl.b32 	%r341, %r340, 2;
	add.s32 	%r342, %r284, %r341;
	atom.shared.add.u32 	%r343, [%r342], 1;
	shr.u32 	%r344, %r114, %r509;
	and.b32  	%r345, %r344, %r288;
	shl.b32 	%r346, %r345, 2;
	add.s32 	%r347, %r284, %r346;
	atom.shared.add.u32 	%r348, [%r347], 1;
	shr.u32 	%r349, %r115, %r509;
	and.b32  	%r350, %r349, %r288;
	shl.b32 	%r351, %r350, 2;
	add.s32 	%r352, %r284, %r351;
	atom.shared.add.u32 	%r353, [%r352], 1;
	shr.u32 	%r354, %r116, %r509;
	and.b32  	%r355, %r354, %r288;
	shl.b32 	%r356, %r355, 2;
	add.s32 	%r357, %r284, %r356;
	atom.shared.add.u32 	%r358, [%r357], 1;
	shr.u32 	%r359, %r117, %r509;
	and.b32  	%r360, %r359, %r288;
	shl.b32 	%r361, %r360, 2;
	add.s32 	%r362, %r284, %r361;
	atom.shared.add.u32 	%r363, [%r362], 1;
	shr.u32 	%r364, %r118, %r509;
	and.b32  	%r365, %r364, %r288;
	shl.b32 	%r366, %r365, 2;
	add.s32 	%r367, %r284, %r366;
	atom.shared.add.u32 	%r368, [%r367], 1;
	add.s32 	%r509, %r509, 8;
	add.s32 	%r508, %r508, 1;
	setp.lt.s32 	%p75, %r509, %r175;
	@%p75 bra 	$L__BB4_68;
$L__BB4_69:
	add.s64 	%rd136, %rd136, %rd4;
	setp.lt.u64 	%p76, %rd136, %rd9;
	@%p76 bra 	$L__BB4_32;
$L__BB4_70:
	bar.sync 	0;
	@%p1 bra 	$L__BB4_152;
	setp.lt.u32 	%p77, %r1, 7;
	mov.b32 	%r512, 0;
	@%p77 bra 	$L__BB4_90;
	mov.b32 	%r510, 0;
$L__BB4_73:
	.pragma "nounroll";
	shl.b32 	%r371, %r510, 10;
	add.s32 	%r124, %r6, %r371;
	ld.shared.u32 	%r125, [%r124];
	setp.eq.s32 	%p78, %r125, 0;
	@%p78 bra 	$L__BB4_75;
	cvt.u32.u64 	%r372, %rd5;
	shl.b32 	%r373, %r510, 8;
	add.s32 	%r374, %r373, %r372;
	mul.wide.u32 	%rd30, %r374, 8;
	add.s64 	%rd31, %rd2, %rd30;
	cvt.u64.u32 	%rd32, %r125;
	atom.global.add.u64 	%rd33, [%rd31], %rd32;
$L__BB4_75:
	ld.shared.u32 	%r126, [%r124+1024];
	setp.eq.s32 	%p79, %r126, 0;
	@%p79 bra 	$L__BB4_77;
	cvt.u32.u64 	%r375, %rd5;
	shl.b32 	%r376, %r510, 8;
	add.s32 	%r377, %r376, %r375;
	add.s32 	%r378, %r377, 256;
	mul.wide.u32 	%rd34, %r378, 8;
	add.s64 	%rd35, %rd2, %rd34;
	cvt.u64.u32 	%rd36, %r126;
	atom.global.add.u64 	%rd37, [%rd35], %rd36;
$L__BB4_77:
	ld.shared.u32 	%r127, [%r124+2048];
	setp.eq.s32 	%p80, %r127, 0;
	@%p80 bra 	$L__BB4_79;
	cvt.u32.u64 	%r379, %rd5;
	shl.b32 	%r380, %r510, 8;
	add.s32 	%r381, %r380, %r379;
	add.s32 	%r382, %r381, 512;
	mul.wide.u32 	%rd38, %r382, 8;
	add.s64 	%rd39, %rd2, %rd38;
	cvt.u64.u32 	%rd40, %r127;
	atom.global.add.u64 	%rd41, [%rd39], %rd40;
$L__BB4_79:
	ld.shared.u32 	%r128, [%r124+3072];
	setp.eq.s32 	%p81, %r128, 0;
	@%p81 bra 	$L__BB4_81;
	cvt.u32.u64 	%r383, %rd5;
	shl.b32 	%r384, %r510, 8;
	add.s32 	%r385, %r384, %r383;
	add.s32 	%r386, %r385, 768;
	mul.wide.u32 	%rd42, %r386, 8;
	add.s64 	%rd43, %rd2, %rd42;
	cvt.u64.u32 	%rd44, %r128;
	atom.global.add.u64 	%rd45, [%rd43], %rd44;
$L__BB4_81:
	ld.shared.u32 	%r129, [%r124+4096];
	setp.eq.s32 	%p82, %r129, 0;
	@%p82 bra 	$L__BB4_83;
	cvt.u32.u64 	%r387, %rd5;
	shl.b32 	%r388, %r510, 8;
	add.s32 	%r389, %r388, %r387;
	add.s32 	%r390, %r389, 1024;
	mul.wide.u32 	%rd46, %r390, 8;
	add.s64 	%rd47, %rd2, %rd46;
	cvt.u64.u32 	%rd48, %r129;
	atom.global.add.u64 	%rd49, [%rd47], %rd48;
$L__BB4_83:
	ld.shared.u32 	%r130, [%r124+5120];
	setp.eq.s32 	%p83, %r130, 0;
	@%p83 bra 	$L__BB4_85;
	cvt.u32.u64 	%r391, %rd5;
	shl.b32 	%r392, %r510, 8;
	add.s32 	%r393, %r392, %r391;
	add.s32 	%r394, %r393, 1280;
	mul.wide.u32 	%rd50, %r394, 8;
	add.s64 	%rd51, %rd2, %rd50;
	cvt.u64.u32 	%rd52, %r130;
	atom.global.add.u64 	%rd53, [%rd51], %rd52;
$L__BB4_85:
	ld.shared.u32 	%r131, [%r124+6144];
	setp.eq.s32 	%p84, %r131, 0;
	@%p84 bra 	$L__BB4_87;
	cvt.u32.u64 	%r395, %rd5;
	shl.b32 	%r396, %r510, 8;
	add.s32 	%r397, %r396, %r395;
	add.s32 	%r398, %r397, 1536;
	mul.wide.u32 	%rd54, %r398, 8;
	add.s64 	%rd55, %rd2, %rd54;
	cvt.u64.u32 	%rd56, %r131;
	atom.global.add.u64 	%rd57, [%rd55], %rd56;
$L__BB4_87:
	ld.shared.u32 	%r132, [%r124+7168];
	setp.eq.s32 	%p85, %r132, 0;
	@%p85 bra 	$L__BB4_89;
	cvt.u32.u64 	%r399, %rd5;
	shl.b32 	%r400, %r510, 8;
	add.s32 	%r401, %r400, %r399;
	add.s32 	%r402, %r401, 1792;
	mul.wide.u32 	%rd58, %r402, 8;
	add.s64 	%rd59, %rd2, %rd58;
	cvt.u64.u32 	%rd60, %r132;
	atom.global.add.u64 	%rd61, [%rd59], %rd60;
$L__BB4_89:
	add.s32 	%r510, %r510, 8;
	setp.ne.s32 	%p86, %r510, %r16;
	mov.u32 	%r512, %r16;
	@%p86 bra 	$L__BB4_73;
$L__BB4_90:
	add.s32 	%r135, %r5, -1;
	setp.eq.s32 	%p87, %r3, 0;
	@%p87 bra 	$L__BB4_111;
	setp.lt.u32 	%p88, %r4, 3;
	@%p88 bra 	$L__BB4_101;
	shl.b32 	%r403, %r512, 10;
	add.s32 	%r136, %r6, %r403;
	ld.shared.u32 	%r137, [%r136];
	setp.eq.s32 	%p89, %r137, 0;
	@%p89 bra 	$L__BB4_94;
	cvt.u32.u64 	%r404, %rd5;
	shl.b32 	%r405, %r512, 8;
	add.s32 	%r406, %r405, %r404;
	mul.wide.u32 	%rd62, %r406, 8;
	add.s64 	%rd63, %rd2, %rd62;
	cvt.u64.u32 	%rd64, %r137;
	atom.global.add.u64 	%rd65, [%rd63], %rd64;
$L__BB4_94:
	ld.shared.u32 	%r138, [%r136+1024];
	setp.eq.s32 	%p90, %r138, 0;
	@%p90 bra 	$L__BB4_96;
	cvt.u32.u64 	%r407, %rd5;
	shl.b32 	%r408, %r512, 8;
	add.s32 	%r409, %r408, %r407;
	add.s32 	%r410, %r409, 256;
	mul.wide.u32 	%rd66, %r410, 8;
	add.s64 	%rd67, %rd2, %rd66;
	cvt.u64.u32 	%rd68, %r138;
	atom.global.add.u64 	%rd69, [%rd67], %rd68;
$L__BB4_96:
	ld.shared.u32 	%r139, [%r136+2048];
	setp.eq.s32 	%p91, %r139, 0;
	@%p91 bra 	$L__BB4_98;
	cvt.u32.u64 	%r411, %rd5;
	shl.b32 	%r412, %r512, 8;
	add.s32 	%r413, %r412, %r411;
	add.s32 	%r414, %r413, 512;
	mul.wide.u32 	%rd70, %r414, 8;
	add.s64 	%rd71, %rd2, %rd70;
	cvt.u64.u32 	%rd72, %r139;
	atom.global.add.u64 	%rd73, [%rd71], %rd72;
$L__BB4_98:
	ld.shared.u32 	%r140, [%r136+3072];
	setp.eq.s32 	%p92, %r140, 0;
	@%p92 bra 	$L__BB4_100;
	cvt.u32.u64 	%r415, %rd5;
	shl.b32 	%r416, %r512, 8;
	add.s32 	%r417, %r416, %r415;
	add.s32 	%r418, %r417, 768;
	mul.wide.u32 	%rd74, %r418, 8;
	add.s64 	%rd75, %rd2, %rd74;
	cvt.u64.u32 	%rd76, %r140;
	atom.global.add.u64 	%rd77, [%rd75], %rd76;
$L__BB4_100:
	add.s32 	%r512, %r512, 4;
$L__BB4_101:
	setp.eq.s32 	%p93, %r5, 0;
	@%p93 bra 	$L__BB4_111;
	setp.eq.s32 	%p94, %r135, 0;
	@%p94 bra 	$L__BB4_108;
	shl.b32 	%r419, %r512, 10;
	add.s32 	%r143, %r6, %r419;
	ld.shared.u32 	%r144, [%r143];
	setp.eq.s32 	%p95, %r144, 0;
	@%p95 bra 	$L__BB4_105;
	cvt.u32.u64 	%r420, %rd5;
	shl.b32 	%r421, %r512, 8;
	add.s32 	%r422, %r421, %r420;
	mul.wide.u32 	%rd78, %r422, 8;
	add.s64 	%rd79, %rd2, %rd78;
	cvt.u64.u32 	%rd80, %r144;
	atom.global.add.u64 	%rd81, [%rd79], %rd80;
$L__BB4_105:
	ld.shared.u32 	%r145, [%r143+1024];
	setp.eq.s32 	%p96, %r145, 0;
	@%p96 bra 	$L__BB4_107;
	cvt.u32.u64 	%r423, %rd5;
	shl.b32 	%r424, %r512, 8;
	add.s32 	%r425, %r424, %r423;
	add.s32 	%r426, %r425, 256;
	mul.wide.u32 	%rd82, %r426, 8;
	add.s64 	%rd83, %rd2, %rd82;
	cvt.u64.u32 	%rd84, %r145;
	atom.global.add.u64 	%rd85, [%rd83], %rd84;
$L__BB4_107:
	add.s32 	%r512, %r512, 2;
$L__BB4_108:
	setp.eq.s32 	%p97, %r17, 0;
	@%p97 bra 	$L__BB4_111;
	shl.b32 	%r427, %r512, 10;
	add.s32 	%r428, %r6, %r427;
	ld.shared.u32 	%r148, [%r428];
	setp.eq.s32 	%p98, %r148, 0;
	@%p98 bra 	$L__BB4_111;
	cvt.u32.u64 	%r429, %rd5;
	shl.b32 	%r430, %r512, 8;
	add.s32 	%r431, %r430, %r429;
	mul.wide.u32 	%rd86, %r431, 8;
	add.s64 	%rd87, %rd2, %rd86;
	cvt.u64.u32 	%rd88, %r148;
	atom.global.add.u64 	%rd89, [%rd87], %rd88;
$L__BB4_111:
	cvt.u32.u64 	%r432, %rd5;
	setp.gt.u32 	%p99, %r432, 127;
	@%p99 bra 	$L__BB4_152;
	setp.lt.u32 	%p100, %r1, 7;
	mov.b32 	%r516, 0;
	@%p100 bra 	$L__BB4_131;
	mov.b32 	%r514, 0;
$L__BB4_114:
	.pragma "nounroll";
	shl.b32 	%r436, %r514, 10;
	add.s32 	%r150, %r6, %r436;
	ld.shared.u32 	%r151, [%r150+512];
	setp.eq.s32 	%p101, %r151, 0;
	shl.b32 	%r437, %r514, 8;
	add.s32 	%r438, %r437, %r432;
	mul.wide.u32 	%rd90, %r438, 8;
	add.s64 	%rd15, %rd2, %rd90;
	@%p101 bra 	$L__BB4_116;
	cvt.u64.u32 	%rd91, %r151;
	atom.global.add.u64 	%rd92, [%rd15+1024], %rd91;
$L__BB4_116:
	ld.shared.u32 	%r152, [%r150+1536];
	setp.eq.s32 	%p102, %r152, 0;
	@%p102 bra 	$L__BB4_118;
	cvt.u64.u32 	%rd93, %r152;
	atom.global.add.u64 	%rd94, [%rd15+3072], %rd93;
$L__BB4_118:
	ld.shared.u32 	%r153, [%r150+2560];
	setp.eq.s32 	%p103, %r153, 0;
	@%p103 bra 	$L__BB4_120;
	cvt.u64.u32 	%rd95, %r153;
	atom.global.add.u64 	%rd96, [%rd15+5120], %rd95;
$L__BB4_120:
	ld.shared.u32 	%r154, [%r150+3584];
	setp.eq.s32 	%p104, %r154, 0;
	@%p104 bra 	$L__BB4_122;
	cvt.u64.u32 	%rd97, %r154;
	atom.global.add.u64 	%rd98, [%rd15+7168], %rd97;
$L__BB4_122:
	ld.shared.u32 	%r155, [%r150+4608];
	setp.eq.s32 	%p105, %r155, 0;
	@%p105 bra 	$L__BB4_124;
	cvt.u64.u32 	%rd99, %r155;
	atom.global.add.u64 	%rd100, [%rd15+9216], %rd99;
$L__BB4_124:
	ld.shared.u32 	%r156, [%r150+5632];
	setp.eq.s32 	%p106, %r156, 0;
	@%p106 bra 	$L__BB4_126;
	cvt.u64.u32 	%rd101, %r156;
	atom.global.add.u64 	%rd102, [%rd15+11264], %rd101;
$L__BB4_126:
	ld.shared.u32 	%r157, [%r150+6656];
	setp.eq.s32 	%p107, %r157, 0;
	@%p107 bra 	$L__BB4_128;
	cvt.u64.u32 	%rd103, %r157;
	atom.global.add.u64 	%rd104, [%rd15+13312], %rd103;
$L__BB4_128:
	ld.shared.u32 	%r158, [%r150+7680];
	setp.eq.s32 	%p108, %r158, 0;
	@%p108 bra 	$L__BB4_130;
	cvt.u64.u32 	%rd105, %r158;
	atom.global.add.u64 	%rd106, [%rd15+15360], %rd105;
$L__BB4_130:
	add.s32 	%r514, %r514, 8;
	setp.ne.s32 	%p109, %r514, %r16;
	mov.u32 	%r516, %r16;
	@%p109 bra 	$L__BB4_114;
$L__BB4_131:
	setp.eq.s32 	%p110, %r3, 0;
	@%p110 bra 	$L__BB4_152;
	setp.lt.u32 	%p111, %r4, 3;
	@%p111 bra 	$L__BB4_142;
	shl.b32 	%r439, %r516, 10;
	add.s32 	%r161, %r6, %r439;
	ld.shared.u32 	%r162, [%r161+512];
	setp.eq.s32 	%p112, %r162, 0;
	@%p112 bra 	$L__BB4_135;
	shl.b32 	%r441, %r516, 8;
	add.s32 	%r442, %r441, %r432;
	mul.wide.u32 	%rd107, %r442, 8;
	add.s64 	%rd108, %rd2, %rd107;
	cvt.u64.u32 	%rd109, %r162;
	atom.global.add.u64 	%rd110, [%rd108+1024], %rd109;
$L__BB4_135:
	ld.shared.u32 	%r163, [%r161+1536];
	setp.eq.s32 	%p113, %r163, 0;
	@%p113 bra 	$L__BB4_137;
	shl.b32 	%r444, %r516, 8;
	add.s32 	%r445, %r444, %r432;
	add.s32 	%r446, %r445, 256;
	mul.wide.u32 	%rd111, %r446, 8;
	add.s64 	%rd112, %rd2, %rd111;
	cvt.u64.u32 	%rd113, %r163;
	atom.global.add.u64 	%rd114, [%rd112+1024], %rd113;
$L__BB4_137:
	ld.shared.u32 	%r164, [%r161+2560];
	setp.eq.s32 	%p114, %r164, 0;
	@%p114 bra 	$L__BB4_139;
	shl.b32 	%r448, %r516, 8;
	add.s32 	%r449, %r448, %r432;
	add.s32 	%r450, %r449, 512;
	mul.wide.u32 	%rd115, %r450, 8;
	add.s64 	%rd116, %rd2, %rd115;
	cvt.u64.u32 	%rd117, %r164;
	atom.global.add.u64 	%rd118, [%rd116+1024], %rd117;
$L__BB4_139:
	ld.shared.u32 	%r165, [%r161+3584];
	setp.eq.s32 	%p115, %r165, 0;
	@%p115 bra 	$L__BB4_141;
	shl.b32 	%r452, %r516, 8;
	add.s32 	%r453, %r452, %r432;
	add.s32 	%r454, %r453, 768;
	mul.wide.u32 	%rd119, %r454, 8;
	add.s64 	%rd120, %rd2, %rd119;
	cvt.u64.u32 	%rd121, %r165;
	atom.global.add.u64 	%rd122, [%rd120+1024], %rd121;
$L__BB4_141:
	add.s32 	%r516, %r516, 4;
$L__BB4_142:
	setp.eq.s32 	%p116, %r5, 0;
	@%p116 bra 	$L__BB4_152;
	setp.eq.s32 	%p117, %r135, 0;
	@%p117 bra 	$L__BB4_149;
	shl.b32 	%r455, %r516, 10;
	add.s32 	%r168, %r6, %r455;
	ld.shared.u32 	%r169, [%r168+512];
	setp.eq.s32 	%p118, %r169, 0;
	@%p118 bra 	$L__BB4_146;
	shl.b32 	%r457, %r516, 8;
	add.s32 	%r458, %r457, %r432;
	mul.wide.u32 	%rd123, %r458, 8;
	add.s64 	%rd124, %rd2, %rd123;
	cvt.u64.u32 	%rd125, %r169;
	atom.global.add.u64 	%rd126, [%rd124+1024], %rd125;
$L__BB4_146:
	ld.shared.u32 	%r170, [%r168+1536];
	setp.eq.s32 	%p119, %r170, 0;
	@%p119 bra 	$L__BB4_148;
	shl.b32 	%r460, %r516, 8;
	add.s32 	%r461, %r460, %r432;
	add.s32 	%r462, %r461, 256;
	mul.wide.u32 	%rd127, %r462, 8;
	add.s64 	%rd128, %rd2, %rd127;
	cvt.u64.u32 	%rd129, %r170;
	atom.global.add.u64 	%rd130, [%rd128+1024], %rd129;
$L__BB4_148:
	add.s32 	%r516, %r516, 2;
$L__BB4_149:
	setp.eq.s32 	%p120, %r17, 0;
	@%p120 bra 	$L__BB4_152;
	shl.b32 	%r463, %r516, 10;
	add.s32 	%r464, %r6, %r463;
	ld.shared.u32 	%r173, [%r464+512];
	setp.eq.s32 	%p121, %r173, 0;
	@%p121 bra 	$L__BB4_152;
	shl.b32 	%r466, %r516, 8;
	add.s32 	%r467, %r466, %r432;
	mul.wide.u32 	%rd131, %r467, 8;
	add.s64 	%rd132, %rd2, %rd131;
	cvt.u64.u32 	%rd133, %r173;
	atom.global.add.u64 	%rd134, [%rd132+1024], %rd133;
$L__BB4_152:
	bar.sync 	0;
	add.s64 	%rd135, %rd135, 1;
	setp.ne.s64 	%p122, %rd135, %rd6;
	@%p122 bra 	$L__BB4_2;
$L__BB4_153:
	ret;

}
	// .globl	_ZN3cub18CUB_300001_SM_10006detail10radix_sort33DeviceRadixSortExclusiveSumKernelINS1_5radix10policy_hubIfiyE10Policy1000EyEEvPT0_
.visible .entry _ZN3cub18CUB_300001_SM_10006detail10radix_sort33DeviceRadixSortExclusiveSumKernelINS1_5radix10policy_hubIfiyE10Policy1000EyEEvPT0_(
	.param .u64 .ptr .align 1 _ZN3cub18CUB_300001_SM_10006detail10radix_sort33DeviceRadixSortExclusiveSumKernelINS1_5radix10policy_hubIfiyE10Policy1000EyEEvPT0__param_0
)
{
	.reg .pred 	%p<4>;
	.reg .b32 	%r<28>;
	.reg .b64 	%rd<54>;
	// demoted variable
	.shared .align 16 .b8 _ZZN3cub18CUB_300001_SM_10006detail10radix_sort33DeviceRadixSortExclusiveSumKernelINS1_5radix10policy_hubIfiyE10Policy1000EyEEvPT0_E12temp_storage[2336];
	ld.param.u64 	%rd5, [_ZN3cub18CUB_300001_SM_10006detail10radix_sort33DeviceRadixSortExclusiveSumKernelINS1_5radix10policy_hubIfiyE10Policy1000EyEEvPT0__param_0];
	cvta.to.global.u64 	%rd6, %rd5;
	mov.u32 	%r3, %ctaid.x;
	shl.b32 	%r4, %r3, 8;
	mov.u32 	%r1, %tid.x;
	setp.gt.u32 	%p1, %r1, 255;
	add.s32 	%r5, %r4, %r1;
	mul.wide.s32 	%rd7, %r5, 8;
	add.s64 	%rd1, %rd6, %rd7;
	@%p1 bra 	$L__BB5_2;
	ld.global.u64 	%rd53, [%rd1];
$L__BB5_2:
	shr.u32 	%r6, %r1, 3;
	add.s32 	%r7, %r6, %r1;
	shl.b32 	%r8, %r7, 3;
	mov.u32 	%r9, _ZZN3cub18CUB_300001_SM_10006detail10radix_sort33DeviceRadixSortExclusiveSumKernelINS1_5radix10policy_hubIfiyE10Policy1000EyEEvPT0_E12temp_storage;
	add.s32 	%r10, %r9, %r8;
	add.s32 	%r2, %r10, 16;
	st.shared.u64 	[%r10+16], %rd53;
	bar.sync 	0;
	setp.gt.u32 	%p2, %r1, 31;
	@%p2 bra 	$L__BB5_4;
	mad.lo.s32 	%r27, %r1, 72, %r9;
	ld.shared.u64 	%rd23, [%r27+16];
	ld.shared.u64 	%rd24, [%r27+24];
	ld.shared.u64 	%rd25, [%r27+32];
	ld.shared.u64 	%rd26, [%r27+40];
	ld.shared.u64 	%rd27, [%r27+48];
	ld.shared.u64 	%rd28, [%r27+56];
	ld.shared.u64 	%rd29, [%r27+64];
	ld.shared.u64 	%rd30, [%r27+72];
	add.s64 	%rd31, %rd24, %rd23;
	add.s64 	%rd32, %rd31, %rd25;
	add.s64 	%rd33, %rd32, %rd26;
	add.s64 	%rd34, %rd33, %rd27;
	add.s64 	%rd35, %rd34, %rd28;
	add.s64 	%rd36, %rd35, %rd29;
	add.s64 	%rd10, %rd36, %rd30;
	mov.b32 	%r11, 1;
	mov.b32 	%r24, 0;
	mov.b32 	%r25, -1;
	// begin inline asm
	{  .reg .u64 r0;  .reg .u32 lo;  .reg .u32 hi;  .reg .pred p;  mov.b64 {lo, hi}, %rd10;  shfl.sync.up.b32 lo|p, lo, %r11, %r24, %r25;  shfl.sync.up.b32 hi|p, hi, %r11, %r24, %r25;  mov.b64 r0, {lo, hi};  @p add.u64 r0, r0, %rd10;  mov.u64 %rd8, r0;}
	// end inline asm
	mov.b32 	%r14, 2;
	// begin inline asm
	{  .reg .u64 r0;  .reg .u32 lo;  .reg .u32 hi;  .reg .pred p;  mov.b64 {lo, hi}, %rd8;  shfl.sync.up.b32 lo|p, lo, %r14, %r24, %r25;  shfl.sync.up.b32 hi|p, hi, %r14, %r24, %r25;  mov.b64 r0, {lo, hi};  @p add.u64 r0, r0, %rd8;  mov.u64 %rd11, r0;}
	// end inline asm
	mov.b32 	%r17, 4;
	// begin inline asm
	{  .reg .u64 r0;  .reg .u32 lo;  .reg .u32 hi;  .reg .pred p;  mov.b64 {lo, hi}, %rd11;  shfl.sync.up.b32 lo|p, lo, %r17, %r24, %r25;  shfl.sync.up.b32 hi|p, hi, %r17, %r24, %r25;  mov.b64 r0, {lo, hi};  @p add.u64 r0, r0, %rd11;  mov.u64 %rd14, r0;}
	// end inline asm
	mov.b32 	%r20, 8;
	// begin inline asm
	{  .reg .u64 r0;  .reg .u32 lo;  .reg .u32 hi;  .reg .pred p;  mov.b64 {lo, hi}, %rd14;  shfl.sync.up.b32 lo|p, lo, %r20, %r24, %r25;  shfl.sync.up.b32 hi|p, hi, %r20, %r24, %r25;  mov.b64 r0, {lo, hi};  @p add.u64 r0, r0, %rd14;  mov.u64 %rd17, r0;}
	// end inline asm
	mov.b32 	%r23, 16;
	// begin inline asm
	{  .reg .u64 r0;  .reg .u32 lo;  .reg .u32 hi;  .reg .pred p;  mov.b64 {lo, hi}, %rd17;  shfl.sync.up.b32 lo|p, lo, %r23, %r24, %r25;  shfl.sync.up.b32 hi|p, hi, %r23, %r24, %r25;  mov.b64 r0, {lo, hi};  @p add.u64 r0, r0, %rd17;  mov.u64 %rd20, r0;}
	// end inline asm
	sub.s64 	%rd37, %rd20, %rd10;
	ld.shared.u64 	%rd38, [%r27+16];
	ld.shared.u64 	%rd39, [%r27+24];
	ld.shared.u64 	%rd40, [%r27+32];
	ld.shared.u64 	%rd41, [%r27+40];
	ld.shared.u64 	%rd42, [%r27+48];
	ld.shared.u64 	%rd43, [%r27+56];
	ld.shared.u64 	%rd44, [%r27+64];
	add.s64 	%rd45, %rd38, %rd37;
	add.s64 	%rd46, %rd39, %rd45;
	add.s64 	%rd47, %rd40, %rd46;
	add.s64 	%rd48, %rd41, %rd47;
	add.s64 	%rd49, %rd42, %rd48;
	add.s64 	%rd50, %rd43, %rd49;
	add.s64 	%rd51, %rd44, %rd50;
	st.shared.u64 	[%r27+16], %rd37;
	st.shared.u64 	[%r27+24], %rd45;
	st.shared.u64 	[%r27+32], %rd46;
	st.shared.u64 	[%r27+40], %rd47;
	st.shared.u64 	[%r27+48], %rd48;
	st.shared.u64 	[%r27+56], %rd49;
	st.shared.u64 	[%r27+64], %rd50;
	st.shared.u64 	[%r27+72], %rd51;
$L__BB5_4:
	setp.gt.u32 	%p3, %r1, 255;
	bar.sync 	0;
	@%p3 bra 	$L__BB5_6;
	ld.shared.u64 	%rd52, [%r2];
	st.global.u64 	[%rd1], %rd52;
$L__BB5_6:
	ret;

}
	// .globl	_ZN3cub18CUB_300001_SM_10006detail10radix_sort29DeviceRadixSortOnesweepKernelINS1_5radix10policy_hubIfiyE10Policy1000ELNS0_9SortOrderE0EfiyiiNS1_21identity_decomposer_tEEEvPT5_SB_PT3_PKSC_PT1_PKSG_PT2_PKSK_T4_iiT6_
.visible .entry _ZN3cub18CUB_300001_SM_10006detail10radix_sort29DeviceRadixSortOnesweepKernelINS1_5radix10policy_hubIfiyE10Policy1000ELNS0_9SortOrderE0EfiyiiNS1_21identity_decomposer_tEEEvPT5_SB_PT3_PKSC_PT1_PKSG_PT2_PKSK_T4_iiT6_(
	.param .u64 .ptr .align 1 _ZN3cub18CUB_300001_SM_10006detail10radix_sort29DeviceRadixSortOnesweepKernelINS1_5radix10policy_hubIfiyE10Policy1000ELNS0_9SortOrderE0EfiyiiNS1_21identity_decomposer_tEEEvPT5_SB_PT3_PKSC_PT1_PKSG_PT2_PKSK_T4_iiT6__param_0,
	.param .u64 .ptr .align 1 _ZN3cub18CUB_300001_SM_10006detail10radix_sort29DeviceRadixSortOnesweepKernelINS1_5radix10policy_hubIfiyE10Policy1000ELNS0_9SortOrderE0EfiyiiNS1_21identity_decomposer_tEEEvPT5_SB_PT3_PKSC_PT1_PKSG_PT2_PKSK_T4_iiT6__param_1,
	.param .u64 .ptr .align 1 _ZN3cub18CUB_300001_SM_10006detail10radix_sort29DeviceRadixSortOnesweepKernelINS1_5radix10policy_hubIfiyE10Policy1000ELNS0_9SortOrderE0EfiyiiNS1_21identity_decomposer_tEEEvPT5_SB_PT3_PKSC_PT1_PKSG_PT2_PKSK_T4_iiT6__param_2,
	.param .u64 .ptr .align 1 _ZN3cub18CUB_300001_SM_10006detail10radix_sort29DeviceRadixSortOnesweepKernelINS1_5radix10policy_hubIfiyE10Policy1000ELNS0_9SortOrderE0EfiyiiNS1_21identity_decomposer_tEEEvPT5_SB_PT3_PKSC_PT1_PKSG_PT2_PKSK_T4_iiT6__param_3,
	.param .u64 .ptr .align 1 _ZN3cub18CUB_300001_SM_10006detail10radix_sort29DeviceRadixSortOnesweepKernelINS1_5radix10policy_hubIfiyE10Policy1000ELNS0_9SortOrderE0EfiyiiNS1_21identity_decomposer_tEEEvPT5_SB_PT3_PKSC_PT1_PKSG_PT2_PKSK_T4_iiT6__param_4,
	.param .u64 .ptr .align 1 _ZN3cub18CUB_300001_SM_10006detail10radix_sort29DeviceRadixSortOnesweepKernelINS1_5radix10policy_hubIfiyE10Policy1000ELNS0_9SortOrderE0EfiyiiNS1_21identity_decomposer_tEEEvPT5_SB_PT3_PKSC_PT1_PKSG_PT2_PKSK_T4_iiT6__param_5,
	.param .u64 .ptr .align 1 _ZN3cub18CUB_300001_SM_10006detail10radix_sort29DeviceRadixSortOnesweepKernelINS1_5radix10policy_hubIfiyE10Policy1000ELNS0_9SortOrderE0EfiyiiNS1_21identity_decomposer_tEEEvPT5_SB_PT3_PKSC_PT1_PKSG_PT2_PKSK_T4_iiT6__param_6,
	.param .u64 .ptr .align 1 _ZN3cub18CUB_300001_SM_10006detail10radix_sort29DeviceRadixSortOnesweepKernelINS1_5radix10policy_hubIfiyE10Policy1000ELNS0_9SortOrderE0EfiyiiNS1_21identity_decomposer_tEEEvPT5_SB_PT3_PKSC_PT1_PKSG_PT2_PKSK_T4_iiT6__param_7,
	.param .u32 _ZN3cub18CUB_300001_SM_10006detail10radix_sort29DeviceRadixSortOnesweepKernelINS1_5radix10policy_hubIfiyE10Policy1000ELNS0_9SortOrderE0EfiyiiNS1_21identity_decomposer_tEEEvPT5_SB_PT3_PKSC_PT1_PKSG_PT2_PKSK_T4_iiT6__param_8,
	.param .u32 _ZN3cub18CUB_300001_SM_10006detail10radix_sort29DeviceRadixSortOnesweepKernelINS1_5radix10policy_hubIfiyE10Policy1000ELNS0_9SortOrderE0EfiyiiNS1_21identity_decomposer_tEEEvPT5_SB_PT3_PKSC_PT1_PKSG_PT2_PKSK_T4_iiT6__param_9,
	.param .u32 _ZN3cub18CUB_300001_SM_10006detail10radix_sort29DeviceRadixSortOnesweepKernelINS1_5radix10policy_hubIfiyE10Policy1000ELNS0_9SortOrderE0EfiyiiNS1_21identity_decomposer_tEEEvPT5_SB_PT3_PKSC_PT1_PKSG_PT2_PKSK_T4_iiT6__param_10,
	.param .align 1 .b8 _ZN3cub18CUB_300001_SM_10006detail10radix_sort29DeviceRadixSortOnesweepKernelINS1_5radix10policy_hubIfiyE10Policy1000ELNS0_9SortOrderE0EfiyiiNS1_21identity_decomposer_tEEEvPT5_SB_PT3_PKSC_PT1_PKSG_PT2_PKSK_T4_iiT6__param_11[1]
)
.maxntid 384
{
	.reg .pred 	%p<358>;
	.reg .b32 	%r<2438>;
	.reg .b64 	%rd<457>;
	// demoted variable
	.shared .align 16 .b8 _ZZN3cub18CUB_300001_SM_10006detail10radix_sort29DeviceRadixSortOnesweepKernelINS1_5radix10policy_hubIfiyE10Policy1000ELNS0_9SortOrderE0EfiyiiNS1_21identity_decomposer_tEEEvPT5_SB_PT3_PKSC_PT1_PKSG_PT2_PKSK_T4_iiT6_E1s[28160];
	ld.param.u64 	%rd43, [_ZN3cub18CUB_300001_SM_10006detail10radix_sort29DeviceRadixSortOnesweepKernelINS1_5radix10policy_hubIfiyE10Policy1000ELNS0_9SortOrderE0EfiyiiNS1_21identity_decomposer_tEEEvPT5_SB_PT3_PKSC_PT1_PKSG_PT2_PKSK_T4_iiT6__param_0];
	ld.param.u64 	%rd44, [_ZN3cub18CUB_300001_SM_10006detail10radix_sort29DeviceRadixSortOnesweepKernelINS1_5radix10policy_hubIfiyE10Policy1000ELNS0_9SortOrderE0EfiyiiNS1_21identity_decomposer_tEEEvPT5_SB_PT3_PKSC_PT1_PKSG_PT2_PKSK_T4_iiT6__param_1];
	ld.param.u64 	%rd47, [_ZN3cub18CUB_300001_SM_10006detail10radix_sort29DeviceRadixSortOnesweepKernelINS1_5radix10policy_hubIfiyE10Policy1000ELNS0_9SortOrderE0EfiyiiNS1_21identity_decomposer_tEEEvPT5_SB_PT3_PKSC_PT1_PKSG_PT2_PKSK_T4_iiT6__param_4];
	ld.param.u64 	%rd50, [_ZN3cub18CUB_300001_SM_10006detail10radix_sort29DeviceRadixSortOnesweepKernelINS1_5radix10policy_hubIfiyE10Policy1000ELNS0_9SortOrderE0EfiyiiNS1_21identity_decomposer_tEEEvPT5_SB_PT3_PKSC_PT1_PKSG_PT2_PKSK_T4_iiT6__param_5];
	cvta.to.global.u64 	%rd1, %rd47;
	cvta.to.global.u64 	%rd2, %rd43;
	cvta.to.global.u64 	%rd3, %rd50;
	mov.u32 	%r1, %tid.x;
	shr.u32 	%r2, %r1, 5;
	// begin inline asm
	mov.u32 %r460, %laneid;
	// end inline asm
	setp.ne.s32 	%p1, %r1, 0;
	@%p1 bra 	$L__BB6_2;
	cvta.to.global.u64 	%rd51, %rd44;
	atom.global.add.u32 	%r461, [%rd51], 1;
	st.shared.u32 	[_ZZN3cub18CUB_300001_SM_10006detail10radix_sort29DeviceRadixSortOnesweepKernelINS1_5radix10policy_hubIfiyE10Policy1000ELNS0_9SortOrderE0EfiyiiNS1_21identity_decomposer_tEEEvPT5_SB_PT3_PKSC_PT1_PKSG_PT2_PKSK_T4_iiT6_E1s+26112], %r461;
$L__BB6_2:
	ld.param.u32 	%r2233, [_ZN3cub18CUB_300001_SM_10006detail10radix_sort29DeviceRadixSortOnesweepKernelINS1_5radix10policy_hubIfiyE10Policy1000ELNS0_9SortOrderE0EfiyiiNS1_21identity_decomposer_tEEEvPT5_SB_PT3_PKSC_PT1_PKSG_PT2_PKSK_T4_iiT6__param_8];
	bar.sync 	0;
	ld.shared.u32 	%r4, [_ZZN3cub18CUB_300001_SM_10006detail10radix_sort29DeviceRadixSortOnesweepKernelINS1_5radix10policy_hubIfiyE10Policy1000ELNS0_9SortOrderE0EfiyiiNS1_21identity_decomposer_tEEEvPT5_SB_PT3_PKSC_PT1_PKSG_PT2_PKSK_T4_iiT6_E1s+26112];
	mul.lo.s32 	%r462, %r4, 6528;
	add.s32 	%r5, %r462, 6528;
	setp.gt.s32 	%p2, %r5, %r2233;
	cvt.s64.s32 	%rd4, %r462;
	@%p2 bra 	$L__BB6_4;
	and.b32  	%r463, %r1, 31;
	and.b32  	%r464, %r1, 992;
	mul.lo.s32 	%r465, %r464, 17;
	or.b32  	%r466, %r465, %r463;
	cvt.u64.u32 	%rd52, %r466;
	add.s64 	%rd53, %rd52, %rd4;
	shl.b64 	%rd54, %rd53, 2;
	add.s64 	%rd55, %rd3, %rd54;
	ld.global.u32 	%r2320, [%rd55];
	ld.global.u32 	%r2319, [%rd55+128];
	ld.global.u32 	%r2318, [%rd55+256];
	ld.global.u32 	%r2317, [%rd55+384];
	ld.global.u32 	%r2316, [%rd55+512];
	ld.global.u32 	%r2315, [%rd55+640];
	ld.global.u32 	%r2314, [%rd55+768];
	ld.global.u32 	%r2313, [%rd55+896];
	ld.global.u32 	%r2312, [%rd55+1024];
	ld.global.u32 	%r2311, [%rd55+1152];
	ld.global.u32 	%r2310, [%rd55+1280];
	ld.global.u32 	%r2309, [%rd55+1408];
	ld.global.u32 	%r2308, [%rd55+1536];
	ld.global.u32 	%r2307, [%rd55+1664];
	ld.global.u32 	%r2306, [%rd55+1792];
	ld.global.u32 	%r2305, [%rd55+1920];
	ld.global.u32 	%r2304, [%rd55+2048];
	bra.uni 	$L__BB6_38;
$L__BB6_4:
	ld.param.u32 	%r2234, [_ZN3cub18CUB_300001_SM_10006detail10radix_sort29DeviceRadixSortOnesweepKernelINS1_5radix10policy_hubIfiyE10Policy1000ELNS0_9SortOrderE0EfiyiiNS1_21identity_decomposer_tEEEvPT5_SB_PT3_PKSC_PT1_PKSG_PT2_PKSK_T4_iiT6__param_8];
	cvt.u32.u64 	%r468, %rd4;
	sub.s32 	%r23, %r2234, %r468;
	and.b32  	%r469, %r1, 31;
	and.b32  	%r470, %r1, 992;
	mul.lo.s32 	%r471, %r470, 17;
	or.b32  	%r24, %r471, %r469;
	setp.ge.s32 	%p3, %r24, %r23;
	cvt.u64.u32 	%rd56, %r24;
	add.s64 	%rd57, %rd56, %rd4;
	shl.b64 	%rd58, %rd57, 2;
	add.s64 	%rd5, %rd3, %rd58;
	mov.b32 	%r2320, 2147483647;
	@%p3 bra 	$L__BB6_6;
	ld.global.u32 	%r2320, [%rd5];
$L__BB6_6:
	add.s32 	%r473, %r24, 32;
	setp.ge.s32 	%p4, %r473, %r23;
	mov.b32 	%r2319, 2147483647;
	@%p4 bra 	$L__BB6_8;
	ld.global.u32 	%r2319, [%rd5+128];
$L__BB6_8:
	add.s32 	%r475, %r24, 64;
	setp.ge.s32 	%p5, %r475, %r23;
	mov.b32 	%r2318, 2147483647;
	@%p5 bra 	$L__BB6_10;
	ld.global.u32 	%r2318, [%rd5+256];
$L__BB6_10:
	add.s32 	%r477, %r24, 96;
	setp.ge.s32 	%p6, %r477, %r23;
	mov.b32 	%r2317, 2147483647;
	@%p6 bra 	$L__BB6_12;
	ld.global.u32 	%r2317, [%rd5+384];
$L__BB6_12:
	add.s32 	%r479, %r24, 128;
	setp.ge.s32 	%p7, %r479, %r23;
	mov.b32 	%r2316, 2147483647;
	@%p7 bra 	$L__BB6_14;
	ld.global.u32 	%r2316, [%rd5+512];
$L__BB6_14:
	add.s32 	%r481, %r24, 160;
	setp.ge.s32 	%p8, %r481, %r23;
	mov.b32 	%r2315, 2147483647;
	@%p8 bra 	$L__BB6_16;
	ld.global.u32 	%r2315, [%rd5+640];
$L__BB6_16:
	add.s32 	%r483, %r24, 192;
	setp.ge.s32 	%p9, %r483, %r23;
	mov.b32 	%r2314, 2147483647;
	@%p9 bra 	$L__BB6_18;
	ld.global.u32 	%r2314, [%rd5+768];
$L__BB6_18:
	add.s32 	%r485, %r24, 224;
	setp.ge.s32 	%p10, %r485, %r23;
	mov.b32 	%r2313, 2147483647;
	@%p10 bra 	$L__BB6_20;
	ld.global.u32 	%r2313, [%rd5+896];
$L__BB6_20:
	add.s32 	%r487, %r24, 256;
	setp.ge.s32 	%p11, %r487, %r23;
	mov.b32 	%r2312, 2147483647;
	@%p11 bra 	$L__BB6_22;
	ld.global.u32 	%r2312, [%rd5+1024];
$L__BB6_22:
	add.s32 	%r489, %r24, 288;
	setp.ge.s32 	%p12, %r489, %r23;
	mov.b32 	%r2311, 2147483647;
	@%p12 bra 	$L__BB6_24;
	ld.global.u32 	%r2311, [%rd5+1152];
$L__BB6_24:
	add.s32 	%r491, %r24, 320;
	setp.ge.s32 	%p13, %r491, %r23;
	mov.b32 	%r2310, 2147483647;
	@%p13 bra 	$L__BB6_26;
	ld.global.u32 	%r2310, [%rd5+1280];
$L__BB6_26:
	add.s32 	%r493, %r24, 352;
	setp.ge.s32 	%p14, %r493, %r23;
	mov.b32 	%r2309, 2147483647;
	@%p14 bra 	$L__BB6_28;
	ld.global.u32 	%r2309, [%rd5+1408];
$L__BB6_28:
	add.s32 	%r495, %r24, 384;
	setp.ge.s32 	%p15, %r495, %r23;
	mov.b32 	%r2308, 2147483647;
	@%p15 bra 	$L__BB6_30;
	ld.global.u32 	%r2308, [%rd5+1536];
$L__BB6_30:
	add.s32 	%r497, %r24, 416;
	setp.ge.s32 	%p16, %r497, %r23;
	mov.b32 	%r2307, 2147483647;
	@%p16 bra 	$L__BB6_32;
	ld.global.u32 	%r2307, [%rd5+1664];
$L__BB6_32:
	add.s32 	%r499, %r24, 448;
	setp.ge.s32 	%p17, %r499, %r23;
	mov.b32 	%r2306, 2147483647;
	@%p17 bra 	$L__BB6_34;
	ld.global.u32 	%r2306, [%rd5+1792];
$L__BB6_34:
	add.s32 	%r501, %r24, 480;
	setp.ge.s32 	%p18, %r501, %r23;
	mov.b32 	%r2305, 2147483647;
	@%p18 bra 	$L__BB6_36;
	ld.global.u32 	%r2305, [%rd5+1920];
$L__BB6_36:
	add.s32 	%r503, %r24, 512;
	setp.ge.s32 	%p19, %r503, %r23;
	mov.b32 	%r2304, 2147483647;
	@%p19 bra 	$L__BB6_38;
	ld.global.u32 	%r2304, [%rd5+2048];
$L__BB6_38:
	ld.param.u32 	%r2286, [_ZN3cub18CUB_300001_SM_10006detail10radix_sort29DeviceRadixSortOnesweepKernelINS1_5radix10policy_hubIfiyE10Policy1000ELNS0_9SortOrderE0EfiyiiNS1_21identity_decomposer_tEEEvPT5_SB_PT3_PKSC_PT1_PKSG_PT2_PKSK_T4_iiT6__param_10];
	setp.gt.s32 	%p20, %r2320, -1;
	selp.b32 	%r504, -2147483648, -1, %p20;
	xor.b32  	%r2383, %r504, %r2320;
	setp.gt.s32 	%p21, %r2319, -1;
	selp.b32 	%r505, -2147483648, -1, %p21;
	xor.b32  	%r2382, %r505, %r2319;
	setp.gt.s32 	%p22, %r2318, -1;
	selp.b32 	%r506, -2147483648, -1, %p22;
	xor.b32  	%r2381, %r506, %r2318;
	setp.gt.s32 	%p23, %r2317, -1;
	selp.b32 	%r507, -2147483648, -1, %p23;
	xor.b32  	%r2380, %r507, %r2317;
	setp.gt.s32 	%p24, %r2316, -1;
	selp.b32 	%r508, -2147483648, -1, %p24;
	xor.b32  	%r2379, %r508, %r2316;
	setp.gt.s32 	%p25, %r2315, -1;
	selp.b32 	%r509, -2147483648, -1, %p25;
	xor.b32  	%r2378, %r509, %r2315;
	setp.gt.s32 	%p26, %r2314, -1;
	selp.b32 	%r510, -2147483648, -1, %p26;
	xor.b32  	%r2377, %r510, %r2314;
	setp.gt.s32 	%p27, %r2313, -1;
	selp.b32 	%r511, -2147483648, -1, %p27;
	xor.b32  	%r2376, %r511, %r2313;
	setp.gt.s32 	%p28, %r2312, -1;
	selp.b32 	%r512, -2147483648, -1, %p28;
	xor.b32  	%r2375, %r512, %r2312;
	setp.gt.s32 	%p29, %r2311, -1;
	selp.b32 	%r513, -2147483648, -1, %p29;
	xor.b32  	%r2374, %r513, %r2311;
	setp.gt.s32 	%p30, %r2310, -1;
	selp.b32 	%r514, -2147483648, -1, %p30;
	xor.b32  	%r2373, %r514, %r2310;
	setp.gt.s32 	%p31, %r2309, -1;
	selp.b32 	%r515, -2147483648, -1, %p31;
	xor.b32  	%r2372, %r515, %r2309;
	setp.gt.s32 	%p32, %r2308, -1;
	selp.b32 	%r516, -2147483648, -1, %p32;
	xor.b32  	%r2371, %r516, %r2308;
	setp.gt.s32 	%p33, %r2307, -1;
	selp.b32 	%r517, -2147483648, -1, %p33;
	xor.b32  	%r2370, %r517, %r2307;
	setp.gt.s32 	%p34, %r2306, -1;
	selp.b32 	%r518, -2147483648, -1, %p34;
	xor.b32  	%r2369, %r518, %r2306;
	setp.gt.s32 	%p35, %r2305, -1;
	selp.b32 	%r519, -2147483648, -1, %p35;
	xor.b32  	%r2368, %r519, %r2305;
	setp.gt.s32 	%p36, %r2304, -1;
	selp.b32 	%r520, -2147483648, -1, %p36;
	xor.b32  	%r2367, %r520, %r2304;
	mov.b32 	%r521, -1;
	shl.b32 	%r522, %r521, %r2286;
	not.b32 	%r92, %r522;
	shl.b32 	%r523, %r2, 10;
	mov.u32 	%r524, _ZZN3cub18CUB_300001_SM_10006detail10radix_sort29DeviceRadixSortOnesweepKernelINS1_5radix10policy_hubIfiyE10Policy1000ELNS0_9SortOrderE0EfiyiiNS1_21identity_decomposer_tEEEvPT5_SB_PT3_PKSC_PT1_PKSG_PT2_PKSK_T4_iiT6_E1s;
	add.s32 	%r93, %r524, %r523;
	setp.gt.s32 	%p37, %r460, 255;
	@%p37 bra 	$L__BB6_51;
	max.s32 	%r525, %r460, 224;
	sub.s32 	%r526, %r525, %r460;
	add.s32 	%r527, %r526, 31;
	shr.u32 	%r528, %r527, 5;
	add.s32 	%r94, %r528, 1;
	and.b32  	%r95, %r94, 15;
	setp.lt.u32 	%p38, %r527, 480;
	mov.u32 	%r2324, %r460;
	@%p38 bra 	$L__BB6_42;
	and.b32  	%r529, %r94, 268435440;
	neg.s32 	%r2322, %r529;
	shl.b32 	%r531, %r460, 2;
	add.s32 	%r532, %r523, %r531;
	add.s32 	%r534, %r532, %r524;
	add.s32 	%r2321, %r534, 1024;
	mov.u32 	%r2324, %r460;
$L__BB6_41:
	.pragma "nounroll";
	mov.b32 	%r535, 0;
	st.shared.u32 	[%r2321+-1024], %r535;
	st.shared.u32 	[%r2321+-896], %r535;
	st.shared.u32 	[%r2321+-768], %r535;
	st.shared.u32 	[%r2321+-640], %r535;
	st.shared.u32 	[%r2321+-512], %r535;
	st.shared.u32 	[%r2321+-384], %r535;
	st.shared.u32 	[%r2321+-256], %r535;
	st.shared.u32 	[%r2321+-128], %r535;
	st.shared.u32 	[%r2321], %r535;
	st.shared.u32 	[%r2321+128], %r535;
	st.shared.u32 	[%r2321+256], %r535;
	st.shared.u32 	[%r2321+384], %r535;
	st.shared.u32 	[%r2321+512], %r535;
	st.shared.u32 	[%r2321+640], %r535;
	st.shared.u32 	[%r2321+768], %r535;
	st.shared.u32 	[%r2321+896], %r535;
	add.s32 	%r2324, %r2324, 512;
	add.s32 	%r2322, %r2322, 16;
	add.s32 	%r2321, %r2321, 2048;
	setp.ne.s32 	%p39, %r2322, 0;
	@%p39 bra 	$L__BB6_41;
$L__BB6_42:
	setp.eq.s32 	%p40, %r95, 0;
	@%p40 bra 	$L__BB6_51;
	and.b32  	%r105, %r94, 7;
	setp.lt.u32 	%p41, %r95, 8;
	@%p41 bra 	$L__BB6_45;
	shl.b32 	%r536, %r2324, 2;
	add.s32 	%r537, %r93, %r536;
	mov.b32 	%r538, 0;
	st.shared.u32 	[%r537], %r538;
	st.shared.u32 	[%r537+128], %r538;
	st.shared.u32 	[%r537+256], %r538;
	st.shared.u32 	[%r537+384], %r538;
	st.shared.u32 	[%r537+512], %r538;
	st.shared.u32 	[%r537+640], %r538;
	st.shared.u32 	[%r537+768], %r538;
	st.shared.u32 	[%r537+896], %r538;
	add.s32 	%r2324, %r2324, 256;
$L__BB6_45:
	setp.eq.s32 	%p42, %r105, 0;
	@%p42 bra 	$L__BB6_51;
	and.b32  	%r108, %r94, 3;
	setp.lt.u32 	%p43, %r105, 4;
	@%p43 bra 	$L__BB6_48;
	shl.b32 	%r539, %r2324, 2;
	add.s32 	%r540, %r93, %r539;
	mov.b32 	%r541, 0;
	st.shared.u32 	[%r540], %r541;
	st.shared.u32 	[%r540+128], %r541;
	st.shared.u32 	[%r540+256], %r541;
	st.shared.u32 	[%r540+384], %r541;
	add.s32 	%r2324, %r2324, 128;
$L__BB6_48:
	setp.eq.s32 	%p44, %r108, 0;
	@%p44 bra 	$L__BB6_51;
	shl.b32 	%r543, %r2324, 2;
	add.s32 	%r544, %r523, %r543;
	add.s32 	%r2328, %r524, %r544;
	neg.s32 	%r2327, %r108;
$L__BB6_50:
	.pragma "nounroll";
	mov.b32 	%r546, 0;
	st.shared.u32 	[%r2328], %r546;
	add.s32 	%r2328, %r2328, 128;
	add.s32 	%r2327, %r2327, 1;
	setp.ne.s32 	%p45, %r2327, 0;
	@%p45 bra 	$L__BB6_50;
$L__BB6_51:
	ld.param.u32 	%r2249, [_ZN3cub18CUB_300001_SM_10006detail10radix_sort29DeviceRadixSortOnesweepKernelINS1_5radix10policy_hubIfiyE10Policy1000ELNS0_9SortOrderE0EfiyiiNS1_21identity_decomposer_tEEEvPT5_SB_PT3_PKSC_PT1_PKSG_PT2_PKSK_T4_iiT6__param_9];
	bar.warp.sync 	-1;
	setp.eq.s32 	%p46, %r2383, 2147483647;
	selp.b32 	%r548, -2147483648, %r2383, %p46;
	shr.u32 	%r549, %r548, %r2249;
	and.b32  	%r117, %r549, %r92;
	shl.b32 	%r550, %r117, 2;
	add.s32 	%r551, %r93, %r550;
	atom.shared.add.u32 	%r552, [%r551], 1;
	setp.eq.s32 	%p47, %r2382, 2147483647;
	selp.b32 	%r553, -2147483648, %r2382, %p47;
	shr.u32 	%r554, %r553, %r2249;
	and.b32  	%r555, %r554, %r92;
	shl.b32 	%r556, %r555, 2;
	add.s32 	%r557, %r93, %r556;
	atom.shared.add.u32 	%r558, [%r557], 1;
	setp.eq.s32 	%p48, %r2381, 2147483647;
	selp.b32 	%r559, -2147483648, %r2381, %p48;
	shr.u32 	%r560, %r559, %r2249;
	and.b32  	%r561, %r560, %r92;
	shl.b32 	%r562, %r561, 2;
	add.s32 	%r563, %r93, %r562;
	atom.shared.add.u32 	%r564, [%r563], 1;
	setp.eq.s32 	%p49, %r2380, 2147483647;
	selp.b32 	%r565, -2147483648, %r2380, %p49;
	shr.u32 	%r566, %r565, %r2249;
	and.b32  	%r567, %r566, %r92;
	shl.b32 	%r568, %r567, 2;
	add.s32 	%r569, %r93, %r568;
	atom.shared.add.u32 	%r570, [%r569], 1;
	setp.eq.s32 	%p50, %r2379, 2147483647;
	selp.b32 	%r571, -2147483648, %r2379, %p50;
	shr.u32 	%r572, %r571, %r2249;
	and.b32  	%r573, %r572, %r92;
	shl.b32 	%r574, %r573, 2;
	add.s32 	%r575, %r93, %r574;
	atom.shared.add.u32 	%r576, [%r575], 1;
	setp.eq.s32 	%p51, %r2378, 2147483647;
	selp.b32 	%r577, -2147483648, %r2378, %p51;
	shr.u32 	%r578, %r577, %r2249;
	and.b32  	%r579, %r578, %r92;
	shl.b32 	%r580, %r579, 2;
	add.s32 	%r581, %r93, %r580;
	atom.shared.add.u32 	%r582, [%r581], 1;
	setp.eq.s32 	%p52, %r2377, 2147483647;
	selp.b32 	%r583, -2147483648, %r2377, %p52;
	shr.u32 	%r584, %r583, %r2249;
	and.b32  	%r585, %r584, %r92;
	shl.b32 	%r586, %r585, 2;
	add.s32 	%r587, %r93, %r586;
	atom.shared.add.u32 	%r588, [%r587], 1;
	setp.eq.s32 	%p53, %r2376, 2147483647;
	selp.b32 	%r589, -2147483648, %r2376, %p53;
	shr.u32 	%r590, %r589, %r2249;
	and.b32  	%r591, %r590, %r92;
	shl.b32 	%r592, %r591, 2;
	add.s32 	%r593, %r93, %r592;
	atom.shared.add.u32 	%r594, [%r593], 1;
	setp.eq.s32 	%p54, %r2375, 2147483647;
	selp.b32 	%r595, -2147483648, %r2375, %p54;
	shr.u32 	%r596, %r595, %r2249;
	and.b32  	%r597, %r596, %r92;
	shl.b32 	%r598, %r597, 2;
	add.s32 	%r599, %r93, %r598;
	atom.shared.add.u32 	%r600, [%r599], 1;
	setp.eq.s32 	%p55, %r2374, 2147483647;
	selp.b32 	%r601, -2147483648, %r2374, %p55;
	shr.u32 	%r602, %r601, %r2249;
	and.b32  	%r603, %r602, %r92;
	shl.b32 	%r604, %r603, 2;
	add.s32 	%r605, %r93, %r604;
	atom.shared.add.u32 	%r606, [%r605], 1;
	setp.eq.s32 	%p56, %r2373, 2147483647;
	selp.b32 	%r607, -2147483648, %r2373, %p56;
	shr.u32 	%r608, %r607, %r2249;
	and.b32  	%r609, %r608, %r92;
	shl.b32 	%r610, %r609, 2;
	add.s32 	%r611, %r93, %r610;
	atom.shared.add.u32 	%r612, [%r611], 1;
	setp.eq.s32 	%p57, %r2372, 2147483647;
	selp.b32 	%r613, -2147483648, %r2372, %p57;
	shr.u32 	%r614, %r613, %r2249;
	and.b32  	%r615, %r614, %r92;
	shl.b32 	%r616, %r615, 2;
	add.s32 	%r617, %r93, %r616;
	atom.shared.add.u32 	%r618, [%r617], 1;
	setp.eq.s32 	%p58, %r2371, 2147483647;
	selp.b32 	%r619, -2147483648, %r2371, %p58;
	shr.u32 	%r620, %r619, %r2249;
	and.b32  	%r621, %r620, %r92;
	shl.b32 	%r622, %r621, 2;
	add.s32 	%r623, %r93, %r622;
	atom.shared.add.u32 	%r624, [%r623], 1;
	setp.eq.s32 	%p59, %r2370, 2147483647;
	selp.b32 	%r625, -2147483648, %r2370, %p59;
	shr.u32 	%r626, %r625, %r2249;
	and.b32  	%r627, %r626, %r92;
	shl.b32 	%r628, %r627, 2;
	add.s32 	%r629, %r93, %r628;
	atom.shared.add.u32 	%r630, [%r629], 1;
	setp.eq.s32 	%p60, %r2369, 2147483647;
	selp.b32 	%r631, -2147483648, %r2369, %p60;
	shr.u32 	%r632, %r631, %r2249;
	and.b32  	%r633, %r632, %r92;
	shl.b32 	%r634, %r633, 2;
	add.s32 	%r635, %r93, %r634;
	atom.shared.add.u32 	%r636, [%r635], 1;
	setp.eq.s32 	%p61, %r2368, 2147483647;
	selp.b32 	%r637, -2147483648, %r2368, %p61;
	shr.u32 	%r638, %r637, %r2249;
	and.b32  	%r639, %r638, %r92;
	shl.b32 	%r640, %r639, 2;
	add.s32 	%r641, %r93, %r640;
	atom.shared.add.u32 	%r642, [%r641], 1;
	setp.eq.s32 	%p62, %r2367, 2147483647;
	selp.b32 	%r643, -2147483648, %r2367, %p62;
	shr.u32 	%r644, %r643, %r2249;
	and.b32  	%r645, %r644, %r92;
	shl.b32 	%r646, %r645, 2;
	add.s32 	%r647, %r93, %r646;
	atom.shared.add.u32 	%r648, [%r647], 1;
	bar.sync 	0;
	setp.gt.u32 	%p63, %r1, 255;
	shl.b32 	%r649, %r1, 2;
	add.s32 	%r118, %r524, %r649;
	mov.b32 	%r2329, 0;
	@%p63 bra 	$L__BB6_53;
	ld.shared.u32 	%r651, [%r118];
	mov.b32 	%r652, 0;
	st.shared.u32 	[%r118], %r652;
	ld.shared.u32 	%r653, [%r118+1024];
	st.shared.u32 	[%r118+1024], %r651;
	add.s32 	%r654, %r653, %r651;
	ld.shared.u32 	%r655, [%r118+2048];
	st.shared.u32 	[%r118+2048], %r654;
	add.s32 	%r656, %r655, %r654;
	ld.shared.u32 	%r657, [%r118+3072];
	st.shared.u32 	[%r118+3072], %r656;
	add.s32 	%r658, %r657, %r656;
	ld.shared.u32 	%r659, [%r118+4096];
	st.shared.u32 	[%r118+4096], %r658;
	add.s32 	%r660, %r659, %r658;
	ld.shared.u32 	%r661, [%r118+5120];
	st.shared.u32 	[%r118+5120], %r660;
	add.s32 	%r662, %r661, %r660;
	ld.shared.u32 	%r663, [%r118+6144];
	st.shared.u32 	[%r118+6144], %r662;
	add.s32 	%r664, %r663, %r662;
	ld.shared.u32 	%r665, [%r118+7168];
	st.shared.u32 	[%r118+7168], %r664;
	add.s32 	%r666, %r665, %r664;
	ld.shared.u32 	%r667, [%r118+8192];
	st.shared.u32 	[%r118+8192], %r666;
	add.s32 	%r668, %r667, %r666;
	ld.shared.u32 	%r669, [%r118+9216];
	st.shared.u32 	[%r118+9216], %r668;
	add.s32 	%r670, %r669, %r668;
	ld.shared.u32 	%r671, [%r118+10240];
	st.shared.u32 	[%r118+10240], %r670;
	add.s32 	%r672, %r671, %r670;
	ld.shared.u32 	%r673, [%r118+11264];
	st.shared.u32 	[%r118+11264], %r672;
	add.s32 	%r2329, %r673, %r672;
$L__BB6_53:
	setp.gt.u32 	%p64, %r1, 255;
	shl.b32 	%r674, %r4, 8;
	add.s32 	%r675, %r674, %r1;
	mul.wide.s32 	%rd59, %r675, 4;
	add.s64 	%rd6, %rd2, %rd59;
	@%p64 bra 	$L__BB6_55;
	or.b32  	%r676, %r2329, 1073741824;
	st.volatile.global.u32 	[%rd6], %r676;
$L__BB6_55:
	ld.param.u64 	%rd442, [_ZN3cub18CUB_300001_SM_10006detail10radix_sort29DeviceRadixSortOnesweepKernelINS1_5radix10policy_hubIfiyE10Policy1000ELNS0_9SortOrderE0EfiyiiNS1_21identity_decomposer_tEEEvPT5_SB_PT3_PKSC_PT1_PKSG_PT2_PKSK_T4_iiT6__param_7];
	setp.lt.u32 	%p65, %r1, 256;
	setp.eq.s32 	%p66, %r2329, 6528;
	and.pred  	%p67, %p65, %p66;
	selp.u32 	%r677, 1, 0, %p67;
	{ 
	.reg .pred 	%p1; 
	.reg .pred 	%p2; 
	setp.ne.u32 	%p1, %r677, 0; 
	bar.red.or.pred 	%p2, 0, %p1; 
	selp.u32 	%r678, 1, 0, %p2; 
	}
	setp.eq.s32 	%p68, %r678, 0;
	and.b32  	%r679, %r1, 992;
	and.b32  	%r680, %r1, 31;
	mul.lo.s32 	%r681, %r679, 17;
	or.b32  	%r682, %r681, %r680;
	cvt.u64.u32 	%rd7, %r682;
	add.s64 	%rd61, %rd7, %rd4;
	cvta.to.global.u64 	%rd62, %rd442;
	shl.b64 	%rd63, %rd61, 2;
	add.s64 	%rd8, %rd62, %rd63;
	cvt.u64.u32 	%rd9, %r1;
	@%p68 bra 	$L__BB6_175;
	setp.gt.u32 	%p69, %r1, 255;
	shl.b32 	%r684, %r1, 3;
	add.s32 	%r686, %r524, %r684;
	add.s32 	%r121, %r686, 26112;
	@%p69 bra 	$L__BB6_64;
	ld.param.u64 	%rd436, [_ZN3cub18CUB_300001_SM_10006detail10radix_sort29DeviceRadixSortOnesweepKernelINS1_5radix10policy_hubIfiyE10Policy1000ELNS0_9SortOrderE0EfiyiiNS1_21identity_decomposer_tEEEvPT5_SB_PT3_PKSC_PT1_PKSG_PT2_PKSK_T4_iiT6__param_3];
	cvta.to.global.u64 	%rd64, %rd436;
	shl.b64 	%rd65, %rd9, 3;
	add.s64 	%rd66, %rd64, %rd65;
	ld.global.u64 	%rd67, [%rd66];
	setp.gt.u32 	%p70, %r1, %r117;
	selp.b64 	%rd68, 6528, 0, %p70;
	sub.s64 	%rd455, %rd67, %rd68;
	st.shared.u64 	[%r121], %rd455;
	setp.lt.s32 	%p71, %r4, 1;
	mov.u32 	%r2333, %r2329;
	@%p71 bra 	$L__BB6_63;
	mov.b32 	%r2331, -1;
	mov.u32 	%r2330, %r4;
	mov.u32 	%r2333, %r2329;
$L__BB6_59:
	add.s32 	%r125, %r2330, -1;
	shl.b32 	%r688, %r125, 8;
	add.s32 	%r689, %r688, %r1;
	mul.wide.s32 	%rd69, %r689, 4;
	add.s64 	%rd11, %rd2, %rd69;
$L__BB6_60:
	membar.cta;
	ld.volatile.global.u32 	%r126, [%rd11];
	setp.eq.s32 	%p72, %r126, 0;
	@%p72 bra 	$L__BB6_60;
	and.b32  	%r690, %r126, 1073741823;
	add.s32 	%r2333, %r690, %r2333;
	setp.gt.s32 	%p73, %r126, -1;
	vote.sync.ballot.b32 	%r2331, %p73, %r2331;
	setp.gt.u32 	%p75, %r2330, 1;
	and.pred  	%p76, %p73, %p75;
	mov.u32 	%r2330, %r125;
	@%p76 bra 	$L__BB6_59;
	ld.shared.u64 	%rd455, [%r121];
$L__BB6_63:
	or.b32  	%r691, %r2333, -2147483648;
	st.volatile.global.u32 	[%rd6], %r691;
	sub.s32 	%r694, %r2333, %r2329;
	cvt.s64.s32 	%rd72, %r694;
	add.s64 	%rd73, %rd455, %rd72;
	st.shared.u64 	[%r121], %rd73;
$L__BB6_64:
	ld.param.u32 	%r2235, [_ZN3cub18CUB_300001_SM_10006detail10radix_sort29DeviceRadixSortOnesweepKernelINS1_5radix10policy_hubIfiyE10Policy1000ELNS0_9SortOrderE0EfiyiiNS1_21identity_decomposer_tEEEvPT5_SB_PT3_PKSC_PT1_PKSG_PT2_PKSK_T4_iiT6__param_8];
	ld.param.u64 	%rd432, [_ZN3cub18CUB_300001_SM_10006detail10radix_sort29DeviceRadixSortOnesweepKernelINS1_5radix10policy_hubIfiyE10Policy1000ELNS0_9SortOrderE0EfiyiiNS1_21identity_decomposer_tEEEvPT5_SB_PT3_PKSC_PT1_PKSG_PT2_PKSK_T4_iiT6__param_2];
	setp.gt.u32 	%p77, %r1, 255;
	setp.lt.s32 	%p78, %r5, %r2235;
	setp.eq.s64 	%p79, %rd432, 0;
	or.pred  	%p80, %p79, %p78;
	or.pred  	%p81, %p77, %p80;
	@%p81 bra 	$L__BB6_66;
	ld.param.u64 	%rd433, [_ZN3cub18CUB_300001_SM_10006detail10radix_sort29DeviceRadixSortOnesweepKernelINS1_5radix10policy_hubIfiyE10Policy1000ELNS0_9SortOrderE0EfiyiiNS1_21identity_decomposer_tEEEvPT5_SB_PT3_PKSC_PT1_PKSG_PT2_PKSK_T4_iiT6__param_2];
	ld.shared.u64 	%rd74, [%r121];
	setp.gt.u32 	%p82, %r1, %r117;
	selp.b64 	%rd75, 6528, 0, %p82;
	cvt.s64.s32 	%rd76, %r2329;
	add.s64 	%rd77, %rd75, %rd76;
	add.s64 	%rd78, %rd77, %rd74;
	cvta.to.global.u64 	%rd79, %rd433;
	shl.b64 	%rd80, %rd9, 3;
	add.s64 	%rd81, %rd79, %rd80;
	st.global.u64 	[%rd81], %rd78;
$L__BB6_66:
	ld.param.u32 	%r2236, [_ZN3cub18CUB_300001_SM_10006detail10radix_sort29DeviceRadixSortOnesweepKernelINS1_5radix10policy_hubIfiyE10Policy1000ELNS0_9SortOrderE0EfiyiiNS1_21identity_decomposer_tEEEvPT5_SB_PT3_PKSC_PT1_PKSG_PT2_PKSK_T4_iiT6__param_8];
	setp.gt.s32 	%p83, %r5, %r2236;
	bar.sync 	0;
	shl.b32 	%r695, %r117, 3;
	add.s32 	%r697, %r524, %r695;
	ld.shared.u64 	%rd14, [%r697+26112];
	setp.gt.s32 	%p84, %r2383, -1;
	selp.b32 	%r698, -1, -2147483648, %p84;
	xor.b32  	%r2383, %r698, %r2383;
	setp.gt.s32 	%p85, %r2382, -1;
	selp.b32 	%r699, -1, -2147483648, %p85;
	xor.b32  	%r2382, %r699, %r2382;
	setp.gt.s32 	%p86, %r2381, -1;
	selp.b32 	%r700, -1, -2147483648, %p86;
	xor.b32  	%r2381, %r700, %r2381;
	setp.gt.s32 	%p87, %r2380, -1;
	selp.b32 	%r701, -1, -2147483648, %p87;
	xor.b32  	%r2380, %r701, %r2380;
	setp.gt.s32 	%p88, %r2379, -1;
	selp.b32 	%r702, -1, -2147483648, %p88;
	xor.b32  	%r2379, %r702, %r2379;
	setp.gt.s32 	%p89, %r2378, -1;
	selp.b32 	%r703, -1, -2147483648, %p89;
	xor.b32  	%r2378, %r703, %r2378;
	setp.gt.s32 	%p90, %r2377, -1;
	selp.b32 	%r704, -1, -2147483648, %p90;
	xor.b32  	%r2377, %r704, %r2377;
	setp.gt.s32 	%p91, %r2376, -1;
	selp.b32 	%r705, -1, -2147483648, %p91;
	xor.b32  	%r2376, %r705, %r2376;
	setp.gt.s32 	%p92, %r2375, -1;
	selp.b32 	%r706, -1, -2147483648, %p92;
	xor.b32  	%r2375, %r706, %r2375;
	setp.gt.s32 	%p93, %r2374, -1;
	selp.b32 	%r707, -1, -2147483648, %p93;
	xor.b32  	%r2374, %r707, %r2374;
	setp.gt.s32 	%p94, %r2373, -1;
	selp.b32 	%r708, -1, -2147483648, %p94;
	xor.b32  	%r2373, %r708, %r2373;
	setp.gt.s32 	%p95, %r2372, -1;
	selp.b32 	%r709, -1, -2147483648, %p95;
	xor.b32  	%r2372, %r709, %r2372;
	setp.gt.s32 	%p96, %r2371, -1;
	selp.b32 	%r710, -1, -2147483648, %p96;
	xor.b32  	%r2371, %r710, %r2371;
	setp.gt.s32 	%p97, %r2370, -1;
	selp.b32 	%r711, -1, -2147483648, %p97;
	xor.b32  	%r2370, %r711, %r2370;
	setp.gt.s32 	%p98, %r2369, -1;
	selp.b32 	%r712, -1, -2147483648, %p98;
	xor.b32  	%r2369, %r712, %r2369;
	setp.gt.s32 	%p99, %r2368, -1;
	selp.b32 	%r713, -1, -2147483648, %p99;
	xor.b32  	%r2368, %r713, %r2368;
	setp.gt.s32 	%p100, %r2367, -1;
	selp.b32 	%r714, -1, -2147483648, %p100;
	xor.b32  	%r2367, %r714, %r2367;
	@%p83 bra 	$L__BB6_68;
	add.s64 	%rd82, %rd14, %rd7;
	shl.b64 	%rd83, %rd82, 2;
	add.s64 	%rd84, %rd1, %rd83;
	st.global.u32 	[%rd84], %r2383;
	st.global.u32 	[%rd84+128], %r2382;
	st.global.u32 	[%rd84+256], %r2381;
	st.global.u32 	[%rd84+384], %r2380;
	st.global.u32 	[%rd84+512], %r2379;
	st.global.u32 	[%rd84+640], %r2378;
	st.global.u32 	[%rd84+768], %r2377;
	st.global.u32 	[%rd84+896], %r2376;
	st.global.u32 	[%rd84+1024], %r2375;
	st.global.u32 	[%rd84+1152], %r2374;
	st.global.u32 	[%rd84+1280], %r2373;
	st.global.u32 	[%rd84+1408], %r2372;
	st.global.u32 	[%rd84+1536], %r2371;
	st.global.u32 	[%rd84+1664], %r2370;
	st.global.u32 	[%rd84+1792], %r2369;
	st.global.u32 	[%rd84+1920], %r2368;
	st.global.u32 	[%rd84+2048], %r2367;
	bra.uni 	$L__BB6_102;
$L__BB6_68:
	ld.param.u32 	%r2237, [_ZN3cub18CUB_300001_SM_10006detail10radix_sort29DeviceRadixSortOnesweepKernelINS1_5radix10policy_hubIfiyE10Policy1000ELNS0_9SortOrderE0EfiyiiNS1_21identity_decomposer_tEEEvPT5_SB_PT3_PKSC_PT1_PKSG_PT2_PKSK_T4_iiT6__param_8];
	cvt.u32.u64 	%r715, %rd7;
	mad.lo.s32 	%r147, %r4, -6528, %r2237;
	setp.ge.s32 	%p101, %r715, %r147;
	add.s64 	%rd85, %rd14, %rd7;
	shl.b64 	%rd86, %rd85, 2;
	add.s64 	%rd15, %rd1, %rd86;
	@%p101 bra 	$L__BB6_70;
	st.global.u32 	[%rd15], %r2383;
$L__BB6_70:
	add.s32 	%r717, %r715, 32;
	setp.ge.s32 	%p102, %r717, %r147;
	@%p102 bra 	$L__BB6_72;
	st.global.u32 	[%rd15+128], %r2382;
$L__BB6_72:
	add.s32 	%r719, %r715, 64;
	setp.ge.s32 	%p103, %r719, %r147;
	@%p103 bra 	$L__BB6_74;
	st.global.u32 	[%rd15+256], %r2381;
$L__BB6_74:
	add.s32 	%r721, %r715, 96;
	setp.ge.s32 	%p104, %r721, %r147;
	@%p104 bra 	$L__BB6_76;
	st.global.u32 	[%rd15+384], %r2380;
$L__BB6_76:
	add.s32 	%r723, %r715, 128;
	setp.ge.s32 	%p105, %r723, %r147;
	@%p105 bra 	$L__BB6_78;
	st.global.u32 	[%rd15+512], %r2379;
$L__BB6_78:
	add.s32 	%r725, %r715, 160;
	setp.ge.s32 	%p106, %r725, %r147;
	@%p106 bra 	$L__BB6_80;
	st.global.u32 	[%rd15+640], %r2378;
$L__BB6_80:
	add.s32 	%r727, %r715, 192;
	setp.ge.s32 	%p107, %r727, %r147;
	@%p107 bra 	$L__BB6_82;
	st.global.u32 	[%rd15+768], %r2377;
$L__BB6_82:
	add.s32 	%r729, %r715, 224;
	setp.ge.s32 	%p108, %r729, %r147;
	@%p108 bra 	$L__BB6_84;
	st.global.u32 	[%rd15+896], %r2376;
$L__BB6_84:
	add.s32 	%r731, %r715, 256;
	setp.ge.s32 	%p109, %r731, %r147;
	@%p109 bra 	$L__BB6_86;
	st.global.u32 	[%rd15+1024], %r2375;
$L__BB6_86:
	add.s32 	%r733, %r715, 288;
	setp.ge.s32 	%p110, %r733, %r147;
	@%p110 bra 	$L__BB6_88;
	st.global.u32 	[%rd15+1152], %r2374;
$L__BB6_88:
	add.s32 	%r735, %r715, 320;
	setp.ge.s32 	%p111, %r735, %r147;
	@%p111 bra 	$L__BB6_90;
	st.global.u32 	[%rd15+1280], %r2373;
$L__BB6_90:
	add.s32 	%r737, %r715, 352;
	setp.ge.s32 	%p112, %r737, %r147;
	@%p112 bra 	$L__BB6_92;
	st.global.u32 	[%rd15+1408], %r2372;
$L__BB6_92:
	add.s32 	%r739, %r715, 384;
	setp.ge.s32 	%p113, %r739, %r147;
	@%p113 bra 	$L__BB6_94;
	st.global.u32 	[%rd15+1536], %r2371;
$L__BB6_94:
	add.s32 	%r741, %r715, 416;
	setp.ge.s32 	%p114, %r741, %r147;
	@%p114 bra 	$L__BB6_96;
	st.global.u32 	[%rd15+1664], %r2370;
$L__BB6_96:
	add.s32 	%r743, %r715, 448;
	setp.ge.s32 	%p115, %r743, %r147;
	@%p115 bra 	$L__BB6_98;
	st.global.u32 	[%rd15+1792], %r2369;
$L__BB6_98:
	add.s32 	%r745, %r715, 480;
	setp.ge.s32 	%p116, %r745, %r147;
	@%p116 bra 	$L__BB6_100;
	st.global.u32 	[%rd15+1920], %r2368;
$L__BB6_100:
	add.s32 	%r747, %r715, 512;
	setp.ge.s32 	%p117, %r747, %r147;
	@%p117 bra 	$L__BB6_102;
	st.global.u32 	[%rd15+2048], %r2367;
$L__BB6_102:
	ld.param.u32 	%r2238, [_ZN3cub18CUB_300001_SM_10006detail10radix_sort29DeviceRadixSortOnesweepKernelINS1_5radix10policy_hubIfiyE10Policy1000ELNS0_9SortOrderE0EfiyiiNS1_21identity_decomposer_tEEEvPT5_SB_PT3_PKSC_PT1_PKSG_PT2_PKSK_T4_iiT6__param_8];
	setp.gt.s32 	%p118, %r5, %r2238;
	@%p118 bra 	$L__BB6_104;
	ld.global.u32 	%r2366, [%rd8];
	ld.global.u32 	%r2365, [%rd8+128];
	ld.global.u32 	%r2364, [%rd8+256];
	ld.global.u32 	%r2363, [%rd8+384];
	ld.global.u32 	%r2362, [%rd8+512];
	ld.global.u32 	%r2361, [%rd8+640];
	ld.global.u32 	%r2360, [%rd8+768];
	ld.global.u32 	%r2359, [%rd8+896];
	ld.global.u32 	%r2358, [%rd8+1024];
	ld.global.u32 	%r2357, [%rd8+1152];
	ld.global.u32 	%r2356, [%rd8+1280];
	ld.global.u32 	%r2355, [%rd8+1408];
	ld.global.u32 	%r2354, [%rd8+1536];
	ld.global.u32 	%r2353, [%rd8+1664];
	ld.global.u32 	%r2352, [%rd8+1792];
	ld.global.u32 	%r2351, [%rd8+1920];
	ld.global.u32 	%r2350, [%rd8+2048];
	bra.uni 	$L__BB6_138;
$L__BB6_104:
	ld.param.u32 	%r2239, [_ZN3cub18CUB_300001_SM_10006detail10radix_sort29DeviceRadixSortOnesweepKernelINS1_5radix10policy_hubIfiyE10Policy1000ELNS0_9SortOrderE0EfiyiiNS1_21identity_decomposer_tEEEvPT5_SB_PT3_PKSC_PT1_PKSG_PT2_PKSK_T4_iiT6__param_8];
	cvt.u32.u64 	%r749, %rd7;
	sub.s32 	%r165, %r2239, %r462;
	setp.ge.s32 	%p119, %r749, %r165;
	@%p119 bra 	$L__BB6_106;
	ld.global.u32 	%r2366, [%rd8];
$L__BB6_106:
	add.s32 	%r753, %r749, 32;
	setp.ge.s32 	%p120, %r753, %r165;
	@%p120 bra 	$L__BB6_108;
	ld.global.u32 	%r2365, [%rd8+128];
$L__BB6_108:
	add.s32 	%r756, %r749, 64;
	setp.ge.s32 	%p121, %r756, %r165;
	@%p121 bra 	$L__BB6_110;
	ld.global.u32 	%r2364, [%rd8+256];
$L__BB6_110:
	add.s32 	%r759, %r749, 96;
	setp.ge.s32 	%p122, %r759, %r165;
	@%p122 bra 	$L__BB6_112;
	ld.global.u32 	%r2363, [%rd8+384];
$L__BB6_112:
	add.s32 	%r762, %r749, 128;
	setp.ge.s32 	%p123, %r762, %r165;
	@%p123 bra 	$L__BB6_114;
	ld.global.u32 	%r2362, [%rd8+512];
$L__BB6_114:
	add.s32 	%r765, %r749, 160;
	setp.ge.s32 	%p124, %r765, %r165;
	@%p124 bra 	$L__BB6_116;
	ld.global.u32 	%r2361, [%rd8+640];
$L__BB6_116:
	add.s32 	%r768, %r749, 192;
	setp.ge.s32 	%p125, %r768, %r165;
	@%p125 bra 	$L__BB6_118;
	ld.global.u32 	%r2360, [%rd8+768];
$L__BB6_118:
	add.s32 	%r771, %r749, 224;
	setp.ge.s32 	%p126, %r771, %r165;
	@%p126 bra 	$L__BB6_120;
	ld.global.u32 	%r2359, [%rd8+896];
$L__BB6_120:
	add.s32 	%r774, %r749, 256;
	setp.ge.s32 	%p127, %r774, %r165;
	@%p127 bra 	$L__BB6_122;
	ld.global.u32 	%r2358, [%rd8+1024];
$L__BB6_122:
	add.s32 	%r777, %r749, 288;
	setp.ge.s32 	%p128, %r777, %r165;
	@%p128 bra 	$L__BB6_124;
	ld.global.u32 	%r2357, [%rd8+1152];
$L__BB6_124:
	add.s32 	%r780, %r749, 320;
	setp.ge.s32 	%p129, %r780, %r165;
	@%p129 bra 	$L__BB6_126;
	ld.global.u32 	%r2356, [%rd8+1280];
$L__BB6_126:
	add.s32 	%r783, %r749, 352;
	setp.ge.s32 	%p130, %r783, %r165;
	@%p130 bra 	$L__BB6_128;
	ld.global.u32 	%r2355, [%rd8+1408];
$L__BB6_128:
	add.s32 	%r786, %r749, 384;
	setp.ge.s32 	%p131, %r786, %r165;
	@%p131 bra 	$L__BB6_130;
	ld.global.u32 	%r2354, [%rd8+1536];
$L__BB6_130:
	add.s32 	%r789, %r749, 416;
	setp.ge.s32 	%p132, %r789, %r165;
	@%p132 bra 	$L__BB6_132;
	ld.global.u32 	%r2353, [%rd8+1664];
$L__BB6_132:
	add.s32 	%r792, %r749, 448;
	setp.ge.s32 	%p133, %r792, %r165;
	@%p133 bra 	$L__BB6_134;
	ld.global.u32 	%r2352, [%rd8+1792];
$L__BB6_134:
	add.s32 	%r795, %r749, 480;
	setp.ge.s32 	%p134, %r795, %r165;
	@%p134 bra 	$L__BB6_136;
	ld.global.u32 	%r2351, [%rd8+1920];
$L__BB6_136:
	add.s32 	%r798, %r749, 512;
	setp.ge.s32 	%p135, %r798, %r165;
	@%p135 bra 	$L__BB6_138;
	ld.global.u32 	%r2350, [%rd8+2048];
$L__BB6_138:
	ld.param.u32 	%r2240, [_ZN3cub18CUB_300001_SM_10006detail10radix_sort29DeviceRadixSortOnesweepKernelINS1_5radix10policy_hubIfiyE10Policy1000ELNS0_9SortOrderE0EfiyiiNS1_21identity_decomposer_tEEEvPT5_SB_PT3_PKSC_PT1_PKSG_PT2_PKSK_T4_iiT6__param_8];
	mad.lo.s32 	%r799, %r4, 6528, 6528;
	setp.gt.s32 	%p136, %r799, %r2240;
	@%p136 bra 	$L__BB6_140;
	ld.param.u64 	%rd439, [_ZN3cub18CUB_300001_SM_10006detail10radix_sort29DeviceRadixSortOnesweepKernelINS1_5radix10policy_hubIfiyE10Policy1000ELNS0_9SortOrderE0EfiyiiNS1_21identity_decomposer_tEEEvPT5_SB_PT3_PKSC_PT1_PKSG_PT2_PKSK_T4_iiT6__param_6];
	add.s64 	%rd87, %rd14, %rd7;
	cvta.to.global.u64 	%rd88, %rd439;
	shl.b64 	%rd89, %rd87, 2;
	add.s64 	%rd90, %rd88, %rd89;
	st.global.u32 	[%rd90], %r2366;
	st.global.u32 	[%rd90+128], %r2365;
	st.global.u32 	[%rd90+256], %r2364;
	st.global.u32 	[%rd90+384], %r2363;
	st.global.u32 	[%rd90+512], %r2362;
	st.global.u32 	[%rd90+640], %r2361;
	st.global.u32 	[%rd90+768], %r2360;
	st.global.u32 	[%rd90+896], %r2359;
	st.global.u32 	[%rd90+1024], %r2358;
	st.global.u32 	[%rd90+1152], %r2357;
	st.global.u32 	[%rd90+1280], %r2356;
	st.global.u32 	[%rd90+1408], %r2355;
	st.global.u32 	[%rd90+1536], %r2354;
	st.global.u32 	[%rd90+1664], %r2353;
	st.global.u32 	[%rd90+1792], %r2352;
	st.global.u32 	[%rd90+1920], %r2351;
	st.global.u32 	[%rd90+2048], %r2350;
	bra.uni 	$L__BB6_174;
$L__BB6_140:
	ld.param.u32 	%r2241, [_ZN3cub18CUB_300001_SM_10006detail10radix_sort29DeviceRadixSortOnesweepKernelINS1_5radix10policy_hubIfiyE10Policy1000ELNS0_9SortOrderE0EfiyiiNS1_21identity_decomposer_tEEEvPT5_SB_PT3_PKSC_PT1_PKSG_PT2_PKSK_T4_iiT6__param_8];
	ld.param.u64 	%rd440, [_ZN3cub18CUB_300001_SM_10006detail10radix_sort29DeviceRadixSortOnesweepKernelINS1_5radix10policy_hubIfiyE10Policy1000ELNS0_9SortOrderE0EfiyiiNS1_21identity_decomposer_tEEEvPT5_SB_PT3_PKSC_PT1_PKSG_PT2_PKSK_T4_iiT6__param_6];
	cvt.u32.u64 	%r800, %rd7;
	mad.lo.s32 	%r216, %r4, -6528, %r2241;
	setp.ge.s32 	%p137, %r800, %r216;
	add.s64 	%rd91, %rd14, %rd7;
	cvta.to.global.u64 	%rd92, %rd440;
	shl.b64 	%rd93, %rd91, 2;
	add.s64 	%rd16, %rd92, %rd93;
	@%p137 bra 	$L__BB6_142;
	st.global.u32 	[%rd16], %r2366;
$L__BB6_142:
	add.s32 	%r802, %r800, 32;
	setp.ge.s32 	%p138, %r802, %r216;
	@%p138 bra 	$L__BB6_144;
	st.global.u32 	[%rd16+128], %r2365;
$L__BB6_144:
	add.s32 	%r804, %r800, 64;
	setp.ge.s32 	%p139, %r804, %r216;
	@%p139 bra 	$L__BB6_146;
	st.global.u32 	[%rd16+256], %r2364;
$L__BB6_146:
	add.s32 	%r806, %r800, 96;
	setp.ge.s32 	%p140, %r806, %r216;
	@%p140 bra 	$L__BB6_148;
	st.global.u32 	[%rd16+384], %r2363;
$L__BB6_148:
	add.s32 	%r808, %r800, 128;
	setp.ge.s32 	%p141, %r808, %r216;
	@%p141 bra 	$L__BB6_150;
	st.global.u32 	[%rd16+512], %r2362;
$L__BB6_150:
	add.s32 	%r810, %r800, 160;
	setp.ge.s32 	%p142, %r810, %r216;
	@%p142 bra 	$L__BB6_152;
	st.global.u32 	[%rd16+640], %r2361;
$L__BB6_152:
	add.s32 	%r812, %r800, 192;
	setp.ge.s32 	%p143, %r812, %r216;
	@%p143 bra 	$L__BB6_154;
	st.global.u32 	[%rd16+768], %r2360;
$L__BB6_154:
	add.s32 	%r814, %r800, 224;
	setp.ge.s32 	%p144, %r814, %r216;
	@%p144 bra 	$L__BB6_156;
	st.global.u32 	[%rd16+896], %r2359;
$L__BB6_156:
	add.s32 	%r816, %r800, 256;
	setp.ge.s32 	%p145, %r816, %r216;
	@%p145 bra 	$L__BB6_158;
	st.global.u32 	[%rd16+1024], %r2358;
$L__BB6_158:
	add.s32 	%r818, %r800, 288;
	setp.ge.s32 	%p146, %r818, %r216;
	@%p146 bra 	$L__BB6_160;
	st.global.u32 	[%rd16+1152], %r2357;
$L__BB6_160:
	add.s32 	%r820, %r800, 320;
	setp.ge.s32 	%p147, %r820, %r216;
	@%p147 bra 	$L__BB6_162;
	st.global.u32 	[%rd16+1280], %r2356;
$L__BB6_162:
	add.s32 	%r822, %r800, 352;
	setp.ge.s32 	%p148, %r822, %r216;
	@%p148 bra 	$L__BB6_164;
	st.global.u32 	[%rd16+1408], %r2355;
$L__BB6_164:
	add.s32 	%r824, %r800, 384;
	setp.ge.s32 	%p149, %r824, %r216;
	@%p149 bra 	$L__BB6_166;
	st.global.u32 	[%rd16+1536], %r2354;
$L__BB6_166:
	add.s32 	%r826, %r800, 416;
	setp.ge.s32 	%p150, %r826, %r216;
	@%p150 bra 	$L__BB6_168;
	st.global.u32 	[%rd16+1664], %r2353;
$L__BB6_168:
	add.s32 	%r828, %r800, 448;
	setp.ge.s32 	%p151, %r828, %r216;
	@%p151 bra 	$L__BB6_170;
	st.global.u32 	[%rd16+1792], %r2352;
$L__BB6_170:
	add.s32 	%r830, %r800, 480;
	setp.ge.s32 	%p152, %r830, %r216;
	@%p152 bra 	$L__BB6_172;
	st.global.u32 	[%rd16+1920], %r2351;
$L__BB6_172:
	add.s32 	%r832, %r800, 512;
	setp.ge.s32 	%p153, %r832, %r216;
	@%p153 bra 	$L__BB6_174;
	st.global.u32 	[%rd16+2048], %r2350;
$L__BB6_174:
	// begin inline asm
	exit;
	// end inline asm
$L__BB6_175:
	mul.hi.u32 	%r833, %r1, 357913942;
	add.s32 	%r834, %r833, %r1;
	shl.b32 	%r835, %r834, 2;
	add.s32 	%r837, %r524, %r835;
	add.s32 	%r234, %r837, 13328;
	st.shared.u32 	[%r837+13328], %r2329;
	bar.sync 	0;
	setp.gt.u32 	%p154, %r1, 31;
	@%p154 bra 	$L__BB6_177;
	mad.lo.s32 	%r869, %r1, 52, %r524;
	ld.shared.u32 	%r870, [%r869+13328];
	ld.shared.u32 	%r871, [%r869+13332];
	ld.shared.u32 	%r872, [%r869+13336];
	ld.shared.u32 	%r873, [%r869+13340];
	ld.shared.u32 	%r874, [%r869+13344];
	ld.shared.u32 	%r875, [%r869+13348];
	ld.shared.u32 	%r876, [%r869+13352];
	ld.shared.u32 	%r877, [%r869+13356];
	ld.shared.u32 	%r878, [%r869+13360];
	ld.shared.u32 	%r879, [%r869+13364];
	ld.shared.u32 	%r880, [%r869+13368];
	ld.shared.u32 	%r881, [%r869+13372];
	add.s32 	%r882, %r871, %r870;
	add.s32 	%r883, %r882, %r872;
	add.s32 	%r884, %r883, %r873;
	add.s32 	%r885, %r884, %r874;
	add.s32 	%r886, %r885, %r875;
	add.s32 	%r887, %r886, %r876;
	add.s32 	%r888, %r887, %r877;
	add.s32 	%r889, %r888, %r878;
	add.s32 	%r890, %r889, %r879;
	add.s32 	%r891, %r890, %r880;
	add.s32 	%r842, %r891, %r881;
	mov.b32 	%r840, 1;
	mov.b32 	%r865, 0;
	mov.b32 	%r867, -1;
	// begin inline asm
	{  .reg .s32 r0;  .reg .pred p;  shfl.sync.up.b32 r0|p, %r842, %r840, %r865, %r867;  @p add.s32 r0, r0, %r842;  mov.s32 %r838, r0;}
	// end inline asm
	mov.b32 	%r846, 2;
	// begin inline asm
	{  .reg .s32 r0;  .reg .pred p;  shfl.sync.up.b32 r0|p, %r838, %r846, %r865, %r867;  @p add.s32 r0, r0, %r838;  mov.s32 %r844, r0;}
	// end inline asm
	mov.b32 	%r852, 4;
	// begin inline asm
	{  .reg .s32 r0;  .reg .pred p;  shfl.sync.up.b32 r0|p, %r844, %r852, %r865, %r867;  @p add.s32 r0, r0, %r844;  mov.s32 %r850, r0;}
	// end inline asm
	mov.b32 	%r858, 8;
	// begin inline asm
	{  .reg .s32 r0;  .reg .pred p;  shfl.sync.up.b32 r0|p, %r850, %r858, %r865, %r867;  @p add.s32 r0, r0, %r850;  mov.s32 %r856, r0;}
	// end inline asm
	mov.b32 	%r864, 16;
	// begin inline asm
	{  .reg .s32 r0;  .reg .pred p;  shfl.sync.up.b32 r0|p, %r856, %r864, %r865, %r867;  @p add.s32 r0, r0, %r856;  mov.s32 %r862, r0;}
	// end inline asm
	sub.s32 	%r892, %r862, %r842;
	add.s32 	%r893, %r870, %r892;
	add.s32 	%r894, %r871, %r893;
	add.s32 	%r895, %r872, %r894;
	add.s32 	%r896, %r873, %r895;
	add.s32 	%r897, %r874, %r896;
	add.s32 	%r898, %r875, %r897;
	add.s32 	%r899, %r876, %r898;
	add.s32 	%r900, %r877, %r899;
	add.s32 	%r901, %r878, %r900;
	add.s32 	%r902, %r879, %r901;
	add.s32 	%r903, %r880, %r902;
	st.shared.u32 	[%r869+13328], %r892;
	st.shared.u32 	[%r869+13332], %r893;
	st.shared.u32 	[%r869+13336], %r894;
	st.shared.u32 	[%r869+13340], %r895;
	st.shared.u32 	[%r869+13344], %r896;
	st.shared.u32 	[%r869+13348], %r897;
	st.shared.u32 	[%r869+13352], %r898;
	st.shared.u32 	[%r869+13356], %r899;
	st.shared.u32 	[%r869+13360], %r900;
	st.shared.u32 	[%r869+13364], %r901;
	st.shared.u32 	[%r869+13368], %r902;
	st.shared.u32 	[%r869+13372], %r903;
$L__BB6_177:
	setp.gt.u32 	%p155, %r1, 255;
	bar.sync 	0;
	ld.shared.u32 	%r235, [%r234];
	@%p155 bra 	$L__BB6_179;
	ld.shared.u32 	%r907, [%r118];
	add.s32 	%r908, %r907, %r235;
	st.shared.u32 	[%r118], %r908;
	ld.shared.u32 	%r909, [%r118+1024];
	add.s32 	%r910, %r909, %r235;
	st.shared.u32 	[%r118+1024], %r910;
	ld.shared.u32 	%r911, [%r118+2048];
	add.s32 	%r912, %r911, %r235;
	st.shared.u32 	[%r118+2048], %r912;
	ld.shared.u32 	%r913, [%r118+3072];
	add.s32 	%r914, %r913, %r235;
	st.shared.u32 	[%r118+3072], %r914;
	ld.shared.u32 	%r915, [%r118+4096];
	add.s32 	%r916, %r915, %r235;
	st.shared.u32 	[%r118+4096], %r916;
	ld.shared.u32 	%r917, [%r118+5120];
	add.s32 	%r918, %r917, %r235;
	st.shared.u32 	[%r118+5120], %r918;
	ld.shared.u32 	%r919, [%r118+6144];
	add.s32 	%r920, %r919, %r235;
	st.shared.u32 	[%r118+6144], %r920;
	ld.shared.u32 	%r921, [%r118+7168];
	add.s32 	%r922, %r921, %r235;
	st.shared.u32 	[%r118+7168], %r922;
	ld.shared.u32 	%r923, [%r118+8192];
	add.s32 	%r924, %r923, %r235;
	st.shared.u32 	[%r118+8192], %r924;
	ld.shared.u32 	%r925, [%r118+9216];
	add.s32 	%r926, %r925, %r235;
	st.shared.u32 	[%r118+9216], %r926;
	ld.shared.u32 	%r927, [%r118+10240];
	add.s32 	%r928, %r927, %r235;
	st.shared.u32 	[%r118+10240], %r928;
	ld.shared.u32 	%r929, [%r118+11264];
	add.s32 	%r930, %r929, %r235;
	st.shared.u32 	[%r118+11264], %r930;
$L__BB6_179:
	ld.param.u32 	%r2287, [_ZN3cub18CUB_300001_SM_10006detail10radix_sort29DeviceRadixSortOnesweepKernelINS1_5radix10policy_hubIfiyE10Policy1000ELNS0_9SortOrderE0EfiyiiNS1_21identity_decomposer_tEEEvPT5_SB_PT3_PKSC_PT1_PKSG_PT2_PKSK_T4_iiT6__param_10];
	ld.param.u32 	%r2250, [_ZN3cub18CUB_300001_SM_10006detail10radix_sort29DeviceRadixSortOnesweepKernelINS1_5radix10policy_hubIfiyE10Policy1000ELNS0_9SortOrderE0EfiyiiNS1_21identity_decomposer_tEEEvPT5_SB_PT3_PKSC_PT1_PKSG_PT2_PKSK_T4_iiT6__param_9];
	shl.b32 	%r957, %r1, 5;
	and.b32  	%r958, %r957, 31744;
	add.s32 	%r236, %r524, %r958;
	bar.sync 	0;
	// begin inline asm
	mov.u32 %r931, %lanemask_le;
	// end inline asm
	setp.eq.s32 	%p156, %r2383, 2147483647;
	selp.b32 	%r960, -2147483648, %r2383, %p156;
	shr.u32 	%r961, %r960, %r2250;
	mov.b32 	%r962, -1;
	shl.b32 	%r963, %r962, %r2287;
	not.b32 	%r238, %r963;
	and.b32  	%r954, %r961, %r238;
	mov.b32 	%r934, 1;
	// begin inline asm
	{
    .reg .pred p;
    and.b32 %r932, %r954, %r934;    setp.ne.u32 p, %r932, 0;
    vote.ballot.sync.b32 %r932, p, 0xffffffff;
    @!p not.b32 %r932, %r932;
}

	// end inline asm
	mov.b32 	%r937, 2;
	// begin inline asm
	{
    .reg .pred p;
    and.b32 %r935, %r954, %r937;    setp.ne.u32 p, %r935, 0;
    vote.ballot.sync.b32 %r935, p, 0xffffffff;
    @!p not.b32 %r935, %r935;
}

	// end inline asm
	and.b32  	%r964, %r935, %r932;
	mov.b32 	%r940, 4;
	// begin inline asm
	{
    .reg .pred p;
    and.b32 %r938, %r954, %r940;    setp.ne.u32 p, %r938, 0;
    vote.ballot.sync.b32 %r938, p, 0xffffffff;
    @!p not.b32 %r938, %r938;
}

	// end inline asm
	and.b32  	%r965, %r938, %r964;
	mov.b32 	%r943, 8;
	// begin inline asm
	{
    .reg .pred p;
    and.b32 %r941, %r954, %r943;    setp.ne.u32 p, %r941, 0;
    vote.ballot.sync.b32 %r941, p, 0xffffffff;
    @!p not.b32 %r941, %r941;
}

	// end inline asm
	and.b32  	%r966, %r941, %r965;
	mov.b32 	%r946, 16;
	// begin inline asm
	{
    .reg .pred p;
    and.b32 %r944, %r954, %r946;    setp.ne.u32 p, %r944, 0;
    vote.ballot.sync.b32 %r944, p, 0xffffffff;
    @!p not.b32 %r944, %r944;
}

	// end inline asm
	and.b32  	%r967, %r944, %r966;
	mov.b32 	%r949, 32;
	// begin inline asm
	{
    .reg .pred p;
    and.b32 %r947, %r954, %r949;    setp.ne.u32 p, %r947, 0;
    vote.ballot.sync.b32 %r947, p, 0xffffffff;
    @!p not.b32 %r947, %r947;
}

	// end inline asm
	and.b32  	%r968, %r947, %r967;
	mov.b32 	%r952, 64;
	// begin inline asm
	{
    .reg .pred p;
    and.b32 %r950, %r954, %r952;    setp.ne.u32 p, %r950, 0;
    vote.ballot.sync.b32 %r950, p, 0xffffffff;
    @!p not.b32 %r950, %r950;
}

	// end inline asm
	and.b32  	%r969, %r950, %r968;
	mov.b32 	%r955, 128;
	// begin inline asm
	{
    .reg .pred p;
    and.b32 %r953, %r954, %r955;    setp.ne.u32 p, %r953, 0;
    vote.ballot.sync.b32 %r953, p, 0xffffffff;
    @!p not.b32 %r953, %r953;
}

	// end inline asm
	and.b32  	%r970, %r953, %r969;
	clz.b32 	%r971, %r970;
	sub.s32 	%r240, 31, %r971;
	and.b32  	%r972, %r931, %r970;
	popc.b32 	%r241, %r972;
	setp.ne.s32 	%p157, %r460, %r240;
	mov.b32 	%r2384, 0;
	@%p157 bra 	$L__BB6_181;
	shl.b32 	%r973, %r954, 2;
	add.s32 	%r974, %r236, %r973;
	atom.shared.add.u32 	%r2384, [%r974], %r241;
$L__BB6_181:
	ld.param.u32 	%r2251, [_ZN3cub18CUB_300001_SM_10006detail10radix_sort29DeviceRadixSortOnesweepKernelINS1_5radix10policy_hubIfiyE10Policy1000ELNS0_9SortOrderE0EfiyiiNS1_21identity_decomposer_tEEEvPT5_SB_PT3_PKSC_PT1_PKSG_PT2_PKSK_T4_iiT6__param_9];
	shfl.sync.idx.b32	%r1000|%p158, %r2384, %r240, 31, -1;
	add.s32 	%r244, %r241, %r1000;
	setp.eq.s32 	%p159, %r2382, 2147483647;
	selp.b32 	%r1001, -2147483648, %r2382, %p159;
	shr.u32 	%r1002, %r1001, %r2251;
	and.b32  	%r997, %r1002, %r238;
	mov.b32 	%r977, 1;
	// begin inline asm
	{
    .reg .pred p;
    and.b32 %r975, %r997, %r977;    setp.ne.u32 p, %r975, 0;
    vote.ballot.sync.b32 %r975, p, 0xffffffff;
    @!p not.b32 %r975, %r975;
}

	// end inline asm
	mov.b32 	%r980, 2;
	// begin inline asm
	{
    .reg .pred p;
    and.b32 %r978, %r997, %r980;    setp.ne.u32 p, %r978, 0;
    vote.ballot.sync.b32 %r978, p, 0xffffffff;
    @!p not.b32 %r978, %r978;
}

	// end inline asm
	and.b32  	%r1003, %r978, %r975;
	mov.b32 	%r983, 4;
	// begin inline asm
	{
    .reg .pred p;
    and.b32 %r981, %r997, %r983;    setp.ne.u32 p, %r981, 0;
    vote.ballot.sync.b32 %r981, p, 0xffffffff;
    @!p not.b32 %r981, %r981;
}

	// end inline asm
	and.b32  	%r1004, %r981, %r1003;
	mov.b32 	%r986, 8;
	// begin inline asm
	{
    .reg .pred p;
    and.b32 %r984, %r997, %r986;    setp.ne.u32 p, %r984, 0;
    vote.ballot.sync.b32 %r984, p, 0xffffffff;
    @!p not.b32 %r984, %r984;
}

	// end inline asm
	and.b32  	%r1005, %r984, %r1004;
	mov.b32 	%r989, 16;
	// begin inline asm
	{
    .reg .pred p;
    and.b32 %r987, %r997, %r989;    setp.ne.u32 p, %r987, 0;
    vote.ballot.sync.b32 %r987, p, 0xffffffff;
    @!p not.b32 %r987, %r987;
}

	// end inline asm
	and.b32  	%r1006, %r987, %r1005;
	mov.b32 	%r992, 32;
	// begin inline asm
	{
    .reg .pred p;
    and.b32 %r990, %r997, %r992;    setp.ne.u32 p, %r990, 0;
    vote.ballot.sync.b32 %r990, p, 0xffffffff;
    @!p not.b32 %r990, %r990;
}

	// end inline asm
	and.b32  	%r1007, %r990, %r1006;
	mov.b32 	%r995, 64;
	// begin inline asm
	{
    .reg .pred p;
    and.b32 %r993, %r997, %r995;    setp.ne.u32 p, %r993, 0;
    vote.ballot.sync.b32 %r993, p, 0xffffffff;
    @!p not.b32 %r993, %r993;
}

	// end inline asm
	and.b32  	%r1008, %r993, %r1007;
	mov.b32 	%r998, 128;
	// begin inline asm
	{
    .reg .pred p;
    and.b32 %r996, %r997, %r998;    setp.ne.u32 p, %r996, 0;
    vote.ballot.sync.b32 %r996, p, 0xffffffff;
    @!p not.b32 %r996, %r996;
}

	// end inline asm
	and.b32  	%r1009, %r996, %r1008;
	clz.b32 	%r1010, %r1009;
	sub.s32 	%r246, 31, %r1010;
	and.b32  	%r1011, %r931, %r1009;
	popc.b32 	%r247, %r1011;
	setp.ne.s32 	%p160, %r460, %r246;
	mov.b32 	%r2385, 0;
	@%p160 bra 	$L__BB6_183;
	shl.b32 	%r1012, %r997, 2;
	add.s32 	%r1013, %r236, %r1012;
	atom.shared.add.u32 	%r2385, [%r1013], %r247;
$L__BB6_183:
	ld.param.u32 	%r2252, [_ZN3cub18CUB_300001_SM_10006detail10radix_sort29DeviceRadixSortOnesweepKernelINS1_5radix10policy_hubIfiyE10Policy1000ELNS0_9SortOrderE0EfiyiiNS1_21identity_decomposer_tEEEvPT5_SB_PT3_PKSC_PT1_PKSG_PT2_PKSK_T4_iiT6__param_9];
	shfl.sync.idx.b32	%r1039|%p161, %r2385, %r246, 31, -1;
	add.s32 	%r250, %r247, %r1039;
	setp.eq.s32 	%p162, %r2381, 2147483647;
	selp.b32 	%r1040, -2147483648, %r2381, %p162;
	shr.u32 	%r1041, %r1040, %r2252;
	and.b32  	%r1036, %r1041, %r238;
	mov.b32 	%r1016, 1;
	// begin inline asm
	{
    .reg .pred p;
    and.b32 %r1014, %r1036, %r1016;    setp.ne.u32 p, %r1014, 0;
    vote.ballot.sync.b32 %r1014, p, 0xffffffff;
    @!p not.b32 %r1014, %r1014;
}

	// end inline asm
	mov.b32 	%r1019, 2;
	// begin inline asm
	{
    .reg .pred p;
    and.b32 %r1017, %r1036, %r1019;    setp.ne.u32 p, %r1017, 0;
    vote.ballot.sync.b32 %r1017, p, 0xffffffff;
    @!p not.b32 %r1017, %r1017;
}

	// end inline asm
	and.b32  	%r1042, %r1017, %r1014;
	mov.b32 	%r1022, 4;
	// begin inline asm
	{
    .reg .pred p;
    and.b32 %r1020, %r1036, %r1022;    setp.ne.u32 p, %r1020, 0;
    vote.ballot.sync.b32 %r1020, p, 0xffffffff;
    @!p not.b32 %r1020, %r1020;
}

	// end inline asm
	and.b32  	%r1043, %r1020, %r1042;
	mov.b32 	%r1025, 8;
	// begin inline asm
	{
    .reg .pred p;
    and.b32 %r1023, %r1036, %r1025;    setp.ne.u32 p, %r1023, 0;
    vote.ballot.sync.b32 %r1023, p, 0xffffffff;
    @!p not.b32 %r1023, %r1023;
}

	// end inline asm
	and.b32  	%r1044, %r1023, %r1043;
	mov.b32 	%r1028, 16;
	// begin inline asm
	{
    .reg .pred p;
    and.b32 %r1026, %r1036, %r1028;    setp.ne.u32 p, %r1026, 0;
    vote.ballot.sync.b32 %r1026, p, 0xffffffff;
    @!p not.b32 %r1026, %r1026;
}

	// end inline asm
	and.b32  	%r1045, %r1026, %r1044;
	mov.b32 	%r1031, 32;
	// begin inline asm
	{
    .reg .pred p;
    and.b32 %r1029, %r1036, %r1031;    setp.ne.u32 p, %r1029, 0;
    vote.ballot.sync.b32 %r1029, p, 0xffffffff;
    @!p not.b32 %r1029, %r1029;
}

	// end inline asm
	and.b32  	%r1046, %r1029, %r1045;
	mov.b32 	%r1034, 64;
	// begin inline asm
	{
    .reg .pred p;
    and.b32 %r1032, %r1036, %r1034;    setp.ne.u32 p, %r1032, 0;
    vote.ballot.sync.b32 %r1032, p, 0xffffffff;
    @!p not.b32 %r1032, %r1032;
}

	// end inline asm
	and.b32  	%r1047, %r1032, %r1046;
	mov.b32 	%r1037, 128;
	// begin inline asm
	{
    .reg .pred p;
    and.b32 %r1035, %r1036, %r1037;    setp.ne.u32 p, %r1035, 0;
    vote.ballot.sync.b32 %r1035, p, 0xffffffff;
    @!p not.b32 %r1035, %r1035;
}

	// end inline asm
	and.b32  	%r1048, %r1035, %r1047;
	clz.b32 	%r1049, %r1048;
	sub.s32 	%r252, 31, %r1049;
	and.b32  	%r1050, %r931, %r1048;
	popc.b32 	%r253, %r1050;
	setp.ne.s32 	%p163, %r460, %r252;
	mov.b32 	%r2386, 0;
	@%p163 bra 	$L__BB6_185;
	shl.b32 	%r1051, %r1036, 2;
	add.s32 	%r1052, %r236, %r1051;
	atom.shared.add.u32 	%r2386, [%r1052], %r253;
$L__BB6_185:
	ld.param.u32 	%r2253, [_ZN3cub18CUB_300001_SM_10006detail10radix_sort29DeviceRadixSortOnesweepKernelINS1_5radix10policy_hubIfiyE10Policy1000ELNS0_9SortOrderE0EfiyiiNS1_21identity_decomposer_tEEEvPT5_SB_PT3_PKSC_PT1_PKSG_PT2_PKSK_T4_iiT6__param_9];
	shfl.sync.idx.b32	%r1078|%p164, %r2386, %r252, 31, -1;
	add.s32 	%r256, %r253, %r1078;
	setp.eq.s32 	%p165, %r2380, 2147483647;
	selp.b32 	%r1079, -2147483648, %r2380, %p165;
	shr.u32 	%r1080, %r1079, %r2253;
	and.b32  	%r1075, %r1080, %r238;
	mov.b32 	%r1055, 1;
	// begin inline asm
	{
    .reg .pred p;
    and.b32 %r1053, %r1075, %r1055;    setp.ne.u32 p, %r1053, 0;
    vote.ballot.sync.b32 %r1053, p, 0xffffffff;
    @!p not.b32 %r1053, %r1053;
}

	// end inline asm
	mov.b32 	%r1058, 2;
	// begin inline asm
	{
    .reg .pred p;
    and.b32 %r1056, %r1075, %r1058;    setp.ne.u32 p, %r1056, 0;
    vote.ballot.sync.b32 %r1056, p, 0xffffffff;
    @!p not.b32 %r1056, %r1056;
}

	// end inline asm
	and.b32  	%r1081, %r1056, %r1053;
	mov.b32 	%r1061, 4;
	// begin inline asm
	{
    .reg .pred p;
    and.b32 %r1059, %r1075, %r1061;    setp.ne.u32 p, %r1059, 0;
    vote.ballot.sync.b32 %r1059, p, 0xffffffff;
    @!p not.b32 %r1059, %r1059;
}

	// end inline asm
	and.b32  	%r1082, %r1059, %r1081;
	mov.b32 	%r1064, 8;
	// begin inline asm
	{
    .reg .pred p;
    and.b32 %r1062, %r1075, %r1064;    setp.ne.u32 p, %r1062, 0;
    vote.ballot.sync.b32 %r1062, p, 0xffffffff;
    @!p not.b32 %r1062, %r1062;
}

	// end inline asm
	and.b32  	%r1083, %r1062, %r1082;
	mov.b32 	%r1067, 16;
	// begin inline asm
	{
    .reg .pred p;
    and.b32 %r1065, %r1075, %r1067;    setp.ne.u32 p, %r1065, 0;
    vote.ballot.sync.b32 %r1065, p, 0xffffffff;
    @!p not.b32 %r1065, %r1065;
}

	// end inline asm
	and.b32  	%r1084, %r1065, %r1083;
	mov.b32 	%r1070, 32;
	// begin inline asm
	{
    .reg .pred p;
    and.b32 %r1068, %r1075, %r1070;    setp.ne.u32 p, %r1068, 0;
    vote.ballot.sync.b32 %r1068, p, 0xffffffff;
    @!p not.b32 %r1068, %r1068;
}

	// end inline asm
	and.b32  	%r1085, %r1068, %r1084;
	mov.b32 	%r1073, 64;
	// begin inline asm
	{
    .reg .pred p;
    and.b32 %r1071, %r1075, %r1073;    setp.ne.u32 p, %r1071, 0;
    vote.ballot.sync.b32 %r1071, p, 0xffffffff;
    @!p not.b32 %r1071, %r1071;
}

	// end inline asm
	and.b32  	%r1086, %r1071, %r1085;
	mov.b32 	%r1076, 128;
	// begin inline asm
	{
    .reg .pred p;
    and.b32 %r1074, %r1075, %r1076;    setp.ne.u32 p, %r1074, 0;
    vote.ballot.sync.b32 %r1074, p, 0xffffffff;
    @!p not.b32 %r1074, %r1074;
}

	// end inline asm
	and.b32  	%r1087, %r1074, %r1086;
	clz.b32 	%r1088, %r1087;
	sub.s32 	%r258, 31, %r1088;
	and.b32  	%r1089, %r931, %r1087;
	popc.b32 	%r259, %r1089;
	setp.ne.s32 	%p166, %r460, %r258;
	mov.b32 	%r2387, 0;
	@%p166 bra 	$L__BB6_187;
	shl.b32 	%r1090, %r1075, 2;
	add.s32 	%r1091, %r236, %r1090;
	atom.shared.add.u32 	%r2387, [%r1091], %r259;
$L__BB6_187:
	ld.param.u32 	%r2254, [_ZN3cub18CUB_300001_SM_10006detail10radix_sort29DeviceRadixSortOnesweepKernelINS1_5radix10policy_hubIfiyE10Policy1000ELNS0_9SortOrderE0EfiyiiNS1_21identity_decomposer_tEEEvPT5_SB_PT3_PKSC_PT1_PKSG_PT2_PKSK_T4_iiT6__param_9];
	shfl.sync.idx.b32	%r1117|%p167, %r2387, %r258, 31, -1;
	add.s32 	%r262, %r259, %r1117;
	setp.eq.s32 	%p168, %r2379, 2147483647;
	selp.b32 	%r1118, -2147483648, %r2379, %p168;
	shr.u32 	%r1119, %r1118, %r2254;
	and.b32  	%r1114, %r1119, %r238;
	mov.b32 	%r1094, 1;
	// begin inline asm
	{
    .reg .pred p;
    and.b32 %r1092, %r1114, %r1094;    setp.ne.u32 p, %r1092, 0;
    vote.ballot.sync.b32 %r1092, p, 0xffffffff;
    @!p not.b32 %r1092, %r1092;
}

	// end inline asm
	mov.b32 	%r1097, 2;
	// begin inline asm
	{
    .reg .pred p;
    and.b32 %r1095, %r1114, %r1097;    setp.ne.u32 p, %r1095, 0;
    vote.ballot.sync.b32 %r1095, p, 0xffffffff;
    @!p not.b32 %r1095, %r1095;
}

	// end inline asm
	and.b32  	%r1120, %r1095, %r1092;
	mov.b32 	%r1100, 4;
	// begin inline asm
	{
    .reg .pred p;
    and.b32 %r1098, %r1114, %r1100;    setp.ne.u32 p, %r1098, 0;
    vote.ballot.sync.b32 %r1098, p, 0xffffffff;
    @!p not.b32 %r1098, %r1098;
}

	// end inline asm
	and.b32  	%r1121, %r1098, %r1120;
	mov.b32 	%r1103, 8;
	// begin inline asm
	{
    .reg .pred p;
    and.b32 %r1101, %r1114, %r1103;    setp.ne.u32 p, %r1101, 0;
    vote.ballot.sync.b32 %r1101, p, 0xffffffff;
    @!p not.b32 %r1101, %r1101;
}

	// end inline asm
	and.b32  	%r1122, %r1101, %r1121;
	mov.b32 	%r1106, 16;
	// begin inline asm
	{
    .reg .pred p;
    and.b32 %r1104, %r1114, %r1106;    setp.ne.u32 p, %r1104, 0;
    vote.ballot.sync.b32 %r1104, p, 0xffffffff;
    @!p not.b32 %r1104, %r1104;
}

	// end inline asm
	and.b32  	%r1123, %r1104, %r1122;
	mov.b32 	%r1109, 32;
	// begin inline asm
	{
    .reg .pred p;
    and.b32 %r1107, %r1114, %r1109;    setp.ne.u32 p, %r1107, 0;
    vote.ballot.sync.b32 %r1107, p, 0xffffffff;
    @!p not.b32 %r1107, %r1107;
}

	// end inline asm
	and.b32  	%r1124, %r1107, %r1123;
	mov.b32 	%r1112, 64;
	// begin inline asm
	{
    .reg .pred p;
    and.b32 %r1110, %r1114, %r1112;    setp.ne.u32 p, %r1110, 0;
    vote.ballot.sync.b32 %r1110, p, 0xffffffff;
    @!p not.b32 %r1110, %r1110;
}

	// end inline asm
	and.b32  	%r1125, %r1110, %r1124;
	mov.b32 	%r1115, 128;
	// begin inline asm
	{
    .reg .pred p;
    and.b32 %r1113, %r1114, %r1115;    setp.ne.u32 p, %r1113, 0;
    vote.ballot.sync.b32 %r1113, p, 0xffffffff;
    @!p not.b32 %r1113, %r1113;
}

	// end inline asm
	and.b32  	%r1126, %r1113, %r1125;
	clz.b32 	%r1127, %r1126;
	sub.s32 	%r264, 31, %r1127;
	and.b32  	%r1128, %r931, %r1126;
	popc.b32 	%r265, %r1128;
	setp.ne.s32 	%p169, %r460, %r264;
	mov.b32 	%r2388, 0;
	@%p169 bra 	$L__BB6_189;
	shl.b32 	%r1129, %r1114, 2;
	add.s32 	%r1130, %r236, %r1129;
	atom.shared.add.u32 	%r2388, [%r1130], %r265;
$L__BB6_189:
	ld.param.u32 	%r2255, [_ZN3cub18CUB_300001_SM_10006detail10radix_sort29DeviceRadixSortOnesweepKernelINS1_5radix10policy_hubIfiyE10Policy1000ELNS0_9SortOrderE0EfiyiiNS1_21identity_decomposer_tEEEvPT5_SB_PT3_PKSC_PT1_PKSG_PT2_PKSK_T4_iiT6__param_9];
	shfl.sync.idx.b32	%r1156|%p170, %r2388, %r264, 31, -1;
	add.s32 	%r268, %r265, %r1156;
	setp.eq.s32 	%p171, %r2378, 2147483647;
	selp.b32 	%r1157, -2147483648, %r2378, %p171;
	shr.u32 	%r1158, %r1157, %r2255;
	and.b32  	%r1153, %r1158, %r238;
	mov.b32 	%r1133, 1;
	// begin inline asm
	{
    .reg .pred p;
    and.b32 %r1131, %r1153, %r1133;    setp.ne.u32 p, %r1131, 0;
    vote.ballot.sync.b32 %r1131, p, 0xffffffff;
    @!p not.b32 %r1131, %r1131;
}

	// end inline asm
	mov.b32 	%r1136, 2;
	// begin inline asm
	{
    .reg .pred p;
    and.b32 %r1134, %r1153, %r1136;    setp.ne.u32 p, %r1134, 0;
    vote.ballot.sync.b32 %r1134, p, 0xffffffff;
    @!p not.b32 %r1134, %r1134;
}

	// end inline asm
	and.b32  	%r1159, %r1134, %r1131;
	mov.b32 	%r1139, 4;
	// begin inline asm
	{
    .reg .pred p;
    and.b32 %r1137, %r1153, %r1139;    setp.ne.u32 p, %r1137, 0;
    vote.ballot.sync.b32 %r1137, p, 0xffffffff;
    @!p not.b32 %r1137, %r1137;
}

	// end inline asm
	and.b32  	%r1160, %r1137, %r1159;
	mov.b32 	%r1142, 8;
	// begin inline asm
	{
    .reg .pred p;
    and.b32 %r1140, %r1153, %r1142;    setp.ne.u32 p, %r1140, 0;
    vote.ballot.sync.b32 %r1140, p, 0xffffffff;
    @!p not.b32 %r1140, %r1140;
}

	// end inline asm
	and.b32  	%r1161, %r1140, %r1160;
	mov.b32 	%r1145, 16;
	// begin inline asm
	{
    .reg .pred p;
    and.b32 %r1143, %r1153, %r1145;    setp.ne.u32 p, %r1143, 0;
    vote.ballot.sync.b32 %r1143, p, 0xffffffff;
    @!p not.b32 %r1143, %r1143;
}

	// end inline asm
	and.b32  	%r1162, %r1143, %r1161;
	mov.b32 	%r1148, 32;
	// begin inline asm
	{
    .reg .pred p;
    and.b32 %r1146, %r1153, %r1148;    setp.ne.u32 p, %r1146, 0;
    vote.ballot.sync.b32 %r1146, p, 0xffffffff;
    @!p not.b32 %r1146, %r1146;
}

	// end inline asm
	and.b32  	%r1163, %r1146, %r1162;
	mov.b32 	%r1151, 64;
	// begin inline asm
	{
    .reg .pred p;
    and.b32 %r1149, %r1153, %r1151;    setp.ne.u32 p, %r1149, 0;
    vote.ballot.sync.b32 %r1149, p, 0xffffffff;
    @!p not.b32 %r1149, %r1149;
}

	// end inline asm
	and.b32  	%r1164, %r1149, %r1163;
	mov.b32 	%r1154, 128;
	// begin inline asm
	{
    .reg .pred p;
    and.b32 %r1152, %r1153, %r1154;    setp.ne.u32 p, %r1152, 0;
    vote.ballot.sync.b32 %r1152, p, 0xffffffff;
    @!p not.b32 %r1152, %r1152;
}

	// end inline asm
	and.b32  	%r1165, %r1152, %r1164;
	clz.b32 	%r1166, %r1165;
	sub.s32 	%r270, 31, %r1166;
	and.b32  	%r1167, %r931, %r1165;
	popc.b32 	%r271, %r1167;
	setp.ne.s32 	%p172, %r460, %r270;
	mov.b32 	%r2389, 0;
	@%p172 bra 	$L__BB6_191;
	shl.b32 	%r1168, %r1153, 2;
	add.s32 	%r1169, %r236, %r1168;
	atom.shared.add.u32 	%r2389, [%r1169], %r271;
$L__BB6_191:
	ld.param.u32 	%r2256, [_ZN3cub18CUB_300001_SM_10006detail10radix_sort29DeviceRadixSortOnesweepKernelINS1_5radix10policy_hubIfiyE10Policy1000ELNS0_9SortOrderE0EfiyiiNS1_21identity_decomposer_tEEEvPT5_SB_PT3_PKSC_PT1_PKSG_PT2_PKSK_T4_iiT6__param_9];
	shfl.sync.idx.b32	%r1195|%p173, %r2389, %r270, 31, -1;
	add.s32 	%r274, %r271, %r1195;
	setp.eq.s32 	%p174, %r2377, 2147483647;
	selp.b32 	%r1196, -2147483648, %r2377, %p174;
	shr.u32 	%r1197, %r1196, %r2256;
	and.b32  	%r1192, %r1197, %r238;
	mov.b32 	%r1172, 1;
	// begin inline asm
	{
    .reg .pred p;
    and.b32 %r1170, %r1192, %r1172;    setp.ne.u32 p, %r1170, 0;
    vote.ballot.sync.b32 %r1170, p, 0xffffffff;
    @!p not.b32 %r1170, %r1170;
}

	// end inline asm
	mov.b32 	%r1175, 2;
	// begin inline asm
	{
    .reg .pred p;
    and.b32 %r1173, %r1192, %r1175;    setp.ne.u32 p, %r1173, 0;
    vote.ballot.sync.b32 %r1173, p, 0xffffffff;
    @!p not.b32 %r1173, %r1173;
}

	// end inline asm
	and.b32  	%r1198, %r1173, %r1170;
	mov.b32 	%r1178, 4;
	// begin inline asm
	{
    .reg .pred p;
    and.b32 %r1176, %r1192, %r1178;    setp.ne.u32 p, %r1176, 0;
    vote.ballot.sync.b32 %r1176, p, 0xffffffff;
    @!p not.b32 %r1176, %r1176;
}

	// end inline asm
	and.b32  	%r1199, %r1176, %r1198;
	mov.b32 	%r1181, 8;
	// begin inline asm
	{
    .reg .pred p;
    and.b32 %r1179, %r1192, %r1181;    setp.ne.u32 p, %r1179, 0;
    vote.ballot.sync.b32 %r1179, p, 0xffffffff;
    @!p not.b32 %r1179, %r1179;
}

	// end inline asm
	and.b32  	%r1200, %r1179, %r1199;
	mov.b32 	%r1184, 16;
	// begin inline asm
	{
    .reg .pred p;
    and.b32 %r1182, %r1192, %r1184;    setp.ne.u32 p, %r1182, 0;
    vote.ballot.sync.b32 %r1182, p, 0xffffffff;
    @!p not.b32 %r1182, %r1182;
}

	// end inline asm
	and.b32  	%r1201, %r1182, %r1200;
	mov.b32 	%r1187, 32;
	// begin inline asm
	{
    .reg .pred p;
    and.b32 %r1185, %r1192, %r1187;    setp.ne.u32 p, %r1185, 0;
    vote.ballot.sync.b32 %r1185, p, 0xffffffff;
    @!p not.b32 %r1185, %r1185;
}

	// end inline asm
	and.b32  	%r1202, %r1185, %r1201;
	mov.b32 	%r1190, 64;
	// begin inline asm
	{
    .reg .pred p;
    and.b32 %r1188, %r1192, %r1190;    setp.ne.u32 p, %r1188, 0;
    vote.ballot.sync.b32 %r1188, p, 0xffffffff;
    @!p not.b32 %r1188, %r1188;
}

	// end inline asm
	and.b32  	%r1203, %r1188, %r1202;
	mov.b32 	%r1193, 128;
	// begin inline asm
	{
    .reg .pred p;
    and.b32 %r1191, %r1192, %r1193;    setp.ne.u32 p, %r1191, 0;
    vote.ballot.sync.b32 %r1191, p, 0xffffffff;
    @!p not.b32 %r1191, %r1191;
}

	// end inline asm
	and.b32  	%r1204, %r1191, %r1203;
	clz.b32 	%r1205, %r1204;
	sub.s32 	%r276, 31, %r1205;
	and.b32  	%r1206, %r931, %r1204;
	popc.b32 	%r277, %r1206;
	setp.ne.s32 	%p175, %r460, %r276;
	mov.b32 	%r2390, 0;
	@%p175 bra 	$L__BB6_193;
	shl.b32 	%r1207, %r1192, 2;
	add.s32 	%r1208, %r236, %r1207;
	atom.shared.add.u32 	%r2390, [%r1208], %r277;
$L__BB6_193:
	ld.param.u32 	%r2257, [_ZN3cub18CUB_300001_SM_10006detail10radix_sort29DeviceRadixSortOnesweepKernelINS1_5radix10policy_hubIfiyE10Policy1000ELNS0_9SortOrderE0EfiyiiNS1_21identity_decomposer_tEEEvPT5_SB_PT3_PKSC_PT1_PKSG_PT2_PKSK_T4_iiT6__param_9];
	shfl.sync.idx.b32	%r1234|%p176, %r2390, %r276, 31, -1;
	add.s32 	%r280, %r277, %r1234;
	setp.eq.s32 	%p177, %r2376, 2147483647;
	selp.b32 	%r1235, -2147483648, %r2376, %p177;
	shr.u32 	%r1236, %r1235, %r2257;
	and.b32  	%r1231, %r1236, %r238;
	mov.b32 	%r1211, 1;
	// begin inline asm
	{
    .reg .pred p;
    and.b32 %r1209, %r1231, %r1211;    setp.ne.u32 p, %r1209, 0;
    vote.ballot.sync.b32 %r1209, p, 0xffffffff;
    @!p not.b32 %r1209, %r1209;
}

	// end inline asm
	mov.b32 	%r1214, 2;
	// begin inline asm
	{
    .reg .pred p;
    and.b32 %r1212, %r1231, %r1214;    setp.ne.u32 p, %r1212, 0;
    vote.ballot.sync.b32 %r1212, p, 0xffffffff;
    @!p not.b32 %r1212, %r1212;
}

	// end inline asm
	and.b32  	%r1237, %r1212, %r1209;
	mov.b32 	%r1217, 4;
	// begin inline asm
	{
    .reg .pred p;
    and.b32 %r1215, %r1231, %r1217;    setp.ne.u32 p, %r1215, 0;
    vote.ballot.sync.b32 %r1215, p, 0xffffffff;
    @!p not.b32 %r1215, %r1215;
}

	// end inline asm
	and.b32  	%r1238, %r1215, %r1237;
	mov.b32 	%r1220, 8;
	// begin inline asm
	{
    .reg .pred p;
    and.b32 %r1218, %r1231, %r1220;    setp.ne.u32 p, %r1218, 0;
    vote.ballot.sync.b32 %r1218, p, 0xffffffff;
    @!p not.b32 %r1218, %r1218;
}

	// end inline asm
	and.b32  	%r1239, %r1218, %r1238;
	mov.b32 	%r1223, 16;
	// begin inline asm
	{
    .reg .pred p;
    and.b32 %r1221, %r1231, %r1223;    setp.ne.u32 p, %r1221, 0;
    vote.ballot.sync.b32 %r1221, p, 0xffffffff;
    @!p not.b32 %r1221, %r1221;
}

	// end inline asm
	and.b32  	%r1240, %r1221, %r1239;
	mov.b32 	%r1226, 32;
	// begin inline asm
	{
    .reg .pred p;
    and.b32 %r1224, %r1231, %r1226;    setp.ne.u32 p, %r1224, 0;
    vote.ballot.sync.b32 %r1224, p, 0xffffffff;
    @!p not.b32 %r1224, %r1224;
}

	// end inline asm
	and.b32  	%r1241, %r1224, %r1240;
	mov.b32 	%r1229, 64;
	// begin inline asm
	{
    .reg .pred p;
    and.b32 %r1227, %r1231, %r1229;    setp.ne.u32 p, %r1227, 0;
    vote.ballot.sync.b32 %r1227, p, 0xffffffff;
    @!p not.b32 %r1227, %r1227;
}

	// end inline asm
	and.b32  	%r1242, %r1227, %r1241;
	mov.b32 	%r1232, 128;
	// begin inline asm
	{
    .reg .pred p;
    and.b32 %r1230, %r1231, %r1232;    setp.ne.u32 p, %r1230, 0;
    vote.ballot.sync.b32 %r1230, p, 0xffffffff;
    @!p not.b32 %r1230, %r1230;
}

	// end inline asm
	and.b32  	%r1243, %r1230, %r1242;
	clz.b32 	%r1244, %r1243;
	sub.s32 	%r282, 31, %r1244;
	and.b32  	%r1245, %r931, %r1243;
	popc.b32 	%r283, %r1245;
	setp.ne.s32 	%p178, %r460, %r282;
	mov.b32 	%r2391, 0;
	@%p178 bra 	$L__BB6_195;
	shl.b32 	%r1246, %r1231, 2;
	add.s32 	%r1247, %r236, %r1246;
	atom.shared.add.u32 	%r2391, [%r1247], %r283;
$L__BB6_195:
	ld.param.u32 	%r2258, [_ZN3cub18CUB_300001_SM_10006detail10radix_sort29DeviceRadixSortOnesweepKernelINS1_5radix10policy_hubIfiyE10Policy1000ELNS0_9SortOrderE0EfiyiiNS1_21identity_decomposer_tEEEvPT5_SB_PT3_PKSC_PT1_PKSG_PT2_PKSK_T4_iiT6__param_9];
	shfl.sync.idx.b32	%r1273|%p179, %r2391, %r282, 31, -1;
	add.s32 	%r286, %r283, %r1273;
	setp.eq.s32 	%p180, %r2375, 2147483647;
	selp.b32 	%r1274, -2147483648, %r2375, %p180;
	shr.u32 	%r1275, %r1274, %r2258;
	and.b32  	%r1270, %r1275, %r238;
	mov.b32 	%r1250, 1;
	// begin inline asm
	{
    .reg .pred p;
    and.b32 %r1248, %r1270, %r1250;    setp.ne.u32 p, %r1248, 0;
    vote.ballot.sync.b32 %r1248, p, 0xffffffff;
    @!p not.b32 %r1248, %r1248;
}

	// end inline asm
	mov.b32 	%r1253, 2;
	// begin inline asm
	{
    .reg .pred p;
    and.b32 %r1251, %r1270, %r1253;    setp.ne.u32 p, %r1251, 0;
    vote.ballot.sync.b32 %r1251, p, 0xffffffff;
    @!p not.b32 %r1251, %r1251;
}

	// end inline asm
	and.b32  	%r1276, %r1251, %r1248;
	mov.b32 	%r1256, 4;
	// begin inline asm
	{
    .reg .pred p;
    and.b32 %r1254, %r1270, %r1256;    setp.ne.u32 p, %r1254, 0;
    vote.ballot.sync.b32 %r1254, p, 0xffffffff;
    @!p not.b32 %r1254, %r1254;
}

	// end inline asm
	and.b32  	%r1277, %r1254, %r1276;
	mov.b32 	%r1259, 8;
	// begin inline asm
	{
    .reg .pred p;
    and.b32 %r1257, %r1270, %r1259;    setp.ne.u32 p, %r1257, 0;
    vote.ballot.sync.b32 %r1257, p, 0xffffffff;
    @!p not.b32 %r1257, %r1257;
}

	// end inline asm
	and.b32  	%r1278, %r1257, %r1277;
	mov.b32 	%r1262, 16;
	// begin inline asm
	{
    .reg .pred p;
    and.b32 %r1260, %r1270, %r1262;    setp.ne.u32 p, %r1260, 0;
    vote.ballot.sync.b32 %r1260, p, 0xffffffff;
    @!p not.b32 %r1260, %r1260;
}

	// end inline asm
	and.b32  	%r1279, %r1260, %r1278;
	mov.b32 	%r1265, 32;
	// begin inline asm
	{
    .reg .pred p;
    and.b32 %r1263, %r1270, %r1265;    setp.ne.u32 p, %r1263, 0;
    vote.ballot.sync.b32 %r1263, p, 0xffffffff;
    @!p not.b32 %r1263, %r1263;
}

	// end inline asm
	and.b32  	%r1280, %r1263, %r1279;
	mov.b32 	%r1268, 64;
	// begin inline asm
	{
    .reg .pred p;
    and.b32 %r1266, %r1270, %r1268;    setp.ne.u32 p, %r1266, 0;
    vote.ballot.sync.b32 %r1266, p, 0xffffffff;
    @!p not.b32 %r1266, %r1266;
}

	// end inline asm
	and.b32  	%r1281, %r1266, %r1280;
	mov.b32 	%r1271, 128;
	// begin inline asm
	{
    .reg .pred p;
    and.b32 %r1269, %r1270, %r1271;    setp.ne.u32 p, %r1269, 0;
    vote.ballot.sync.b32 %r1269, p, 0xffffffff;
    @!p not.b32 %r1269, %r1269;
}

	// end inline asm
	and.b32  	%r1282, %r1269, %r1281;
	clz.b32 	%r1283, %r1282;
	sub.s32 	%r288, 31, %r1283;
	and.b32  	%r1284, %r931, %r1282;
	popc.b32 	%r289, %r1284;
	setp.ne.s32 	%p181, %r460, %r288;
	mov.b32 	%r2392, 0;
	@%p181 bra 	$L__BB6_197;
	shl.b32 	%r1285, %r1270, 2;
	add.s32 	%r1286, %r236, %r1285;
	atom.shared.add.u32 	%r2392, [%r1286], %r289;
$L__BB6_197:
	ld.param.u32 	%r2259, [_ZN3cub18CUB_300001_SM_10006detail10radix_sort29DeviceRadixSortOnesweepKernelINS1_5radix10policy_hubIfiyE10Policy1000ELNS0_9SortOrderE0EfiyiiNS1_21identity_decomposer_tEEEvPT5_SB_PT3_PKSC_PT1_PKSG_PT2_PKSK_T4_iiT6__param_9];
	shfl.sync.idx.b32	%r1312|%p182, %r2392, %r288, 31, -1;
	add.s32 	%r292, %r289, %r1312;
	setp.eq.s32 	%p183, %r2374, 2147483647;
	selp.b32 	%r1313, -2147483648, %r2374, %p183;
	shr.u32 	%r1314, %r1313, %r2259;
	and.b32  	%r1309, %r1314, %r238;
	mov.b32 	%r1289, 1;
	// begin inline asm
	{
    .reg .pred p;
    and.b32 %r1287, %r1309, %r1289;    setp.ne.u32 p, %r1287, 0;
    vote.ballot.sync.b32 %r1287, p, 0xffffffff;
    @!p not.b32 %r1287, %r1287;
}

	// end inline asm
	mov.b32 	%r1292, 2;
	// begin inline asm
	{
    .reg .pred p;
    and.b32 %r1290, %r1309, %r1292;    setp.ne.u32 p, %r1290, 0;
    vote.ballot.sync.b32 %r1290, p, 0xffffffff;
    @!p not.b32 %r1290, %r1290;
}

	// end inline asm
	and.b32  	%r1315, %r1290, %r1287;
	mov.b32 	%r1295, 4;
	// begin inline asm
	{
    .reg .pred p;
    and.b32 %r1293, %r1309, %r1295;    setp.ne.u32 p, %r1293, 0;
    vote.ballot.sync.b32 %r1293, p, 0xffffffff;
    @!p not.b32 %r1293, %r1293;
}

	// end inline asm
	and.b32  	%r1316, %r1293, %r1315;
	mov.b32 	%r1298, 8;
	// begin inline asm
	{
    .reg .pred p;
    and.b32 %r1296, %r1309, %r1298;    setp.ne.u32 p, %r1296, 0;
    vote.ballot.sync.b32 %r1296, p, 0xffffffff;
    @!p not.b32 %r1296, %r1296;
}

	// end inline asm
	and.b32  	%r1317, %r1296, %r1316;
	mov.b32 	%r1301, 16;
	// begin inline asm
	{
    .reg .pred p;
    and.b32 %r1299, %r1309, %r1301;    setp.ne.u32 p, %r1299, 0;
    vote.ballot.sync.b32 %r1299, p, 0xffffffff;
    @!p not.b32 %r1299, %r1299;
}

	// end inline asm
	and.b32  	%r1318, %r1299, %r1317;
	mov.b32 	%r1304, 32;
	// begin inline asm
	{
    .reg .pred p;
    and.b32 %r1302, %r1309, %r1304;    setp.ne.u32 p, %r1302, 0;
    vote.ballot.sync.b32 %r1302, p, 0xffffffff;
    @!p not.b32 %r1302, %r1302;
}

	// end inline asm
	and.b32  	%r1319, %r1302, %r1318;
	mov.b32 	%r1307, 64;
	// begin inline asm
	{
    .reg .pred p;
    and.b32 %r1305, %r1309, %r1307;    setp.ne.u32 p, %r1305, 0;
    vote.ballot.sync.b32 %r1305, p, 0xffffffff;
    @!p not.b32 %r1305, %r1305;
}

	// end inline asm
	and.b32  	%r1320, %r1305, %r1319;
	mov.b32 	%r1310, 128;
	// begin inline asm
	{
    .reg .pred p;
    and.b32 %r1308, %r1309, %r1310;    setp.ne.u32 p, %r1308, 0;
    vote.ballot.sync.b32 %r1308, p, 0xffffffff;
    @!p not.b32 %r1308, %r1308;
}

	// end inline asm
	and.b32  	%r1321, %r1308, %r1320;
	clz.b32 	%r1322, %r1321;
	sub.s32 	%r294, 31, %r1322;
	and.b32  	%r1323, %r931, %r1321;
	popc.b32 	%r295, %r1323;
	setp.ne.s32 	%p184, %r460, %r294;
	mov.b32 	%r2393, 0;
	@%p184 bra 	$L__BB6_199;
	shl.b32 	%r1328, %r1309, 2;
	add.s32 	%r1329, %r236, %r1328;
	atom.shared.add.u32 	%r2393, [%r1329], %r295;
$L__BB6_199:
	ld.param.u32 	%r2260, [_ZN3cub18CUB_300001_SM_10006detail10radix_sort29DeviceRadixSortOnesweepKernelINS1_5radix10policy_hubIfiyE10Policy1000ELNS0_9SortOrderE0EfiyiiNS1_21identity_decomposer_tEEEvPT5_SB_PT3_PKSC_PT1_PKSG_PT2_PKSK_T4_iiT6__param_9];
	shfl.sync.idx.b32	%r1355|%p185, %r2393, %r294, 31, -1;
	add.s32 	%r298, %r295, %r1355;
	setp.eq.s32 	%p186, %r2373, 2147483647;
	selp.b32 	%r1356, -2147483648, %r2373, %p186;
	shr.u32 	%r1357, %r1356, %r2260;
	and.b32  	%r1352, %r1357, %r238;
	mov.b32 	%r1332, 1;
	// begin inline asm
	{
    .reg .pred p;
    and.b32 %r1330, %r1352, %r1332;    setp.ne.u32 p, %r1330, 0;
    vote.ballot.sync.b32 %r1330, p, 0xffffffff;
    @!p not.b32 %r1330, %r1330;
}

	// end inline asm
	mov.b32 	%r1335, 2;
	// begin inline asm
	{
    .reg .pred p;
    and.b32 %r1333, %r1352, %r1335;    setp.ne.u32 p, %r1333, 0;
    vote.ballot.sync.b32 %r1333, p, 0xffffffff;
    @!p not.b32 %r1333, %r1333;
}

	// end inline asm
	and.b32  	%r1358, %r1333, %r1330;
	mov.b32 	%r1338, 4;
	// begin inline asm
	{
    .reg .pred p;
    and.b32 %r1336, %r1352, %r1338;    setp.ne.u32 p, %r1336, 0;
    vote.ballot.sync.b32 %r1336, p, 0xffffffff;
    @!p not.b32 %r1336, %r1336;
}

	// end inline asm
	and.b32  	%r1359, %r1336, %r1358;
	mov.b32 	%r1341, 8;
	// begin inline asm
	{
    .reg .pred p;
    and.b32 %r1339, %r1352, %r1341;    setp.ne.u32 p, %r1339, 0;
    vote.ballot.sync.b32 %r1339, p, 0xffffffff;
    @!p not.b32 %r1339, %r1339;
}

	// end inline asm
	and.b32  	%r1360, %r1339, %r1359;
	mov.b32 	%r1344, 16;
	// begin inline asm
	{
    .reg .pred p;
    and.b32 %r1342, %r1352, %r1344;    setp.ne.u32 p, %r1342, 0;
    vote.ballot.sync.b32 %r1342, p, 0xffffffff;
    @!p not.b32 %r1342, %r1342;
}

	// end inline asm
	and.b32  	%r1361, %r1342, %r1360;
	mov.b32 	%r1347, 32;
	// begin inline asm
	{
    .reg .pred p;
    and.b32 %r1345, %r1352, %r1347;    setp.ne.u32 p, %r1345, 0;
    vote.ballot.sync.b32 %r1345, p, 0xffffffff;
    @!p not.b32 %r1345, %r1345;
}

	// end inline asm
	and.b32  	%r1362, %r1345, %r1361;
	mov.b32 	%r1350, 64;
	// begin inline asm
	{
    .reg .pred p;
    and.b32 %r1348, %r1352, %r1350;    setp.ne.u32 p, %r1348, 0;
    vote.ballot.sync.b32 %r1348, p, 0xffffffff;
    @!p not.b32 %r1348, %r1348;
}

	// end inline asm
	and.b32  	%r1363, %r1348, %r1362;
	mov.b32 	%r1353, 128;
	// begin inline asm
	{
    .reg .pred p;
    and.b32 %r1351, %r1352, %r1353;    setp.ne.u32 p, %r1351, 0;
    vote.ballot.sync.b32 %r1351, p, 0xffffffff;
    @!p not.b32 %r1351, %r1351;
}

	// end inline asm
	and.b32  	%r1364, %r1351, %r1363;
	clz.b32 	%r1365, %r1364;
	sub.s32 	%r300, 31, %r1365;
	and.b32  	%r1366, %r931, %r1364;
	popc.b32 	%r301, %r1366;
	setp.ne.s32 	%p187, %r460, %r300;
	mov.b32 	%r2394, 0;
	@%p187 bra 	$L__BB6_201;
	shl.b32 	%r1371, %r1352, 2;
	add.s32 	%r1372, %r236, %r1371;
	atom.shared.add.u32 	%r2394, [%r1372], %r301;
$L__BB6_201:
	ld.param.u32 	%r2261, [_ZN3cub18CUB_300001_SM_10006detail10radix_sort29DeviceRadixSortOnesweepKernelINS1_5radix10policy_hubIfiyE10Policy1000ELNS0_9SortOrderE0EfiyiiNS1_21identity_decomposer_tEEEvPT5_SB_PT3_PKSC_PT1_PKSG_PT2_PKSK_T4_iiT6__param_9];
	shfl.sync.idx.b32	%r1398|%p188, %r2394, %r300, 31, -1;
	add.s32 	%r304, %r301, %r1398;
	setp.eq.s32 	%p189, %r2372, 2147483647;
	selp.b32 	%r1399, -2147483648, %r2372, %p189;
	shr.u32 	%r1400, %r1399, %r2261;
	and.b32  	%r1395, %r1400, %r238;
	mov.b32 	%r1375, 1;
	// begin inline asm
	{
    .reg .pred p;
    and.b32 %r1373, %r1395, %r1375;    setp.ne.u32 p, %r1373, 0;
    vote.ballot.sync.b32 %r1373, p, 0xffffffff;
    @!p not.b32 %r1373, %r1373;
}

	// end inline asm
	mov.b32 	%r1378, 2;
	// begin inline asm
	{
    .reg .pred p;
    and.b32 %r1376, %r1395, %r1378;    setp.ne.u32 p, %r1376, 0;
    vote.ballot.sync.b32 %r1376, p, 0xffffffff;
    @!p not.b32 %r1376, %r1376;
}

	// end inline asm
	and.b32  	%r1401, %r1376, %r1373;
	mov.b32 	%r1381, 4;
	// begin inline asm
	{
    .reg .pred p;
    and.b32 %r1379, %r1395, %r1381;    setp.ne.u32 p, %r1379, 0;
    vote.ballot.sync.b32 %r1379, p, 0xffffffff;
    @!p not.b32 %r1379, %r1379;
}

	// end inline asm
	and.b32  	%r1402, %r1379, %r1401;
	mov.b32 	%r1384, 8;
	// begin inline asm
	{
    .reg .pred p;
    and.b32 %r1382, %r1395, %r1384;    setp.ne.u32 p, %r1382, 0;
    vote.ballot.sync.b32 %r1382, p, 0xffffffff;
    @!p not.b32 %r1382, %r1382;
}

	// end inline asm
	and.b32  	%r1403, %r1382, %r1402;
	mov.b32 	%r1387, 16;
	// begin inline asm
	{
    .reg .pred p;
    and.b32 %r1385, %r1395, %r1387;    setp.ne.u32 p, %r1385, 0;
    vote.ballot.sync.b32 %r1385, p, 0xffffffff;
    @!p not.b32 %r1385, %r1385;
}

	// end inline asm
	and.b32  	%r1404, %r1385, %r1403;
	mov.b32 	%r1390, 32;
	// begin inline asm
	{
    .reg .pred p;
    and.b32 %r1388, %r1395, %r1390;    setp.ne.u32 p, %r1388, 0;
    vote.ballot.sync.b32 %r1388, p, 0xffffffff;
    @!p not.b32 %r1388, %r1388;
}

	// end inline asm
	and.b32  	%r1405, %r1388, %r1404;
	mov.b32 	%r1393, 64;
	// begin inline asm
	{
    .reg .pred p;
    and.b32 %r1391, %r1395, %r1393;    setp.ne.u32 p, %r1391, 0;
    vote.ballot.sync.b32 %r1391, p, 0xffffffff;
    @!p not.b32 %r1391, %r1391;
}

	// end inline asm
	and.b32  	%r1406, %r1391, %r1405;
	mov.b32 	%r1396, 128;
	// begin inline asm
	{
    .reg .pred p;
    and.b32 %r1394, %r1395, %r1396;    setp.ne.u32 p, %r1394, 0;
    vote.ballot.sync.b32 %r1394, p, 0xffffffff;
    @!p not.b32 %r1394, %r1394;
}

	// end inline asm
	and.b32  	%r1407, %r1394, %r1406;
	clz.b32 	%r1408, %r1407;
	sub.s32 	%r306, 31, %r1408;
	and.b32  	%r1409, %r931, %r1407;
	popc.b32 	%r307, %r1409;
	setp.ne.s32 	%p190, %r460, %r306;
	mov.b32 	%r2395, 0;
	@%p190 bra 	$L__BB6_203;
	shl.b32 	%r1414, %r1395, 2;
	add.s32 	%r1415, %r236, %r1414;
	atom.shared.add.u32 	%r2395, [%r1415], %r307;
$L__BB6_203:
	ld.param.u32 	%r2262, [_ZN3cub18CUB_300001_SM_10006detail10radix_sort29DeviceRadixSortOnesweepKernelINS1_5radix10policy_hubIfiyE10Policy1000ELNS0_9SortOrderE0EfiyiiNS1_21identity_decomposer_tEEEvPT5_SB_PT3_PKSC_PT1_PKSG_PT2_PKSK_T4_iiT6__param_9];
	shfl.sync.idx.b32	%r1441|%p191, %r2395, %r306, 31, -1;
	add.s32 	%r310, %r307, %r1441;
	setp.eq.s32 	%p192, %r2371, 2147483647;
	selp.b32 	%r1442, -2147483648, %r2371, %p192;
	shr.u32 	%r1443, %r1442, %r2262;
	and.b32  	%r1438, %r1443, %r238;
	mov.b32 	%r1418, 1;
	// begin inline asm
	{
    .reg .pred p;
    and.b32 %r1416, %r1438, %r1418;    setp.ne.u32 p, %r1416, 0;
    vote.ballot.sync.b32 %r1416, p, 0xffffffff;
    @!p not.b32 %r1416, %r1416;
}

	// end inline asm
	mov.b32 	%r1421, 2;
	// begin inline asm
	{
    .reg .pred p;
    and.b32 %r1419, %r1438, %r1421;    setp.ne.u32 p, %r1419, 0;
    vote.ballot.sync.b32 %r1419, p, 0xffffffff;
    @!p not.b32 %r1419, %r1419;
}

	// end inline asm
	and.b32  	%r1444, %r1419, %r1416;
	mov.b32 	%r1424, 4;
	// begin inline asm
	{
    .reg .pred p;
    and.b32 %r1422, %r1438, %r1424;    setp.ne.u32 p, %r1422, 0;
    vote.ballot.sync.b32 %r1422, p, 0xffffffff;
    @!p not.b32 %r1422, %r1422;
}

	// end inline asm
	and.b32  	%r1445, %r1422, %r1444;
	mov.b32 	%r1427, 8;
	// begin inline asm
	{
    .reg .pred p;
    and.b32 %r1425, %r1438, %r1427;    setp.ne.u32 p, %r1425, 0;
    vote.ballot.sync.b32 %r1425, p, 0xffffffff;
    @!p not.b32 %r1425, %r1425;
}

	// end inline asm
	and.b32  	%r1446, %r1425, %r1445;
	mov.b32 	%r1430, 16;
	// begin inline asm
	{
    .reg .pred p;
    and.b32 %r1428, %r1438, %r1430;    setp.ne.u32 p, %r1428, 0;
    vote.ballot.sync.b32 %r1428, p, 0xffffffff;
    @!p not.b32 %r1428, %r1428;
}

	// end inline asm
	and.b32  	%r1447, %r1428, %r1446;
	mov.b32 	%r1433, 32;
	// begin inline asm
	{
    .reg .pred p;
    and.b32 %r1431, %r1438, %r1433;    setp.ne.u32 p, %r1431, 0;
    vote.ballot.sync.b32 %r1431, p, 0xffffffff;
    @!p not.b32 %r1431, %r1431;
}

	// end inline asm
	and.b32  	%r1448, %r1431, %r1447;
	mov.b32 	%r1436, 64;
	// begin inline asm
	{
    .reg .pred p;
    and.b32 %r1434, %r1438, %r1436;    setp.ne.u32 p, %r1434, 0;
    vote.ballot.sync.b32 %r1434, p, 0xffffffff;
    @!p not.b32 %r1434, %r1434;
}

	// end inline asm
	and.b32  	%r1449, %r1434, %r1448;
	mov.b32 	%r1439, 128;
	// begin inline asm
	{
    .reg .pred p;
    and.b32 %r1437, %r1438, %r1439;    setp.ne.u32 p, %r1437, 0;
    vote.ballot.sync.b32 %r1437, p, 0xffffffff;
    @!p not.b32 %r1437, %r1437;
}

	// end inline asm
	and.b32  	%r1450, %r1437, %r1449;
	clz.b32 	%r1451, %r1450;
	sub.s32 	%r312, 31, %r1451;
	and.b32  	%r1452, %r931, %r1450;
	popc.b32 	%r313, %r1452;
	setp.ne.s32 	%p193, %r460, %r312;
	mov.b32 	%r2396, 0;
	@%p193 bra 	$L__BB6_205;
	shl.b32 	%r1457, %r1438, 2;
	add.s32 	%r1458, %r236, %r1457;
	atom.shared.add.u32 	%r2396, [%r1458], %r313;
$L__BB6_205:
	ld.param.u32 	%r2263, [_ZN3cub18CUB_300001_SM_10006detail10radix_sort29DeviceRadixSortOnesweepKernelINS1_5radix10policy_hubIfiyE10Policy1000ELNS0_9SortOrderE0EfiyiiNS1_21identity_decomposer_tEEEvPT5_SB_PT3_PKSC_PT1_PKSG_PT2_PKSK_T4_iiT6__param_9];
	shfl.sync.idx.b32	%r1484|%p194, %r2396, %r312, 31, -1;
	add.s32 	%r316, %r313, %r1484;
	setp.eq.s32 	%p195, %r2370, 2147483647;
	selp.b32 	%r1485, -2147483648, %r2370, %p195;
	shr.u32 	%r1486, %r1485, %r2263;
	and.b32  	%r1481, %r1486, %r238;
	mov.b32 	%r1461, 1;
	// begin inline asm
	{
    .reg .pred p;
    and.b32 %r1459, %r1481, %r1461;    setp.ne.u32 p, %r1459, 0;
    vote.ballot.sync.b32 %r1459, p, 0xffffffff;
    @!p not.b32 %r1459, %r1459;
}

	// end inline asm
	mov.b32 	%r1464, 2;
	// begin inline asm
	{
    .reg .pred p;
    and.b32 %r1462, %r1481, %r1464;    setp.ne.u32 p, %r1462, 0;
    vote.ballot.sync.b32 %r1462, p, 0xffffffff;
    @!p not.b32 %r1462, %r1462;
}

	// end inline asm
	and.b32  	%r1487, %r1462, %r1459;
	mov.b32 	%r1467, 4;
	// begin inline asm
	{
    .reg .pred p;
    and.b32 %r1465, %r1481, %r1467;    setp.ne.u32 p, %r1465, 0;
    vote.ballot.sync.b32 %r1465, p, 0xffffffff;
    @!p not.b32 %r1465, %r1465;
}

	// end inline asm
	and.b32  	%r1488, %r1465, %r1487;
	mov.b32 	%r1470, 8;
	// begin inline asm
	{
    .reg .pred p;
    and.b32 %r1468, %r1481, %r1470;    setp.ne.u32 p, %r1468, 0;
    vote.ballot.sync.b32 %r1468, p, 0xffffffff;
    @!p not.b32 %r1468, %r1468;
}

	// end inline asm
	and.b32  	%r1489, %r1468, %r1488;
	mov.b32 	%r1473, 16;
	// begin inline asm
	{
    .reg .pred p;
    and.b32 %r1471, %r1481, %r1473;    setp.ne.u32 p, %r1471, 0;
    vote.ballot.sync.b32 %r1471, p, 0xffffffff;
    @!p not.b32 %r1471, %r1471;
}

	// end inline asm
	and.b32  	%r1490, %r1471, %r1489;
	mov.b32 	%r1476, 32;
	// begin inline asm
	{
    .reg .pred p;
    and.b32 %r1474, %r1481, %r1476;    setp.ne.u32 p, %r1474, 0;
    vote.ballot.sync.b32 %r1474, p, 0xffffffff;
    @!p not.b32 %r1474, %r1474;
}

	// end inline asm
	and.b32  	%r1491, %r1474, %r1490;
	mov.b32 	%r1479, 64;
	// begin inline asm
	{
    .reg .pred p;
    and.b32 %r1477, %r1481, %r1479;    setp.ne.u32 p, %r1477, 0;
    vote.ballot.sync.b32 %r1477, p, 0xffffffff;
    @!p not.b32 %r1477, %r1477;
}

	// end inline asm
	and.b32  	%r1492, %r1477, %r1491;
	mov.b32 	%r1482, 128;
	// begin inline asm
	{
    .reg .pred p;
    and.b32 %r1480, %r1481, %r1482;    setp.ne.u32 p, %r1480, 0;
    vote.ballot.sync.b32 %r1480, p, 0xffffffff;
    @!p not.b32 %r1480, %r1480;
}

	// end inline asm
	and.b32  	%r1493, %r1480, %r1492;
	clz.b32 	%r1494, %r1493;
	sub.s32 	%r318, 31, %r1494;
	and.b32  	%r1495, %r931, %r1493;
	popc.b32 	%r319, %r1495;
	setp.ne.s32 	%p196, %r460, %r318;
	mov.b32 	%r2397, 0;
	@%p196 bra 	$L__BB6_207;
	shl.b32 	%r1500, %r1481, 2;
	add.s32 	%r1501, %r236, %r1500;
	atom.shared.add.u32 	%r2397, [%r1501], %r319;
$L__BB6_207:
	ld.param.u32 	%r2264, [_ZN3cub18CUB_300001_SM_10006detail10radix_sort29DeviceRadixSortOnesweepKernelINS1_5radix10policy_hubIfiyE10Policy1000ELNS0_9SortOrderE0EfiyiiNS1_21identity_decomposer_tEEEvPT5_SB_PT3_PKSC_PT1_PKSG_PT2_PKSK_T4_iiT6__param_9];
	shfl.sync.idx.b32	%r1527|%p197, %r2397, %r318, 31, -1;
	add.s32 	%r322, %r319, %r1527;
	setp.eq.s32 	%p198, %r2369, 2147483647;
	selp.b32 	%r1528, -2147483648, %r2369, %p198;
	shr.u32 	%r1529, %r1528, %r2264;
	and.b32  	%r1524, %r1529, %r238;
	mov.b32 	%r1504, 1;
	// begin inline asm
	{
    .reg .pred p;
    and.b32 %r1502, %r1524, %r1504;    setp.ne.u32 p, %r1502, 0;
    vote.ballot.sync.b32 %r1502, p, 0xffffffff;
    @!p not.b32 %r1502, %r1502;
}

	// end inline asm
	mov.b32 	%r1507, 2;
	// begin inline asm
	{
    .reg .pred p;
    and.b32 %r1505, %r1524, %r1507;    setp.ne.u32 p, %r1505, 0;
    vote.ballot.sync.b32 %r1505, p, 0xffffffff;
    @!p not.b32 %r1505, %r1505;
}

	// end inline asm
	and.b32  	%r1530, %r1505, %r1502;
	mov.b32 	%r1510, 4;
	// begin inline asm
	{
    .reg .pred p;
    and.b32 %r1508, %r1524, %r1510;    setp.ne.u32 p, %r1508, 0;
    vote.ballot.sync.b32 %r1508, p, 0xffffffff;
    @!p not.b32 %r1508, %r1508;
}

	// end inline asm
	and.b32  	%r1531, %r1508, %r1530;
	mov.b32 	%r1513, 8;
	// begin inline asm
	{
    .reg .pred p;
    and.b32 %r1511, %r1524, %r1513;    setp.ne.u32 p, %r1511, 0;
    vote.ballot.sync.b32 %r1511, p, 0xffffffff;
    @!p not.b32 %r1511, %r1511;
}

	// end inline asm
	and.b32  	%r1532, %r1511, %r1531;
	mov.b32 	%r1516, 16;
	// begin inline asm
	{
    .reg .pred p;
    and.b32 %r1514, %r1524, %r1516;    setp.ne.u32 p, %r1514, 0;
    vote.ballot.sync.b32 %r1514, p, 0xffffffff;
    @!p not.b32 %r1514, %r1514;
}

	// end inline asm
	and.b32  	%r1533, %r1514, %r1532;
	mov.b32 	%r1519, 32;
	// begin inline asm
	{
    .reg .pred p;
    and.b32 %r1517, %r1524, %r1519;    setp.ne.u32 p, %r1517, 0;
    vote.ballot.sync.b32 %r1517, p, 0xffffffff;
    @!p not.b32 %r1517, %r1517;
}

	// end inline asm
	and.b32  	%r1534, %r1517, %r1533;
	mov.b32 	%r1522, 64;
	// begin inline asm
	{
    .reg .pred p;
    and.b32 %r1520, %r1524, %r1522;    setp.ne.u32 p, %r1520, 0;
    vote.ballot.sync.b32 %r1520, p, 0xffffffff;
    @!p not.b32 %r1520, %r1520;
}

	// end inline asm
	and.b32  	%r1535, %r1520, %r1534;
	mov.b32 	%r1525, 128;
	// begin inline asm
	{
    .reg .pred p;
    and.b32 %r1523, %r1524, %r1525;    setp.ne.u32 p, %r1523, 0;
    vote.ballot.sync.b32 %r1523, p, 0xffffffff;
    @!p not.b32 %r1523, %r1523;
}

	// end inline asm
	and.b32  	%r1536, %r1523, %r1535;
	clz.b32 	%r1537, %r1536;
	sub.s32 	%r324, 31, %r1537;
	and.b32  	%r1538, %r931, %r1536;
	popc.b32 	%r325, %r1538;
	setp.ne.s32 	%p199, %r460, %r324;
	mov.b32 	%r2398, 0;
	@%p199 bra 	$L__BB6_209;
	shl.b32 	%r1543, %r1524, 2;
	add.s32 	%r1544, %r236, %r1543;
	atom.shared.add.u32 	%r2398, [%r1544], %r325;
$L__BB6_209:
	ld.param.u32 	%r2265, [_ZN3cub18CUB_300001_SM_10006detail10radix_sort29DeviceRadixSortOnesweepKernelINS1_5radix10policy_hubIfiyE10Policy1000ELNS0_9SortOrderE0EfiyiiNS1_21identity_decomposer_tEEEvPT5_SB_PT3_PKSC_PT1_PKSG_PT2_PKSK_T4_iiT6__param_9];
	shfl.sync.idx.b32	%r1570|%p200, %r2398, %r324, 31, -1;
	add.s32 	%r328, %r325, %r1570;
	setp.eq.s32 	%p201, %r2368, 2147483647;
	selp.b32 	%r1571, -2147483648, %r2368, %p201;
	shr.u32 	%r1572, %r1571, %r2265;
	and.b32  	%r1567, %r1572, %r238;
	mov.b32 	%r1547, 1;
	// begin inline asm
	{
    .reg .pred p;
    and.b32 %r1545, %r1567, %r1547;    setp.ne.u32 p, %r1545, 0;
    vote.ballot.sync.b32 %r1545, p, 0xffffffff;
    @!p not.b32 %r1545, %r1545;
}

	// end inline asm
	mov.b32 	%r1550, 2;
	// begin inline asm
	{
    .reg .pred p;
    and.b32 %r1548, %r1567, %r1550;    setp.ne.u32 p, %r1548, 0;
    vote.ballot.sync.b32 %r1548, p, 0xffffffff;
    @!p not.b32 %r1548, %r1548;
}

	// end inline asm
	and.b32  	%r1573, %r1548, %r1545;
	mov.b32 	%r1553, 4;
	// begin inline asm
	{
    .reg .pred p;
    and.b32 %r1551, %r1567, %r1553;    setp.ne.u32 p, %r1551, 0;
    vote.ballot.sync.b32 %r1551, p, 0xffffffff;
    @!p not.b32 %r1551, %r1551;
}

	// end inline asm
	and.b32  	%r1574, %r1551, %r1573;
	mov.b32 	%r1556, 8;
	// begin inline asm
	{
    .reg .pred p;
    and.b32 %r1554, %r1567, %r1556;    setp.ne.u32 p, %r1554, 0;
    vote.ballot.sync.b32 %r1554, p, 0xffffffff;
    @!p not.b32 %r1554, %r1554;
}

	// end inline asm
	and.b32  	%r1575, %r1554, %r1574;
	mov.b32 	%r1559, 16;
	// begin inline asm
	{
    .reg .pred p;
    and.b32 %r1557, %r1567, %r1559;    setp.ne.u32 p, %r1557, 0;
    vote.ballot.sync.b32 %r1557, p, 0xffffffff;
    @!p not.b32 %r1557, %r1557;
}

	// end inline asm
	and.b32  	%r1576, %r1557, %r1575;
	mov.b32 	%r1562, 32;
	// begin inline asm
	{
    .reg .pred p;
    and.b32 %r1560, %r1567, %r1562;    setp.ne.u32 p, %r1560, 0;
    vote.ballot.sync.b32 %r1560, p, 0xffffffff;
    @!p not.b32 %r1560, %r1560;
}

	// end inline asm
	and.b32  	%r1577, %r1560, %r1576;
	mov.b32 	%r1565, 64;
	// begin inline asm
	{
    .reg .pred p;
    and.b32 %r1563, %r1567, %r1565;    setp.ne.u32 p, %r1563, 0;
    vote.ballot.sync.b32 %r1563, p, 0xffffffff;
    @!p not.b32 %r1563, %r1563;
}

	// end inline asm
	and.b32  	%r1578, %r1563, %r1577;
	mov.b32 	%r1568, 128;
	// begin inline asm
	{
    .reg .pred p;
    and.b32 %r1566, %r1567, %r1568;    setp.ne.u32 p, %r1566, 0;
    vote.ballot.sync.b32 %r1566, p, 0xffffffff;
    @!p not.b32 %r1566, %r1566;
}

	// end inline asm
	and.b32  	%r1579, %r1566, %r1578;
	clz.b32 	%r1580, %r1579;
	sub.s32 	%r330, 31, %r1580;
	and.b32  	%r1581, %r931, %r1579;
	popc.b32 	%r331, %r1581;
	setp.ne.s32 	%p202, %r460, %r330;
	mov.b32 	%r2399, 0;
	@%p202 bra 	$L__BB6_211;
	shl.b32 	%r1582, %r1, 5;
	and.b32  	%r1583, %r1582, 31744;
	add.s32 	%r1585, %r524, %r1583;
	shl.b32 	%r1586, %r1567, 2;
	add.s32 	%r1587, %r1585, %r1586;
	atom.shared.add.u32 	%r2399, [%r1587], %r331;
$L__BB6_211:
	ld.param.u32 	%r2266, [_ZN3cub18CUB_300001_SM_10006detail10radix_sort29DeviceRadixSortOnesweepKernelINS1_5radix10policy_hubIfiyE10Policy1000ELNS0_9SortOrderE0EfiyiiNS1_21identity_decomposer_tEEEvPT5_SB_PT3_PKSC_PT1_PKSG_PT2_PKSK_T4_iiT6__param_9];
	shfl.sync.idx.b32	%r1613|%p203, %r2399, %r330, 31, -1;
	add.s32 	%r334, %r331, %r1613;
	setp.eq.s32 	%p204, %r2367, 2147483647;
	selp.b32 	%r1614, -2147483648, %r2367, %p204;
	shr.u32 	%r1615, %r1614, %r2266;
	and.b32  	%r1610, %r1615, %r238;
	mov.b32 	%r1590, 1;
	// begin inline asm
	{
    .reg .pred p;
    and.b32 %r1588, %r1610, %r1590;    setp.ne.u32 p, %r1588, 0;
    vote.ballot.sync.b32 %r1588, p, 0xffffffff;
    @!p not.b32 %r1588, %r1588;
}

	// end inline asm
	mov.b32 	%r1593, 2;
	// begin inline asm
	{
    .reg .pred p;
    and.b32 %r1591, %r1610, %r1593;    setp.ne.u32 p, %r1591, 0;
    vote.ballot.sync.b32 %r1591, p, 0xffffffff;
    @!p not.b32 %r1591, %r1591;
}

	// end inline asm
	and.b32  	%r1616, %r1591, %r1588;
	mov.b32 	%r1596, 4;
	// begin inline asm
	{
    .reg .pred p;
    and.b32 %r1594, %r1610, %r1596;    setp.ne.u32 p, %r1594, 0;
    vote.ballot.sync.b32 %r1594, p, 0xffffffff;
    @!p not.b32 %r1594, %r1594;
}

	// end inline asm
	and.b32  	%r1617, %r1594, %r1616;
	mov.b32 	%r1599, 8;
	// begin inline asm
	{
    .reg .pred p;
    and.b32 %r1597, %r1610, %r1599;    setp.ne.u32 p, %r1597, 0;
    vote.ballot.sync.b32 %r1597, p, 0xffffffff;
    @!p not.b32 %r1597, %r1597;
}

	// end inline asm
	and.b32  	%r1618, %r1597, %r1617;
	mov.b32 	%r1602, 16;
	// begin inline asm
	{
    .reg .pred p;
    and.b32 %r1600, %r1610, %r1602;    setp.ne.u32 p, %r1600, 0;
    vote.ballot.sync.b32 %r1600, p, 0xffffffff;
    @!p not.b32 %r1600, %r1600;
}

	// end inline asm
	and.b32  	%r1619, %r1600, %r1618;
	mov.b32 	%r1605, 32;
	// begin inline asm
	{
    .reg .pred p;
    and.b32 %r1603, %r1610, %r1605;    setp.ne.u32 p, %r1603, 0;
    vote.ballot.sync.b32 %r1603, p, 0xffffffff;
    @!p not.b32 %r1603, %r1603;
}

	// end inline asm
	and.b32  	%r1620, %r1603, %r1619;
	mov.b32 	%r1608, 64;
	// begin inline asm
	{
    .reg .pred p;
    and.b32 %r1606, %r1610, %r1608;    setp.ne.u32 p, %r1606, 0;
    vote.ballot.sync.b32 %r1606, p, 0xffffffff;
    @!p not.b32 %r1606, %r1606;
}

	// end inline asm
	and.b32  	%r1621, %r1606, %r1620;
	mov.b32 	%r1611, 128;
	// begin inline asm
	{
    .reg .pred p;
    and.b32 %r1609, %r1610, %r1611;    setp.ne.u32 p, %r1609, 0;
    vote.ballot.sync.b32 %r1609, p, 0xffffffff;
    @!p not.b32 %r1609, %r1609;
}

	// end inline asm
	and.b32  	%r1622, %r1609, %r1621;
	clz.b32 	%r1623, %r1622;
	sub.s32 	%r336, 31, %r1623;
	and.b32  	%r1624, %r931, %r1622;
	popc.b32 	%r337, %r1624;
	setp.ne.s32 	%p205, %r460, %r336;
	mov.b32 	%r2400, 0;
	@%p205 bra 	$L__BB6_213;
	shl.b32 	%r1629, %r1610, 2;
	add.s32 	%r1630, %r236, %r1629;
	atom.shared.add.u32 	%r2400, [%r1630], %r337;
$L__BB6_213:
	setp.gt.u32 	%p206, %r1, 255;
	shfl.sync.idx.b32	%r1631|%p207, %r2400, %r336, 31, -1;
	add.s32 	%r1632, %r337, %r1631;
	bar.sync 	0;
	shl.b32 	%r1633, %r244, 2;
	add.s32 	%r340, %r524, %r1633;
	st.shared.u32 	[%r340+-4], %r2383;
	shl.b32 	%r1635, %r250, 2;
	add.s32 	%r341, %r524, %r1635;
	st.shared.u32 	[%r341+-4], %r2382;
	shl.b32 	%r1636, %r256, 2;
	add.s32 	%r342, %r524, %r1636;
	st.shared.u32 	[%r342+-4], %r2381;
	shl.b32 	%r1637, %r262, 2;
	add.s32 	%r343, %r524, %r1637;
	st.shared.u32 	[%r343+-4], %r2380;
	shl.b32 	%r1638, %r268, 2;
	add.s32 	%r344, %r524, %r1638;
	st.shared.u32 	[%r344+-4], %r2379;
	shl.b32 	%r1639, %r274, 2;
	add.s32 	%r345, %r524, %r1639;
	st.shared.u32 	[%r345+-4], %r2378;
	shl.b32 	%r1640, %r280, 2;
	add.s32 	%r346, %r524, %r1640;
	st.shared.u32 	[%r346+-4], %r2377;
	shl.b32 	%r1641, %r286, 2;
	add.s32 	%r347, %r524, %r1641;
	st.shared.u32 	[%r347+-4], %r2376;
	shl.b32 	%r1642, %r292, 2;
	add.s32 	%r348, %r524, %r1642;
	st.shared.u32 	[%r348+-4], %r2375;
	shl.b32 	%r1643, %r298, 2;
	add.s32 	%r349, %r524, %r1643;
	st.shared.u32 	[%r349+-4], %r2374;
	shl.b32 	%r1644, %r304, 2;
	add.s32 	%r350, %r524, %r1644;
	st.shared.u32 	[%r350+-4], %r2373;
	shl.b32 	%r1645, %r310, 2;
	add.s32 	%r351, %r524, %r1645;
	st.shared.u32 	[%r351+-4], %r2372;
	shl.b32 	%r1646, %r316, 2;
	add.s32 	%r352, %r524, %r1646;
	st.shared.u32 	[%r352+-4], %r2371;
	shl.b32 	%r1647, %r322, 2;
	add.s32 	%r353, %r524, %r1647;
	st.shared.u32 	[%r353+-4], %r2370;
	shl.b32 	%r1648, %r328, 2;
	add.s32 	%r354, %r524, %r1648;
	st.shared.u32 	[%r354+-4], %r2369;
	shl.b32 	%r1649, %r334, 2;
	add.s32 	%r355, %r524, %r1649;
	st.shared.u32 	[%r355+-4], %r2368;
	shl.b32 	%r1650, %r1632, 2;
	add.s32 	%r356, %r524, %r1650;
	st.shared.u32 	[%r356+-4], %r2367;
	shl.b32 	%r1651, %r1, 3;
	add.s32 	%r1652, %r524, %r1651;
	add.s32 	%r357, %r1652, 26112;
	@%p206 bra 	$L__BB6_221;
	ld.param.u64 	%rd437, [_ZN3cub18CUB_300001_SM_10006detail10radix_sort29DeviceRadixSortOnesweepKernelINS1_5radix10policy_hubIfiyE10Policy1000ELNS0_9SortOrderE0EfiyiiNS1_21identity_decomposer_tEEEvPT5_SB_PT3_PKSC_PT1_PKSG_PT2_PKSK_T4_iiT6__param_3];
	cvta.to.global.u64 	%rd94, %rd437;
	shl.b64 	%rd95, %rd9, 3;
	add.s64 	%rd96, %rd94, %rd95;
	ld.global.u64 	%rd97, [%rd96];
	cvt.s64.s32 	%rd98, %r235;
	sub.s64 	%rd456, %rd97, %rd98;
	st.shared.u64 	[%r357], %rd456;
	setp.lt.s32 	%p208, %r4, 1;
	mov.u32 	%r2404, %r2329;
	@%p208 bra 	$L__BB6_220;
	mov.b32 	%r2402, -1;
	mov.u32 	%r2401, %r4;
	mov.u32 	%r2404, %r2329;
$L__BB6_216:
	ld.param.u64 	%rd430, [_ZN3cub18CUB_300001_SM_10006detail10radix_sort29DeviceRadixSortOnesweepKernelINS1_5radix10policy_hubIfiyE10Policy1000ELNS0_9SortOrderE0EfiyiiNS1_21identity_decomposer_tEEEvPT5_SB_PT3_PKSC_PT1_PKSG_PT2_PKSK_T4_iiT6__param_0];
	add.s32 	%r361, %r2401, -1;
	shl.b32 	%r1654, %r361, 8;
	add.s32 	%r1655, %r1654, %r1;
	cvta.to.global.u64 	%rd99, %rd430;
	mul.wide.s32 	%rd100, %r1655, 4;
	add.s64 	%rd19, %rd99, %rd100;
$L__BB6_217:
	membar.cta;
	ld.volatile.global.u32 	%r362, [%rd19];
	setp.eq.s32 	%p209, %r362, 0;
	@%p209 bra 	$L__BB6_217;
	and.b32  	%r1656, %r362, 1073741823;
	add.s32 	%r2404, %r1656, %r2404;
	setp.gt.s32 	%p210, %r362, -1;
	vote.sync.ballot.b32 	%r2402, %p210, %r2402;
	setp.gt.u32 	%p212, %r2401, 1;
	and.pred  	%p213, %p210, %p212;
	mov.u32 	%r2401, %r361;
	@%p213 bra 	$L__BB6_216;
	ld.shared.u64 	%rd456, [%r357];
$L__BB6_220:
	ld.param.u64 	%rd431, [_ZN3cub18CUB_300001_SM_10006detail10radix_sort29DeviceRadixSortOnesweepKernelINS1_5radix10policy_hubIfiyE10Policy1000ELNS0_9SortOrderE0EfiyiiNS1_21identity_decomposer_tEEEvPT5_SB_PT3_PKSC_PT1_PKSG_PT2_PKSK_T4_iiT6__param_0];
	or.b32  	%r1657, %r2404, -2147483648;
	cvta.to.global.u64 	%rd101, %rd431;
	add.s64 	%rd103, %rd101, %rd59;
	st.volatile.global.u32 	[%rd103], %r1657;
	sub.s32 	%r1660, %r2404, %r2329;
	cvt.s64.s32 	%rd104, %r1660;
	add.s64 	%rd105, %rd456, %rd104;
	st.shared.u64 	[%r357], %rd105;
$L__BB6_221:
	ld.param.u32 	%r2242, [_ZN3cub18CUB_300001_SM_10006detail10radix_sort29DeviceRadixSortOnesweepKernelINS1_5radix10policy_hubIfiyE10Policy1000ELNS0_9SortOrderE0EfiyiiNS1_21identity_decomposer_tEEEvPT5_SB_PT3_PKSC_PT1_PKSG_PT2_PKSK_T4_iiT6__param_8];
	ld.param.u64 	%rd434, [_ZN3cub18CUB_300001_SM_10006detail10radix_sort29DeviceRadixSortOnesweepKernelINS1_5radix10policy_hubIfiyE10Policy1000ELNS0_9SortOrderE0EfiyiiNS1_21identity_decomposer_tEEEvPT5_SB_PT3_PKSC_PT1_PKSG_PT2_PKSK_T4_iiT6__param_2];
	setp.gt.u32 	%p214, %r1, 255;
	mad.lo.s32 	%r366, %r4, 6528, 6528;
	setp.lt.s32 	%p215, %r366, %r2242;
	setp.eq.s64 	%p216, %rd434, 0;
	or.pred  	%p217, %p216, %p215;
	or.pred  	%p218, %p214, %p217;
	@%p218 bra 	$L__BB6_223;
	ld.param.u64 	%rd435, [_ZN3cub18CUB_300001_SM_10006detail10radix_sort29DeviceRadixSortOnesweepKernelINS1_5radix10policy_hubIfiyE10Policy1000ELNS0_9SortOrderE0EfiyiiNS1_21identity_decomposer_tEEEvPT5_SB_PT3_PKSC_PT1_PKSG_PT2_PKSK_T4_iiT6__param_2];
	ld.shared.u64 	%rd106, [%r357];
	cvt.s64.s32 	%rd107, %r2329;
	cvt.s64.s32 	%rd108, %r235;
	add.s64 	%rd109, %rd108, %rd107;
	add.s64 	%rd110, %rd109, %rd106;
	cvta.to.global.u64 	%rd111, %rd435;
	shl.b64 	%rd112, %rd9, 3;
	add.s64 	%rd113, %rd111, %rd112;
	st.global.u64 	[%rd113], %rd110;
$L__BB6_223:
	ld.param.u32 	%r2243, [_ZN3cub18CUB_300001_SM_10006detail10radix_sort29DeviceRadixSortOnesweepKernelINS1_5radix10policy_hubIfiyE10Policy1000ELNS0_9SortOrderE0EfiyiiNS1_21identity_decomposer_tEEEvPT5_SB_PT3_PKSC_PT1_PKSG_PT2_PKSK_T4_iiT6__param_8];
	ld.param.u64 	%rd438, [_ZN3cub18CUB_300001_SM_10006detail10radix_sort29DeviceRadixSortOnesweepKernelINS1_5radix10policy_hubIfiyE10Policy1000ELNS0_9SortOrderE0EfiyiiNS1_21identity_decomposer_tEEEvPT5_SB_PT3_PKSC_PT1_PKSG_PT2_PKSK_T4_iiT6__param_4];
	cvta.to.global.u64 	%rd22, %rd438;
	setp.gt.s32 	%p219, %r366, %r2243;
	bar.sync 	0;
	@%p219 bra 	$L__BB6_225;
	ld.param.u32 	%r2267, [_ZN3cub18CUB_300001_SM_10006detail10radix_sort29DeviceRadixSortOnesweepKernelINS1_5radix10policy_hubIfiyE10Policy1000ELNS0_9SortOrderE0EfiyiiNS1_21identity_decomposer_tEEEvPT5_SB_PT3_PKSC_PT1_PKSG_PT2_PKSK_T4_iiT6__param_9];
	ld.shared.u32 	%r1663, [%r118];
	setp.eq.s32 	%p220, %r1663, 2147483647;
	selp.b32 	%r1664, -2147483648, %r1663, %p220;
	shr.u32 	%r1665, %r1664, %r2267;
	and.b32  	%r1666, %r1665, %r238;
	shl.b32 	%r1667, %r1666, 3;
	add.s32 	%r1669, %r524, 26112;
	add.s32 	%r1670, %r1669, %r1667;
	ld.shared.u64 	%rd114, [%r1670];
	add.s64 	%rd115, %rd114, %rd9;
	setp.gt.s32 	%p221, %r1663, -1;
	selp.b32 	%r1671, -1, -2147483648, %p221;
	xor.b32  	%r1672, %r1671, %r1663;
	shl.b64 	%rd116, %rd115, 2;
	add.s64 	%rd117, %rd22, %rd116;
	st.global.u32 	[%rd117], %r1672;
	bar.warp.sync 	-1;
	ld.shared.u32 	%r1673, [%r118+1536];
	setp.eq.s32 	%p222, %r1673, 2147483647;
	selp.b32 	%r1674, -2147483648, %r1673, %p222;
	shr.u32 	%r1675, %r1674, %r2267;
	and.b32  	%r1676, %r1675, %r238;
	shl.b32 	%r1677, %r1676, 3;
	add.s32 	%r1678, %r1669, %r1677;
	ld.shared.u64 	%rd118, [%r1678];
	add.s64 	%rd119, %rd118, %rd9;
	setp.gt.s32 	%p223, %r1673, -1;
	selp.b32 	%r1679, -1, -2147483648, %p223;
	xor.b32  	%r1680, %r1679, %r1673;
	shl.b64 	%rd120, %rd119, 2;
	add.s64 	%rd121, %rd22, %rd120;
	st.global.u32 	[%rd121+1536], %r1680;
	bar.warp.sync 	-1;
	ld.shared.u32 	%r1681, [%r118+3072];
	setp.eq.s32 	%p224, %r1681, 2147483647;
	selp.b32 	%r1682, -2147483648, %r1681, %p224;
	shr.u32 	%r1683, %r1682, %r2267;
	and.b32  	%r1684, %r1683, %r238;
	shl.b32 	%r1685, %r1684, 3;
	add.s32 	%r1686, %r1669, %r1685;
	ld.shared.u64 	%rd122, [%r1686];
	add.s64 	%rd123, %rd122, %rd9;
	setp.gt.s32 	%p225, %r1681, -1;
	selp.b32 	%r1687, -1, -2147483648, %p225;
	xor.b32  	%r1688, %r1687, %r1681;
	shl.b64 	%rd124, %rd123, 2;
	add.s64 	%rd125, %rd22, %rd124;
	st.global.u32 	[%rd125+3072], %r1688;
	bar.warp.sync 	-1;
	ld.shared.u32 	%r1689, [%r118+4608];
	setp.eq.s32 	%p226, %r1689, 2147483647;
	selp.b32 	%r1690, -2147483648, %r1689, %p226;
	shr.u32 	%r1691, %r1690, %r2267;
	and.b32  	%r1692, %r1691, %r238;
	shl.b32 	%r1693, %r1692, 3;
	add.s32 	%r1694, %r1669, %r1693;
	ld.shared.u64 	%rd126, [%r1694];
	add.s64 	%rd127, %rd126, %rd9;
	setp.gt.s32 	%p227, %r1689, -1;
	selp.b32 	%r1695, -1, -2147483648, %p227;
	xor.b32  	%r1696, %r1695, %r1689;
	shl.b64 	%rd128, %rd127, 2;
	add.s64 	%rd129, %rd22, %rd128;
	st.global.u32 	[%rd129+4608], %r1696;
	bar.warp.sync 	-1;
	ld.shared.u32 	%r1697, [%r118+6144];
	setp.eq.s32 	%p228, %r1697, 2147483647;
	selp.b32 	%r1698, -2147483648, %r1697, %p228;
	shr.u32 	%r1699, %r1698, %r2267;
	and.b32  	%r1700, %r1699, %r238;
	shl.b32 	%r1701, %r1700, 3;
	add.s32 	%r1702, %r1669, %r1701;
	ld.shared.u64 	%rd130, [%r1702];
	add.s64 	%rd131, %rd130, %rd9;
	setp.gt.s32 	%p229, %r1697, -1;
	selp.b32 	%r1703, -1, -2147483648, %p229;
	xor.b32  	%r1704, %r1703, %r1697;
	shl.b64 	%rd132, %rd131, 2;
	add.s64 	%rd133, %rd22, %rd132;
	st.global.u32 	[%rd133+6144], %r1704;
	bar.warp.sync 	-1;
	ld.shared.u32 	%r1705, [%r118+7680];
	setp.eq.s32 	%p230, %r1705, 2147483647;
	selp.b32 	%r1706, -2147483648, %r1705, %p230;
	shr.u32 	%r1707, %r1706, %r2267;
	and.b32  	%r1708, %r1707, %r238;
	shl.b32 	%r1709, %r1708, 3;
	add.s32 	%r1710, %r1669, %r1709;
	ld.shared.u64 	%rd134, [%r1710];
	add.s64 	%rd135, %rd134, %rd9;
	setp.gt.s32 	%p231, %r1705, -1;
	selp.b32 	%r1711, -1, -2147483648, %p231;
	xor.b32  	%r1712, %r1711, %r1705;
	shl.b64 	%rd136, %rd135, 2;
	add.s64 	%rd137, %rd22, %rd136;
	st.global.u32 	[%rd137+7680], %r1712;
	bar.warp.sync 	-1;
	ld.shared.u32 	%r1713, [%r118+9216];
	setp.eq.s32 	%p232, %r1713, 2147483647;
	selp.b32 	%r1714, -2147483648, %r1713, %p232;
	shr.u32 	%r1715, %r1714, %r2267;
	and.b32  	%r1716, %r1715, %r238;
	shl.b32 	%r1717, %r1716, 3;
	add.s32 	%r1718, %r1669, %r1717;
	ld.shared.u64 	%rd138, [%r1718];
	add.s64 	%rd139, %rd138, %rd9;
	setp.gt.s32 	%p233, %r1713, -1;
	selp.b32 	%r1719, -1, -2147483648, %p233;
	xor.b32  	%r1720, %r1719, %r1713;
	shl.b64 	%rd140, %rd139, 2;
	add.s64 	%rd141, %rd22, %rd140;
	st.global.u32 	[%rd141+9216], %r1720;
	bar.warp.sync 	-1;
	ld.shared.u32 	%r1721, [%r118+10752];
	setp.eq.s32 	%p234, %r1721, 2147483647;
	selp.b32 	%r1722, -2147483648, %r1721, %p234;
	shr.u32 	%r1723, %r1722, %r2267;
	and.b32  	%r1724, %r1723, %r238;
	shl.b32 	%r1725, %r1724, 3;
	add.s32 	%r1726, %r1669, %r1725;
	ld.shared.u64 	%rd142, [%r1726];
	add.s64 	%rd143, %rd142, %rd9;
	setp.gt.s32 	%p235, %r1721, -1;
	selp.b32 	%r1727, -1, -2147483648, %p235;
	xor.b32  	%r1728, %r1727, %r1721;
	shl.b64 	%rd144, %rd143, 2;
	add.s64 	%rd145, %rd22, %rd144;
	st.global.u32 	[%rd145+10752], %r1728;
	bar.warp.sync 	-1;
	ld.shared.u32 	%r1729, [%r118+12288];
	setp.eq.s32 	%p236, %r1729, 2147483647;
	selp.b32 	%r1730, -2147483648, %r1729, %p236;
	shr.u32 	%r1731, %r1730, %r2267;
	and.b32  	%r1732, %r1731, %r238;
	shl.b32 	%r1733, %r1732, 3;
	add.s32 	%r1734, %r1669, %r1733;
	ld.shared.u64 	%rd146, [%r1734];
	add.s64 	%rd147, %rd146, %rd9;
	setp.gt.s32 	%p237, %r1729, -1;
	selp.b32 	%r1735, -1, -2147483648, %p237;
	xor.b32  	%r1736, %r1735, %r1729;
	shl.b64 	%rd148, %rd147, 2;
	add.s64 	%rd149, %rd22, %rd148;
	st.global.u32 	[%rd149+12288], %r1736;
	bar.warp.sync 	-1;
	ld.shared.u32 	%r1737, [%r118+13824];
	setp.eq.s32 	%p238, %r1737, 2147483647;
	selp.b32 	%r1738, -2147483648, %r1737, %p238;
	shr.u32 	%r1739, %r1738, %r2267;
	and.b32  	%r1740, %r1739, %r238;
	shl.b32 	%r1741, %r1740, 3;
	add.s32 	%r1742, %r1669, %r1741;
	ld.shared.u64 	%rd150, [%r1742];
	add.s64 	%rd151, %rd150, %rd9;
	setp.gt.s32 	%p239, %r1737, -1;
	selp.b32 	%r1743, -1, -2147483648, %p239;
	xor.b32  	%r1744, %r1743, %r1737;
	shl.b64 	%rd152, %rd151, 2;
	add.s64 	%rd153, %rd22, %rd152;
	st.global.u32 	[%rd153+13824], %r1744;
	bar.warp.sync 	-1;
	ld.shared.u32 	%r1745, [%r118+15360];
	setp.eq.s32 	%p240, %r1745, 2147483647;
	selp.b32 	%r1746, -2147483648, %r1745, %p240;
	shr.u32 	%r1747, %r1746, %r2267;
	and.b32  	%r1748, %r1747, %r238;
	shl.b32 	%r1749, %r1748, 3;
	add.s32 	%r1750, %r1669, %r1749;
	ld.shared.u64 	%rd154, [%r1750];
	add.s64 	%rd155, %rd154, %rd9;
	setp.gt.s32 	%p241, %r1745, -1;
	selp.b32 	%r1751, -1, -2147483648, %p241;
	xor.b32  	%r1752, %r1751, %r1745;
	shl.b64 	%rd156, %rd155, 2;
	add.s64 	%rd157, %rd22, %rd156;
	st.global.u32 	[%rd157+15360], %r1752;
	bar.warp.sync 	-1;
	ld.shared.u32 	%r1753, [%r118+16896];
	setp.eq.s32 	%p242, %r1753, 2147483647;
	selp.b32 	%r1754, -2147483648, %r1753, %p242;
	shr.u32 	%r1755, %r1754, %r2267;
	and.b32  	%r1756, %r1755, %r238;
	shl.b32 	%r1757, %r1756, 3;
	add.s32 	%r1758, %r1669, %r1757;
	ld.shared.u64 	%rd158, [%r1758];
	add.s64 	%rd159, %rd158, %rd9;
	setp.gt.s32 	%p243, %r1753, -1;
	selp.b32 	%r1759, -1, -2147483648, %p243;
	xor.b32  	%r1760, %r1759, %r1753;
	shl.b64 	%rd160, %rd159, 2;
	add.s64 	%rd161, %rd22, %rd160;
	st.global.u32 	[%rd161+16896], %r1760;
	bar.warp.sync 	-1;
	ld.shared.u32 	%r1761, [%r118+18432];
	setp.eq.s32 	%p244, %r1761, 2147483647;
	selp.b32 	%r1762, -2147483648, %r1761, %p244;
	shr.u32 	%r1763, %r1762, %r2267;
	and.b32  	%r1764, %r1763, %r238;
	shl.b32 	%r1765, %r1764, 3;
	add.s32 	%r1766, %r1669, %r1765;
	ld.shared.u64 	%rd162, [%r1766];
	add.s64 	%rd163, %rd162, %rd9;
	setp.gt.s32 	%p245, %r1761, -1;
	selp.b32 	%r1767, -1, -2147483648, %p245;
	xor.b32  	%r1768, %r1767, %r1761;
	shl.b64 	%rd164, %rd163, 2;
	add.s64 	%rd165, %rd22, %rd164;
	st.global.u32 	[%rd165+18432], %r1768;
	bar.warp.sync 	-1;
	ld.shared.u32 	%r1769, [%r118+19968];
	setp.eq.s32 	%p246, %r1769, 2147483647;
	selp.b32 	%r1770, -2147483648, %r1769, %p246;
	shr.u32 	%r1771, %r1770, %r2267;
	and.b32  	%r1772, %r1771, %r238;
	shl.b32 	%r1773, %r1772, 3;
	add.s32 	%r1774, %r1669, %r1773;
	ld.shared.u64 	%rd166, [%r1774];
	add.s64 	%rd167, %rd166, %rd9;
	setp.gt.s32 	%p247, %r1769, -1;
	selp.b32 	%r1775, -1, -2147483648, %p247;
	xor.b32  	%r1776, %r1775, %r1769;
	shl.b64 	%rd168, %rd167, 2;
	add.s64 	%rd169, %rd22, %rd168;
	st.global.u32 	[%rd169+19968], %r1776;
	bar.warp.sync 	-1;
	ld.shared.u32 	%r1777, [%r118+21504];
	setp.eq.s32 	%p248, %r1777, 2147483647;
	selp.b32 	%r1778, -2147483648, %r1777, %p248;
	shr.u32 	%r1779, %r1778, %r2267;
	and.b32  	%r1780, %r1779, %r238;
	shl.b32 	%r1781, %r1780, 3;
	add.s32 	%r1782, %r1669, %r1781;
	ld.shared.u64 	%rd170, [%r1782];
	add.s64 	%rd171, %rd170, %rd9;
	setp.gt.s32 	%p249, %r1777, -1;
	selp.b32 	%r1783, -1, -2147483648, %p249;
	xor.b32  	%r1784, %r1783, %r1777;
	shl.b64 	%rd172, %rd171, 2;
	add.s64 	%rd173, %rd22, %rd172;
	st.global.u32 	[%rd173+21504], %r1784;
	bar.warp.sync 	-1;
	ld.shared.u32 	%r1785, [%r118+23040];
	setp.eq.s32 	%p250, %r1785, 2147483647;
	selp.b32 	%r1786, -2147483648, %r1785, %p250;
	shr.u32 	%r1787, %r1786, %r2267;
	and.b32  	%r1788, %r1787, %r238;
	shl.b32 	%r1789, %r1788, 3;
	add.s32 	%r1790, %r1669, %r1789;
	ld.shared.u64 	%rd174, [%r1790];
	add.s64 	%rd175, %rd174, %rd9;
	setp.gt.s32 	%p251, %r1785, -1;
	selp.b32 	%r1791, -1, -2147483648, %p251;
	xor.b32  	%r1792, %r1791, %r1785;
	shl.b64 	%rd176, %rd175, 2;
	add.s64 	%rd177, %rd22, %rd176;
	st.global.u32 	[%rd177+23040], %r1792;
	bar.warp.sync 	-1;
	ld.shared.u32 	%r1793, [%r118+24576];
	setp.eq.s32 	%p252, %r1793, 2147483647;
	selp.b32 	%r1794, -2147483648, %r1793, %p252;
	shr.u32 	%r1795, %r1794, %r2267;
	and.b32  	%r1796, %r1795, %r238;
	shl.b32 	%r1797, %r1796, 3;
	add.s32 	%r1798, %r1669, %r1797;
	ld.shared.u64 	%rd178, [%r1798];
	add.s64 	%rd179, %rd178, %rd9;
	setp.gt.s32 	%p253, %r1793, -1;
	selp.b32 	%r1799, -1, -2147483648, %p253;
	xor.b32  	%r1800, %r1799, %r1793;
	shl.b64 	%rd180, %rd179, 2;
	add.s64 	%rd181, %rd22, %rd180;
	st.global.u32 	[%rd181+24576], %r1800;
	bar.warp.sync 	-1;
	bra.uni 	$L__BB6_260;
$L__BB6_225:
	ld.param.u32 	%r2244, [_ZN3cub18CUB_300001_SM_10006detail10radix_sort29DeviceRadixSortOnesweepKernelINS1_5radix10policy_hubIfiyE10Policy1000ELNS0_9SortOrderE0EfiyiiNS1_21identity_decomposer_tEEEvPT5_SB_PT3_PKSC_PT1_PKSG_PT2_PKSK_T4_iiT6__param_8];
	mad.lo.s32 	%r368, %r4, -6528, %r2244;
	setp.ge.s32 	%p254, %r1, %r368;
	@%p254 bra 	$L__BB6_227;
	ld.param.u32 	%r2268, [_ZN3cub18CUB_300001_SM_10006detail10radix_sort29DeviceRadixSortOnesweepKernelINS1_5radix10policy_hubIfiyE10Policy1000ELNS0_9SortOrderE0EfiyiiNS1_21identity_decomposer_tEEEvPT5_SB_PT3_PKSC_PT1_PKSG_PT2_PKSK_T4_iiT6__param_9];
	ld.shared.u32 	%r1801, [%r118];
	setp.eq.s32 	%p255, %r1801, 2147483647;
	selp.b32 	%r1802, -2147483648, %r1801, %p255;
	shr.u32 	%r1803, %r1802, %r2268;
	and.b32  	%r1804, %r1803, %r238;
	shl.b32 	%r1805, %r1804, 3;
	add.s32 	%r1807, %r524, %r1805;
	ld.shared.u64 	%rd182, [%r1807+26112];
	setp.gt.s32 	%p256, %r1801, -1;
	selp.b32 	%r1808, -1, -2147483648, %p256;
	xor.b32  	%r1809, %r1808, %r1801;
	add.s64 	%rd183, %rd182, %rd9;
	shl.b64 	%rd184, %rd183, 2;
	add.s64 	%rd185, %rd22, %rd184;
	st.global.u32 	[%rd185], %r1809;
$L__BB6_227:
	bar.warp.sync 	-1;
	add.s32 	%r1810, %r1, 384;
	setp.ge.s32 	%p257, %r1810, %r368;
	@%p257 bra 	$L__BB6_229;
	ld.param.u32 	%r2269, [_ZN3cub18CUB_300001_SM_10006detail10radix_sort29DeviceRadixSortOnesweepKernelINS1_5radix10policy_hubIfiyE10Policy1000ELNS0_9SortOrderE0EfiyiiNS1_21identity_decomposer_tEEEvPT5_SB_PT3_PKSC_PT1_PKSG_PT2_PKSK_T4_iiT6__param_9];
	ld.shared.u32 	%r1811, [%r118+1536];
	setp.eq.s32 	%p258, %r1811, 2147483647;
	selp.b32 	%r1812, -2147483648, %r1811, %p258;
	shr.u32 	%r1813, %r1812, %r2269;
	and.b32  	%r1814, %r1813, %r238;
	shl.b32 	%r1815, %r1814, 3;
	add.s32 	%r1817, %r524, %r1815;
	ld.shared.u64 	%rd186, [%r1817+26112];
	setp.gt.s32 	%p259, %r1811, -1;
	selp.b32 	%r1818, -1, -2147483648, %p259;
	xor.b32  	%r1819, %r1818, %r1811;
	add.s64 	%rd187, %rd186, %rd9;
	shl.b64 	%rd188, %rd187, 2;
	add.s64 	%rd189, %rd22, %rd188;
	st.global.u32 	[%rd189+1536], %r1819;
$L__BB6_229:
	bar.warp.sync 	-1;
	add.s32 	%r1820, %r1, 768;
	setp.ge.s32 	%p260, %r1820, %r368;
	@%p260 bra 	$L__BB6_231;
	ld.param.u32 	%r2270, [_ZN3cub18CUB_300001_SM_10006detail10radix_sort29DeviceRadixSortOnesweepKernelINS1_5radix10policy_hubIfiyE10Policy1000ELNS0_9SortOrderE0EfiyiiNS1_21identity_decomposer_tEEEvPT5_SB_PT3_PKSC_PT1_PKSG_PT2_PKSK_T4_iiT6__param_9];
	ld.shared.u32 	%r1821, [%r118+3072];
	setp.eq.s32 	%p261, %r1821, 2147483647;
	selp.b32 	%r1822, -2147483648, %r1821, %p261;
	shr.u32 	%r1823, %r1822, %r2270;
	and.b32  	%r1824, %r1823, %r238;
	shl.b32 	%r1825, %r1824, 3;
	add.s32 	%r1827, %r524, %r1825;
	ld.shared.u64 	%rd190, [%r1827+26112];
	setp.gt.s32 	%p262, %r1821, -1;
	selp.b32 	%r1828, -1, -2147483648, %p262;
	xor.b32  	%r1829, %r1828, %r1821;
	add.s64 	%rd191, %rd190, %rd9;
	shl.b64 	%rd192, %rd191, 2;
	add.s64 	%rd193, %rd22, %rd192;
	st.global.u32 	[%rd193+3072], %r1829;
$L__BB6_231:
	bar.warp.sync 	-1;
	add.s32 	%r1830, %r1, 1152;
	setp.ge.s32 	%p263, %r1830, %r368;
	@%p263 bra 	$L__BB6_233;
	ld.param.u32 	%r2271, [_ZN3cub18CUB_300001_SM_10006detail10radix_sort29DeviceRadixSortOnesweepKernelINS1_5radix10policy_hubIfiyE10Policy1000ELNS0_9SortOrderE0EfiyiiNS1_21identity_decomposer_tEEEvPT5_SB_PT3_PKSC_PT1_PKSG_PT2_PKSK_T4_iiT6__param_9];
	ld.shared.u32 	%r1831, [%r118+4608];
	setp.eq.s32 	%p264, %r1831, 2147483647;
	selp.b32 	%r1832, -2147483648, %r1831, %p264;
	shr.u32 	%r1833, %r1832, %r2271;
	and.b32  	%r1834, %r1833, %r238;
	shl.b32 	%r1835, %r1834, 3;
	add.s32 	%r1837, %r524, %r1835;
	ld.shared.u64 	%rd194, [%r1837+26112];
	setp.gt.s32 	%p265, %r1831, -1;
	selp.b32 	%r1838, -1, -2147483648, %p265;
	xor.b32  	%r1839, %r1838, %r1831;
	add.s64 	%rd195, %rd194, %rd9;
	shl.b64 	%rd196, %rd195, 2;
	add.s64 	%rd197, %rd22, %rd196;
	st.global.u32 	[%rd197+4608], %r1839;
$L__BB6_233:
	bar.warp.sync 	-1;
	add.s32 	%r1840, %r1, 1536;
	setp.ge.s32 	%p266, %r1840, %r368;
	@%p266 bra 	$L__BB6_235;
	ld.param.u32 	%r2272, [_ZN3cub18CUB_300001_SM_10006detail10radix_sort29DeviceRadixSortOnesweepKernelINS1_5radix10policy_hubIfiyE10Policy1000ELNS0_9SortOrderE0EfiyiiNS1_21identity_decomposer_tEEEvPT5_SB_PT3_PKSC_PT1_PKSG_PT2_PKSK_T4_iiT6__param_9];
	ld.shared.u32 	%r1841, [%r118+6144];
	setp.eq.s32 	%p267, %r1841, 2147483647;
	selp.b32 	%r1842, -2147483648, %r1841, %p267;
	shr.u32 	%r1843, %r1842, %r2272;
	and.b32  	%r1844, %r1843, %r238;
	shl.b32 	%r1845, %r1844, 3;
	add.s32 	%r1847, %r524, %r1845;
	ld.shared.u64 	%rd198, [%r1847+26112];
	setp.gt.s32 	%p268, %r1841, -1;
	selp.b32 	%r1848, -1, -2147483648, %p268;
	xor.b32  	%r1849, %r1848, %r1841;
	add.s64 	%rd199, %rd198, %rd9;
	shl.b64 	%rd200, %rd199, 2;
	add.s64 	%rd201, %rd22, %rd200;
	st.global.u32 	[%rd201+6144], %r1849;
$L__BB6_235:
	bar.warp.sync 	-1;
	add.s32 	%r1850, %r1, 1920;
	setp.ge.s32 	%p269, %r1850, %r368;
	@%p269 bra 	$L__BB6_237;
	ld.param.u32 	%r2273, [_ZN3cub18CUB_300001_SM_10006detail10radix_sort29DeviceRadixSortOnesweepKernelINS1_5radix10policy_hubIfiyE10Policy1000ELNS0_9SortOrderE0EfiyiiNS1_21identity_decomposer_tEEEvPT5_SB_PT3_PKSC_PT1_PKSG_PT2_PKSK_T4_iiT6__param_9];
	ld.shared.u32 	%r1851, [%r118+7680];
	setp.eq.s32 	%p270, %r1851, 2147483647;
	selp.b32 	%r1852, -2147483648, %r1851, %p270;
	shr.u32 	%r1853, %r1852, %r2273;
	and.b32  	%r1854, %r1853, %r238;
	shl.b32 	%r1855, %r1854, 3;
	add.s32 	%r1857, %r524, %r1855;
	ld.shared.u64 	%rd202, [%r1857+26112];
	setp.gt.s32 	%p271, %r1851, -1;
	selp.b32 	%r1858, -1, -2147483648, %p271;
	xor.b32  	%r1859, %r1858, %r1851;
	add.s64 	%rd203, %rd202, %rd9;
	shl.b64 	%rd204, %rd203, 2;
	add.s64 	%rd205, %rd22, %rd204;
	st.global.u32 	[%rd205+7680], %r1859;
$L__BB6_237:
	bar.warp.sync 	-1;
	add.s32 	%r1860, %r1, 2304;
	setp.ge.s32 	%p272, %r1860, %r368;
	@%p272 bra 	$L__BB6_239;
	ld.param.u32 	%r2274, [_ZN3cub18CUB_300001_SM_10006detail10radix_sort29DeviceRadixSortOnesweepKernelINS1_5radix10policy_hubIfiyE10Policy1000ELNS0_9SortOrderE0EfiyiiNS1_21identity_decomposer_tEEEvPT5_SB_PT3_PKSC_PT1_PKSG_PT2_PKSK_T4_iiT6__param_9];
	ld.shared.u32 	%r1861, [%r118+9216];
	setp.eq.s32 	%p273, %r1861, 2147483647;
	selp.b32 	%r1862, -2147483648, %r1861, %p273;
	shr.u32 	%r1863, %r1862, %r2274;
	and.b32  	%r1864, %r1863, %r238;
	shl.b32 	%r1865, %r1864, 3;
	add.s32 	%r1867, %r524, %r1865;
	ld.shared.u64 	%rd206, [%r1867+26112];
	setp.gt.s32 	%p274, %r1861, -1;
	selp.b32 	%r1868, -1, -2147483648, %p274;
	xor.b32  	%r1869, %r1868, %r1861;
	add.s64 	%rd207, %rd206, %rd9;
	shl.b64 	%rd208, %rd207, 2;
	add.s64 	%rd209, %rd22, %rd208;
	st.global.u32 	[%rd209+9216], %r1869;
$L__BB6_239:
	bar.warp.sync 	-1;
	add.s32 	%r1870, %r1, 2688;
	setp.ge.s32 	%p275, %r1870, %r368;
	@%p275 bra 	$L__BB6_241;
	ld.param.u32 	%r2275, [_ZN3cub18CUB_300001_SM_10006detail10radix_sort29DeviceRadixSortOnesweepKernelINS1_5radix10policy_hubIfiyE10Policy1000ELNS0_9SortOrderE0EfiyiiNS1_21identity_decomposer_tEEEvPT5_SB_PT3_PKSC_PT1_PKSG_PT2_PKSK_T4_iiT6__param_9];
	ld.shared.u32 	%r1871, [%r118+10752];
	setp.eq.s32 	%p276, %r1871, 2147483647;
	selp.b32 	%r1872, -2147483648, %r1871, %p276;
	shr.u32 	%r1873, %r1872, %r2275;
	and.b32  	%r1874, %r1873, %r238;
	shl.b32 	%r1875, %r1874, 3;
	add.s32 	%r1877, %r524, %r1875;
	ld.shared.u64 	%rd210, [%r1877+26112];
	setp.gt.s32 	%p277, %r1871, -1;
	selp.b32 	%r1878, -1, -2147483648, %p277;
	xor.b32  	%r1879, %r1878, %r1871;
	add.s64 	%rd211, %rd210, %rd9;
	shl.b64 	%rd212, %rd211, 2;
	add.s64 	%rd213, %rd22, %rd212;
	st.global.u32 	[%rd213+10752], %r1879;
$L__BB6_241:
	bar.warp.sync 	-1;
	or.b32  	%r1880, %r1, 3072;
	setp.ge.s32 	%p278, %r1880, %r368;
	@%p278 bra 	$L__BB6_243;
	ld.param.u32 	%r2276, [_ZN3cub18CUB_300001_SM_10006detail10radix_sort29DeviceRadixSortOnesweepKernelINS1_5radix10policy_hubIfiyE10Policy1000ELNS0_9SortOrderE0EfiyiiNS1_21identity_decomposer_tEEEvPT5_SB_PT3_PKSC_PT1_PKSG_PT2_PKSK_T4_iiT6__param_9];
	ld.shared.u32 	%r1881, [%r118+12288];
	setp.eq.s32 	%p279, %r1881, 2147483647;
	selp.b32 	%r1882, -2147483648, %r1881, %p279;
	shr.u32 	%r1883, %r1882, %r2276;
	and.b32  	%r1884, %r1883, %r238;
	shl.b32 	%r1885, %r1884, 3;
	add.s32 	%r1887, %r524, %r1885;
	ld.shared.u64 	%rd214, [%r1887+26112];
	setp.gt.s32 	%p280, %r1881, -1;
	selp.b32 	%r1888, -1, -2147483648, %p280;
	xor.b32  	%r1889, %r1888, %r1881;
	add.s64 	%rd215, %rd214, %rd9;
	shl.b64 	%rd216, %rd215, 2;
	add.s64 	%rd217, %rd22, %rd216;
	st.global.u32 	[%rd217+12288], %r1889;
$L__BB6_243:
	bar.warp.sync 	-1;
	add.s32 	%r1890, %r1, 3456;
	setp.ge.s32 	%p281, %r1890, %r368;
	@%p281 bra 	$L__BB6_245;
	ld.param.u32 	%r2277, [_ZN3cub18CUB_300001_SM_10006detail10radix_sort29DeviceRadixSortOnesweepKernelINS1_5radix10policy_hubIfiyE10Policy1000ELNS0_9SortOrderE0EfiyiiNS1_21identity_decomposer_tEEEvPT5_SB_PT3_PKSC_PT1_PKSG_PT2_PKSK_T4_iiT6__param_9];
	ld.shared.u32 	%r1891, [%r118+13824];
	setp.eq.s32 	%p282, %r1891, 2147483647;
	selp.b32 	%r1892, -2147483648, %r1891, %p282;
	shr.u32 	%r1893, %r1892, %r2277;
	and.b32  	%r1894, %r1893, %r238;
	shl.b32 	%r1895, %r1894, 3;
	add.s32 	%r1897, %r524, %r1895;
	ld.shared.u64 	%rd218, [%r1897+26112];
	setp.gt.s32 	%p283, %r1891, -1;
	selp.b32 	%r1898, -1, -2147483648, %p283;
	xor.b32  	%r1899, %r1898, %r1891;
	add.s64 	%rd219, %rd218, %rd9;
	shl.b64 	%rd220, %rd219, 2;
	add.s64 	%rd221, %rd22, %rd220;
	st.global.u32 	[%rd221+13824], %r1899;
$L__BB6_245:
	bar.warp.sync 	-1;
	add.s32 	%r1900, %r1, 3840;
	setp.ge.s32 	%p284, %r1900, %r368;
	@%p284 bra 	$L__BB6_247;
	ld.param.u32 	%r2278, [_ZN3cub18CUB_300001_SM_10006detail10radix_sort29DeviceRadixSortOnesweepKernelINS1_5radix10policy_hubIfiyE10Policy1000ELNS0_9SortOrderE0EfiyiiNS1_21identity_decomposer_tEEEvPT5_SB_PT3_PKSC_PT1_PKSG_PT2_PKSK_T4_iiT6__param_9];
	ld.shared.u32 	%r1901, [%r118+15360];
	setp.eq.s32 	%p285, %r1901, 2147483647;
	selp.b32 	%r1902, -2147483648, %r1901, %p285;
	shr.u32 	%r1903, %r1902, %r2278;
	and.b32  	%r1904, %r1903, %r238;
	shl.b32 	%r1905, %r1904, 3;
	add.s32 	%r1907, %r524, %r1905;
	ld.shared.u64 	%rd222, [%r1907+26112];
	setp.gt.s32 	%p286, %r1901, -1;
	selp.b32 	%r1908, -1, -2147483648, %p286;
	xor.b32  	%r1909, %r1908, %r1901;
	add.s64 	%rd223, %rd222, %rd9;
	shl.b64 	%rd224, %rd223, 2;
	add.s64 	%rd225, %rd22, %rd224;
	st.global.u32 	[%rd225+15360], %r1909;
$L__BB6_247:
	bar.warp.sync 	-1;
	add.s32 	%r1910, %r1, 4224;
	setp.ge.s32 	%p287, %r1910, %r368;
	@%p287 bra 	$L__BB6_249;
	ld.param.u32 	%r2279, [_ZN3cub18CUB_300001_SM_10006detail10radix_sort29DeviceRadixSortOnesweepKernelINS1_5radix10policy_hubIfiyE10Policy1000ELNS0_9SortOrderE0EfiyiiNS1_21identity_decomposer_tEEEvPT5_SB_PT3_PKSC_PT1_PKSG_PT2_PKSK_T4_iiT6__param_9];
	ld.shared.u32 	%r1911, [%r118+16896];
	setp.eq.s32 	%p288, %r1911, 2147483647;
	selp.b32 	%r1912, -2147483648, %r1911, %p288;
	shr.u32 	%r1913, %r1912, %r2279;
	and.b32  	%r1914, %r1913, %r238;
	shl.b32 	%r1915, %r1914, 3;
	add.s32 	%r1917, %r524, %r1915;
	ld.shared.u64 	%rd226, [%r1917+26112];
	setp.gt.s32 	%p289, %r1911, -1;
	selp.b32 	%r1918, -1, -2147483648, %p289;
	xor.b32  	%r1919, %r1918, %r1911;
	add.s64 	%rd227, %rd226, %rd9;
	shl.b64 	%rd228, %rd227, 2;
	add.s64 	%rd229, %rd22, %rd228;
	st.global.u32 	[%rd229+16896], %r1919;
$L__BB6_249:
	bar.warp.sync 	-1;
	add.s32 	%r1920, %r1, 4608;
	setp.ge.s32 	%p290, %r1920, %r368;
	@%p290 bra 	$L__BB6_251;
	ld.param.u32 	%r2280, [_ZN3cub18CUB_300001_SM_10006detail10radix_sort29DeviceRadixSortOnesweepKernelINS1_5radix10policy_hubIfiyE10Policy1000ELNS0_9SortOrderE0EfiyiiNS1_21identity_decomposer_tEEEvPT5_SB_PT3_PKSC_PT1_PKSG_PT2_PKSK_T4_iiT6__param_9];
	ld.shared.u32 	%r1921, [%r118+18432];
	setp.eq.s32 	%p291, %r1921, 2147483647;
	selp.b32 	%r1922, -2147483648, %r1921, %p291;
	shr.u32 	%r1923, %r1922, %r2280;
	and.b32  	%r1924, %r1923, %r238;
	shl.b32 	%r1925, %r1924, 3;
	add.s32 	%r1927, %r524, %r1925;
	ld.shared.u64 	%rd230, [%r1927+26112];
	setp.gt.s32 	%p292, %r1921, -1;
	selp.b32 	%r1928, -1, -2147483648, %p292;
	xor.b32  	%r1929, %r1928, %r1921;
	add.s64 	%rd231, %rd230, %rd9;
	shl.b64 	%rd232, %rd231, 2;
	add.s64 	%rd233, %rd22, %rd232;
	st.global.u32 	[%rd233+18432], %r1929;
$L__BB6_251:
	bar.warp.sync 	-1;
	add.s32 	%r1930, %r1, 4992;
	setp.ge.s32 	%p293, %r1930, %r368;
	@%p293 bra 	$L__BB6_253;
	ld.param.u32 	%r2281, [_ZN3cub18CUB_300001_SM_10006detail10radix_sort29DeviceRadixSortOnesweepKernelINS1_5radix10policy_hubIfiyE10Policy1000ELNS0_9SortOrderE0EfiyiiNS1_21identity_decomposer_tEEEvPT5_SB_PT3_PKSC_PT1_PKSG_PT2_PKSK_T4_iiT6__param_9];
	ld.shared.u32 	%r1931, [%r118+19968];
	setp.eq.s32 	%p294, %r1931, 2147483647;
	selp.b32 	%r1932, -2147483648, %r1931, %p294;
	shr.u32 	%r1933, %r1932, %r2281;
	and.b32  	%r1934, %r1933, %r238;
	shl.b32 	%r1935, %r1934, 3;
	add.s32 	%r1937, %r524, %r1935;
	ld.shared.u64 	%rd234, [%r1937+26112];
	setp.gt.s32 	%p295, %r1931, -1;
	selp.b32 	%r1938, -1, -2147483648, %p295;
	xor.b32  	%r1939, %r1938, %r1931;
	add.s64 	%rd235, %rd234, %rd9;
	shl.b64 	%rd236, %rd235, 2;
	add.s64 	%rd237, %rd22, %rd236;
	st.global.u32 	[%rd237+19968], %r1939;
$L__BB6_253:
	bar.warp.sync 	-1;
	add.s32 	%r1940, %r1, 5376;
	setp.ge.s32 	%p296, %r1940, %r368;
	@%p296 bra 	$L__BB6_255;
	ld.param.u32 	%r2282, [_ZN3cub18CUB_300001_SM_10006detail10radix_sort29DeviceRadixSortOnesweepKernelINS1_5radix10policy_hubIfiyE10Policy1000ELNS0_9SortOrderE0EfiyiiNS1_21identity_decomposer_tEEEvPT5_SB_PT3_PKSC_PT1_PKSG_PT2_PKSK_T4_iiT6__param_9];
	ld.shared.u32 	%r1941, [%r118+21504];
	setp.eq.s32 	%p297, %r1941, 2147483647;
	selp.b32 	%r1942, -2147483648, %r1941, %p297;
	shr.u32 	%r1943, %r1942, %r2282;
	and.b32  	%r1944, %r1943, %r238;
	shl.b32 	%r1945, %r1944, 3;
	add.s32 	%r1947, %r524, %r1945;
	ld.shared.u64 	%rd238, [%r1947+26112];
	setp.gt.s32 	%p298, %r1941, -1;
	selp.b32 	%r1948, -1, -2147483648, %p298;
	xor.b32  	%r1949, %r1948, %r1941;
	add.s64 	%rd239, %rd238, %rd9;
	shl.b64 	%rd240, %rd239, 2;
	add.s64 	%rd241, %rd22, %rd240;
	st.global.u32 	[%rd241+21504], %r1949;
$L__BB6_255:
	bar.warp.sync 	-1;
	add.s32 	%r1950, %r1, 5760;
	setp.ge.s32 	%p299, %r1950, %r368;
	@%p299 bra 	$L__BB6_257;
	ld.param.u32 	%r2283, [_ZN3cub18CUB_300001_SM_10006detail10radix_sort29DeviceRadixSortOnesweepKernelINS1_5radix10policy_hubIfiyE10Policy1000ELNS0_9SortOrderE0EfiyiiNS1_21identity_decomposer_tEEEvPT5_SB_PT3_PKSC_PT1_PKSG_PT2_PKSK_T4_iiT6__param_9];
	ld.shared.u32 	%r1951, [%r118+23040];
	setp.eq.s32 	%p300, %r1951, 2147483647;
	selp.b32 	%r1952, -2147483648, %r1951, %p300;
	shr.u32 	%r1953, %r1952, %r2283;
	and.b32  	%r1954, %r1953, %r238;
	shl.b32 	%r1955, %r1954, 3;
	add.s32 	%r1957, %r524, %r1955;
	ld.shared.u64 	%rd242, [%r1957+26112];
	setp.gt.s32 	%p301, %r1951, -1;
	selp.b32 	%r1958, -1, -2147483648, %p301;
	xor.b32  	%r1959, %r1958, %r1951;
	add.s64 	%rd243, %rd242, %rd9;
	shl.b64 	%rd244, %rd243, 2;
	add.s64 	%rd245, %rd22, %rd244;
	st.global.u32 	[%rd245+23040], %r1959;
$L__BB6_257:
	bar.warp.sync 	-1;
	or.b32  	%r1960, %r1, 6144;
	setp.ge.s32 	%p302, %r1960, %r368;
	@%p302 bra 	$L__BB6_259;
	ld.param.u32 	%r2284, [_ZN3cub18CUB_300001_SM_10006detail10radix_sort29DeviceRadixSortOnesweepKernelINS1_5radix10policy_hubIfiyE10Policy1000ELNS0_9SortOrderE0EfiyiiNS1_21identity_decomposer_tEEEvPT5_SB_PT3_PKSC_PT1_PKSG_PT2_PKSK_T4_iiT6__param_9];
	ld.shared.u32 	%r1961, [%r118+24576];
	setp.eq.s32 	%p303, %r1961, 2147483647;
	selp.b32 	%r1962, -2147483648, %r1961, %p303;
	shr.u32 	%r1963, %r1962, %r2284;
	and.b32  	%r1964, %r1963, %r238;
	shl.b32 	%r1965, %r1964, 3;
	add.s32 	%r1967, %r524, %r1965;
	ld.shared.u64 	%rd246, [%r1967+26112];
	setp.gt.s32 	%p304, %r1961, -1;
	selp.b32 	%r1968, -1, -2147483648, %p304;
	xor.b32  	%r1969, %r1968, %r1961;
	add.s64 	%rd247, %rd246, %rd9;
	shl.b64 	%rd248, %rd247, 2;
	add.s64 	%rd249, %rd22, %rd248;
	st.global.u32 	[%rd249+24576], %r1969;
$L__BB6_259:
	bar.warp.sync 	-1;
$L__BB6_260:
	ld.param.u32 	%r2285, [_ZN3cub18CUB_300001_SM_10006detail10radix_sort29DeviceRadixSortOnesweepKernelINS1_5radix10policy_hubIfiyE10Policy1000ELNS0_9SortOrderE0EfiyiiNS1_21identity_decomposer_tEEEvPT5_SB_PT3_PKSC_PT1_PKSG_PT2_PKSK_T4_iiT6__param_9];
	ld.param.u32 	%r2245, [_ZN3cub18CUB_300001_SM_10006detail10radix_sort29DeviceRadixSortOnesweepKernelINS1_5radix10policy_hubIfiyE10Policy1000ELNS0_9SortOrderE0EfiyiiNS1_21identity_decomposer_tEEEvPT5_SB_PT3_PKSC_PT1_PKSG_PT2_PKSK_T4_iiT6__param_8];
	setp.gt.s32 	%p305, %r366, %r2245;
	ld.shared.u32 	%r1970, [%r118];
	setp.eq.s32 	%p306, %r1970, 2147483647;
	selp.b32 	%r1971, -2147483648, %r1970, %p306;
	shr.u32 	%r1972, %r1971, %r2285;
	and.b32  	%r369, %r1972, %r238;
	ld.shared.u32 	%r1973, [%r118+1536];
	setp.eq.s32 	%p307, %r1973, 2147483647;
	selp.b32 	%r1974, -2147483648, %r1973, %p307;
	shr.u32 	%r1975, %r1974, %r2285;
	and.b32  	%r370, %r1975, %r238;
	ld.shared.u32 	%r1976, [%r118+3072];
	setp.eq.s32 	%p308, %r1976, 2147483647;
	selp.b32 	%r1977, -2147483648, %r1976, %p308;
	shr.u32 	%r1978, %r1977, %r2285;
	and.b32  	%r371, %r1978, %r238;
	ld.shared.u32 	%r1979, [%r118+4608];
	setp.eq.s32 	%p309, %r1979, 2147483647;
	selp.b32 	%r1980, -2147483648, %r1979, %p309;
	shr.u32 	%r1981, %r1980, %r2285;
	and.b32  	%r372, %r1981, %r238;
	ld.shared.u32 	%r1982, [%r118+6144];
	setp.eq.s32 	%p310, %r1982, 2147483647;
	selp.b32 	%r1983, -2147483648, %r1982, %p310;
	shr.u32 	%r1984, %r1983, %r2285;
	and.b32  	%r373, %r1984, %r238;
	ld.shared.u32 	%r1985, [%r118+7680];
	setp.eq.s32 	%p311, %r1985, 2147483647;
	selp.b32 	%r1986, -2147483648, %r1985, %p311;
	shr.u32 	%r1987, %r1986, %r2285;
	and.b32  	%r374, %r1987, %r238;
	ld.shared.u32 	%r1988, [%r118+9216];
	setp.eq.s32 	%p312, %r1988, 2147483647;
	selp.b32 	%r1989, -2147483648, %r1988, %p312;
	shr.u32 	%r1990, %r1989, %r2285;
	and.b32  	%r375, %r1990, %r238;
	ld.shared.u32 	%r1991, [%r118+10752];
	setp.eq.s32 	%p313, %r1991, 2147483647;
	selp.b32 	%r1992, -2147483648, %r1991, %p313;
	shr.u32 	%r1993, %r1992, %r2285;
	and.b32  	%r376, %r1993, %r238;
	ld.shared.u32 	%r1994, [%r118+12288];
	setp.eq.s32 	%p314, %r1994, 2147483647;
	selp.b32 	%r1995, -2147483648, %r1994, %p314;
	shr.u32 	%r1996, %r1995, %r2285;
	and.b32  	%r377, %r1996, %r238;
	ld.shared.u32 	%r1997, [%r118+13824];
	setp.eq.s32 	%p315, %r1997, 2147483647;
	selp.b32 	%r1998, -2147483648, %r1997, %p315;
	shr.u32 	%r1999, %r1998, %r2285;
	and.b32  	%r378, %r1999, %r238;
	ld.shared.u32 	%r2000, [%r118+15360];
	setp.eq.s32 	%p316, %r2000, 2147483647;
	selp.b32 	%r2001, -2147483648, %r2000, %p316;
	shr.u32 	%r2002, %r2001, %r2285;
	and.b32  	%r379, %r2002, %r238;
	ld.shared.u32 	%r2003, [%r118+16896];
	setp.eq.s32 	%p317, %r2003, 2147483647;
	selp.b32 	%r2004, -2147483648, %r2003, %p317;
	shr.u32 	%r2005, %r2004, %r2285;
	and.b32  	%r380, %r2005, %r238;
	ld.shared.u32 	%r2006, [%r118+18432];
	setp.eq.s32 	%p318, %r2006, 2147483647;
	selp.b32 	%r2007, -2147483648, %r2006, %p318;
	shr.u32 	%r2008, %r2007, %r2285;
	and.b32  	%r381, %r2008, %r238;
	ld.shared.u32 	%r2009, [%r118+19968];
	setp.eq.s32 	%p319, %r2009, 2147483647;
	selp.b32 	%r2010, -2147483648, %r2009, %p319;
	shr.u32 	%r2011, %r2010, %r2285;
	and.b32  	%r382, %r2011, %r238;
	ld.shared.u32 	%r2012, [%r118+21504];
	setp.eq.s32 	%p320, %r2012, 2147483647;
	selp.b32 	%r2013, -2147483648, %r2012, %p320;
	shr.u32 	%r2014, %r2013, %r2285;
	and.b32  	%r383, %r2014, %r238;
	ld.shared.u32 	%r2015, [%r118+23040];
	setp.eq.s32 	%p321, %r2015, 2147483647;
	selp.b32 	%r2016, -2147483648, %r2015, %p321;
	shr.u32 	%r2017, %r2016, %r2285;
	and.b32  	%r384, %r2017, %r238;
	ld.shared.u32 	%r2018, [%r118+24576];
	setp.eq.s32 	%p322, %r2018, 2147483647;
	selp.b32 	%r2019, -2147483648, %r2018, %p322;
	shr.u32 	%r2020, %r2019, %r2285;
	and.b32  	%r385, %r2020, %r238;
	@%p305 bra 	$L__BB6_262;
	ld.param.u64 	%rd443, [_ZN3cub18CUB_300001_SM_10006detail10radix_sort29DeviceRadixSortOnesweepKernelINS1_5radix10policy_hubIfiyE10Policy1000ELNS0_9SortOrderE0EfiyiiNS1_21identity_decomposer_tEEEvPT5_SB_PT3_PKSC_PT1_PKSG_PT2_PKSK_T4_iiT6__param_7];
	cvta.to.global.u64 	%rd250, %rd443;
	and.b32  	%r2024, %r1, 31;
	or.b32  	%r2025, %r681, %r2024;
	cvt.u64.u32 	%rd251, %r2025;
	mul.lo.s32 	%r2026, %r4, 6528;
	cvt.s64.s32 	%rd252, %r2026;
	add.s64 	%rd253, %rd251, %rd252;
	shl.b64 	%rd254, %rd253, 2;
	add.s64 	%rd255, %rd250, %rd254;
	ld.global.u32 	%r2421, [%rd255];
	ld.global.u32 	%r2422, [%rd255+128];
	ld.global.u32 	%r2423, [%rd255+256];
	ld.global.u32 	%r2424, [%rd255+384];
	ld.global.u32 	%r2425, [%rd255+512];
	ld.global.u32 	%r2426, [%rd255+640];
	ld.global.u32 	%r2427, [%rd255+768];
	ld.global.u32 	%r2428, [%rd255+896];
	ld.global.u32 	%r2429, [%rd255+1024];
	ld.global.u32 	%r2430, [%rd255+1152];
	ld.global.u32 	%r2431, [%rd255+1280];
	ld.global.u32 	%r2432, [%rd255+1408];
	ld.global.u32 	%r2433, [%rd255+1536];
	ld.global.u32 	%r2434, [%rd255+1664];
	ld.global.u32 	%r2435, [%rd255+1792];
	ld.global.u32 	%r2436, [%rd255+1920];
	ld.global.u32 	%r2437, [%rd255+2048];
	bra.uni 	$L__BB6_296;
$L__BB6_262:
	ld.param.u32 	%r2246, [_ZN3cub18CUB_300001_SM_10006detail10radix_sort29DeviceRadixSortOnesweepKernelINS1_5radix10policy_hubIfiyE10Policy1000ELNS0_9SortOrderE0EfiyiiNS1_21identity_decomposer_tEEEvPT5_SB_PT3_PKSC_PT1_PKSG_PT2_PKSK_T4_iiT6__param_8];
	ld.param.u64 	%rd444, [_ZN3cub18CUB_300001_SM_10006detail10radix_sort29DeviceRadixSortOnesweepKernelINS1_5radix10policy_hubIfiyE10Policy1000ELNS0_9SortOrderE0EfiyiiNS1_21identity_decomposer_tEEEvPT5_SB_PT3_PKSC_PT1_PKSG_PT2_PKSK_T4_iiT6__param_7];
	cvta.to.global.u64 	%rd256, %rd444;
	cvt.s64.s32 	%rd257, %r462;
	add.s64 	%rd258, %rd7, %rd257;
	shl.b64 	%rd259, %rd258, 2;
	add.s64 	%rd23, %rd256, %rd259;
	cvt.u32.u64 	%r2029, %rd7;
	sub.s32 	%r403, %r2246, %r462;
	setp.ge.s32 	%p323, %r2029, %r403;
	@%p323 bra 	$L__BB6_264;
	ld.global.u32 	%r2421, [%rd23];
$L__BB6_264:
	add.s32 	%r2032, %r2029, 32;
	setp.ge.s32 	%p324, %r2032, %r403;
	@%p324 bra 	$L__BB6_266;
	ld.global.u32 	%r2422, [%rd23+128];
$L__BB6_266:
	add.s32 	%r2035, %r2029, 64;
	setp.ge.s32 	%p325, %r2035, %r403;
	@%p325 bra 	$L__BB6_268;
	ld.global.u32 	%r2423, [%rd23+256];
$L__BB6_268:
	add.s32 	%r2038, %r2029, 96;
	setp.ge.s32 	%p326, %r2038, %r403;
	@%p326 bra 	$L__BB6_270;
	ld.global.u32 	%r2424, [%rd23+384];
$L__BB6_270:
	add.s32 	%r2041, %r2029, 128;
	setp.ge.s32 	%p327, %r2041, %r403;
	@%p327 bra 	$L__BB6_272;
	ld.global.u32 	%r2425, [%rd23+512];
$L__BB6_272:
	add.s32 	%r2044, %r2029, 160;
	setp.ge.s32 	%p328, %r2044, %r403;
	@%p328 bra 	$L__BB6_274;
	ld.global.u32 	%r2426, [%rd23+640];
$L__BB6_274:
	add.s32 	%r2047, %r2029, 192;
	setp.ge.s32 	%p329, %r2047, %r403;
	@%p329 bra 	$L__BB6_276;
	ld.global.u32 	%r2427, [%rd23+768];
$L__BB6_276:
	add.s32 	%r2050, %r2029, 224;
	setp.ge.s32 	%p330, %r2050, %r403;
	@%p330 bra 	$L__BB6_278;
	ld.param.u64 	%rd445, [_ZN3cub18CUB_300001_SM_10006detail10radix_sort29DeviceRadixSortOnesweepKernelINS1_5radix10policy_hubIfiyE10Policy1000ELNS0_9SortOrderE0EfiyiiNS1_21identity_decomposer_tEEEvPT5_SB_PT3_PKSC_PT1_PKSG_PT2_PKSK_T4_iiT6__param_7];
	cvta.to.global.u64 	%rd260, %rd445;
	add.s64 	%rd264, %rd260, %rd259;
	ld.global.u32 	%r2428, [%rd264+896];
$L__BB6_278:
	add.s32 	%r2054, %r2029, 256;
	setp.ge.s32 	%p331, %r2054, %r403;
	@%p331 bra 	$L__BB6_280;
	ld.param.u64 	%rd446, [_ZN3cub18CUB_300001_SM_10006detail10radix_sort29DeviceRadixSortOnesweepKernelINS1_5radix10policy_hubIfiyE10Policy1000ELNS0_9SortOrderE0EfiyiiNS1_21identity_decomposer_tEEEvPT5_SB_PT3_PKSC_PT1_PKSG_PT2_PKSK_T4_iiT6__param_7];
	cvta.to.global.u64 	%rd265, %rd446;
	cvt.s64.s32 	%rd266, %r462;
	add.s64 	%rd267, %rd7, %rd266;
	shl.b64 	%rd268, %rd267, 2;
	add.s64 	%rd269, %rd265, %rd268;
	ld.global.u32 	%r2429, [%rd269+1024];
$L__BB6_280:
	add.s32 	%r2058, %r2029, 288;
	setp.ge.s32 	%p332, %r2058, %r403;
	@%p332 bra 	$L__BB6_282;
	ld.param.u64 	%rd447, [_ZN3cub18CUB_300001_SM_10006detail10radix_sort29DeviceRadixSortOnesweepKernelINS1_5radix10policy_hubIfiyE10Policy1000ELNS0_9SortOrderE0EfiyiiNS1_21identity_decomposer_tEEEvPT5_SB_PT3_PKSC_PT1_PKSG_PT2_PKSK_T4_iiT6__param_7];
	cvta.to.global.u64 	%rd270, %rd447;
	cvt.s64.s32 	%rd271, %r462;
	add.s64 	%rd272, %rd7, %rd271;
	shl.b64 	%rd273, %rd272, 2;
	add.s64 	%rd274, %rd270, %rd273;
	ld.global.u32 	%r2430, [%rd274+1152];
$L__BB6_282:
	add.s32 	%r2062, %r2029, 320;
	setp.ge.s32 	%p333, %r2062, %r403;
	@%p333 bra 	$L__BB6_284;
	ld.param.u64 	%rd448, [_ZN3cub18CUB_300001_SM_10006detail10radix_sort29DeviceRadixSortOnesweepKernelINS1_5radix10policy_hubIfiyE10Policy1000ELNS0_9SortOrderE0EfiyiiNS1_21identity_decomposer_tEEEvPT5_SB_PT3_PKSC_PT1_PKSG_PT2_PKSK_T4_iiT6__param_7];
	cvta.to.global.u64 	%rd275, %rd448;
	cvt.s64.s32 	%rd276, %r462;
	add.s64 	%rd277, %rd7, %rd276;
	shl.b64 	%rd278, %rd277, 2;
	add.s64 	%rd279, %rd275, %rd278;
	ld.global.u32 	%r2431, [%rd279+1280];
$L__BB6_284:
	add.s32 	%r2066, %r2029, 352;
	setp.ge.s32 	%p334, %r2066, %r403;
	@%p334 bra 	$L__BB6_286;
	ld.param.u64 	%rd449, [_ZN3cub18CUB_300001_SM_10006detail10radix_sort29DeviceRadixSortOnesweepKernelINS1_5radix10policy_hubIfiyE10Policy1000ELNS0_9SortOrderE0EfiyiiNS1_21identity_decomposer_tEEEvPT5_SB_PT3_PKSC_PT1_PKSG_PT2_PKSK_T4_iiT6__param_7];
	cvta.to.global.u64 	%rd280, %rd449;
	mul.lo.s32 	%r2067, %r4, 6528;
	cvt.s64.s32 	%rd281, %r2067;
	add.s64 	%rd282, %rd7, %rd281;
	shl.b64 	%rd283, %rd282, 2;
	add.s64 	%rd284, %rd280, %rd283;
	ld.global.u32 	%r2432, [%rd284+1408];
$L__BB6_286:
	add.s32 	%r2070, %r2029, 384;
	setp.ge.s32 	%p335, %r2070, %r403;
	@%p335 bra 	$L__BB6_288;
	ld.param.u64 	%rd450, [_ZN3cub18CUB_300001_SM_10006detail10radix_sort29DeviceRadixSortOnesweepKernelINS1_5radix10policy_hubIfiyE10Policy1000ELNS0_9SortOrderE0EfiyiiNS1_21identity_decomposer_tEEEvPT5_SB_PT3_PKSC_PT1_PKSG_PT2_PKSK_T4_iiT6__param_7];
	cvta.to.global.u64 	%rd285, %rd450;
	mul.lo.s32 	%r2071, %r4, 6528;
	cvt.s64.s32 	%rd286, %r2071;
	add.s64 	%rd287, %rd7, %rd286;
	shl.b64 	%rd288, %rd287, 2;
	add.s64 	%rd289, %rd285, %rd288;
	ld.global.u32 	%r2433, [%rd289+1536];
$L__BB6_288:
	cvt.u32.u64 	%r2073, %rd7;
	add.s32 	%r2074, %r2073, 416;
	setp.ge.s32 	%p336, %r2074, %r403;
	@%p336 bra 	$L__BB6_290;
	ld.param.u64 	%rd451, [_ZN3cub18CUB_300001_SM_10006detail10radix_sort29DeviceRadixSortOnesweepKernelINS1_5radix10policy_hubIfiyE10Policy1000ELNS0_9SortOrderE0EfiyiiNS1_21identity_decomposer_tEEEvPT5_SB_PT3_PKSC_PT1_PKSG_PT2_PKSK_T4_iiT6__param_7];
	cvta.to.global.u64 	%rd290, %rd451;
	mul.lo.s32 	%r2075, %r4, 6528;
	cvt.s64.s32 	%rd291, %r2075;
	add.s64 	%rd292, %rd7, %rd291;
	shl.b64 	%rd293, %rd292, 2;
	add.s64 	%rd294, %rd290, %rd293;
	ld.global.u32 	%r2434, [%rd294+1664];
$L__BB6_290:
	cvt.u32.u64 	%r2077, %rd7;
	add.s32 	%r2078, %r2077, 448;
	setp.ge.s32 	%p337, %r2078, %r403;
	@%p337 bra 	$L__BB6_292;
	ld.param.u64 	%rd452, [_ZN3cub18CUB_300001_SM_10006detail10radix_sort29DeviceRadixSortOnesweepKernelINS1_5radix10policy_hubIfiyE10Policy1000ELNS0_9SortOrderE0EfiyiiNS1_21identity_decomposer_tEEEvPT5_SB_PT3_PKSC_PT1_PKSG_PT2_PKSK_T4_iiT6__param_7];
	cvta.to.global.u64 	%rd295, %rd452;
	mul.lo.s32 	%r2079, %r4, 6528;
	cvt.s64.s32 	%rd296, %r2079;
	add.s64 	%rd297, %rd7, %rd296;
	shl.b64 	%rd298, %rd297, 2;
	add.s64 	%rd299, %rd295, %rd298;
	ld.global.u32 	%r2435, [%rd299+1792];
$L__BB6_292:
	cvt.u32.u64 	%r2081, %rd7;
	add.s32 	%r2082, %r2081, 480;
	setp.ge.s32 	%p338, %r2082, %r403;
	@%p338 bra 	$L__BB6_294;
	ld.param.u64 	%rd453, [_ZN3cub18CUB_300001_SM_10006detail10radix_sort29DeviceRadixSortOnesweepKernelINS1_5radix10policy_hubIfiyE10Policy1000ELNS0_9SortOrderE0EfiyiiNS1_21identity_decomposer_tEEEvPT5_SB_PT3_PKSC_PT1_PKSG_PT2_PKSK_T4_iiT6__param_7];
	cvta.to.global.u64 	%rd300, %rd453;
	mul.lo.s32 	%r2083, %r4, 6528;
	cvt.s64.s32 	%rd301, %r2083;
	add.s64 	%rd302, %rd7, %rd301;
	shl.b64 	%rd303, %rd302, 2;
	add.s64 	%rd304, %rd300, %rd303;
	ld.global.u32 	%r2436, [%rd304+1920];
$L__BB6_294:
	cvt.u32.u64 	%r2085, %rd7;
	add.s32 	%r2086, %r2085, 512;
	setp.ge.s32 	%p339, %r2086, %r403;
	@%p339 bra 	$L__BB6_296;
	ld.param.u64 	%rd454, [_ZN3cub18CUB_300001_SM_10006detail10radix_sort29DeviceRadixSortOnesweepKernelINS1_5radix10policy_hubIfiyE10Policy1000ELNS0_9SortOrderE0EfiyiiNS1_21identity_decomposer_tEEEvPT5_SB_PT3_PKSC_PT1_PKSG_PT2_PKSK_T4_iiT6__param_7];
	cvta.to.global.u64 	%rd305, %rd454;
	mov.u32 	%r2087, %tid.x;
	and.b32  	%r2088, %r2087, 992;
	mul.lo.s32 	%r2089, %r2088, 17;
	and.b32  	%r2090, %r2087, 31;
	or.b32  	%r2091, %r2089, %r2090;
	cvt.u64.u32 	%rd306, %r2091;
	mul.lo.s32 	%r2092, %r4, 6528;
	cvt.s64.s32 	%rd307, %r2092;
	add.s64 	%rd308, %rd306, %rd307;
	shl.b64 	%rd309, %rd308, 2;
	add.s64 	%rd310, %rd305, %rd309;
	ld.global.u32 	%r2437, [%rd310+2048];
$L__BB6_296:
	ld.param.u32 	%r2247, [_ZN3cub18CUB_300001_SM_10006detail10radix_sort29DeviceRadixSortOnesweepKernelINS1_5radix10policy_hubIfiyE10Policy1000ELNS0_9SortOrderE0EfiyiiNS1_21identity_decomposer_tEEEvPT5_SB_PT3_PKSC_PT1_PKSG_PT2_PKSK_T4_iiT6__param_8];
	ld.param.u64 	%rd441, [_ZN3cub18CUB_300001_SM_10006detail10radix_sort29DeviceRadixSortOnesweepKernelINS1_5radix10policy_hubIfiyE10Policy1000ELNS0_9SortOrderE0EfiyiiNS1_21identity_decomposer_tEEEvPT5_SB_PT3_PKSC_PT1_PKSG_PT2_PKSK_T4_iiT6__param_6];
	cvta.to.global.u64 	%rd24, %rd441;
	mov.u32 	%r454, %tid.x;
	shl.b32 	%r2093, %r454, 2;
	mov.u32 	%r2094, _ZZN3cub18CUB_300001_SM_10006detail10radix_sort29DeviceRadixSortOnesweepKernelINS1_5radix10policy_hubIfiyE10Policy1000ELNS0_9SortOrderE0EfiyiiNS1_21identity_decomposer_tEEEvPT5_SB_PT3_PKSC_PT1_PKSG_PT2_PKSK_T4_iiT6_E1s;
	add.s32 	%r455, %r2094, %r2093;
	cvt.u64.u32 	%rd25, %r454;
	mad.lo.s32 	%r2095, %r4, 6528, 6528;
	setp.gt.s32 	%p340, %r2095, %r2247;
	bar.sync 	0;
	st.shared.u32 	[%r340+-4], %r2421;
	st.shared.u32 	[%r341+-4], %r2422;
	st.shared.u32 	[%r342+-4], %r2423;
	st.shared.u32 	[%r343+-4], %r2424;
	st.shared.u32 	[%r344+-4], %r2425;
	st.shared.u32 	[%r345+-4], %r2426;
	st.shared.u32 	[%r346+-4], %r2427;
	st.shared.u32 	[%r347+-4], %r2428;
	st.shared.u32 	[%r348+-4], %r2429;
	st.shared.u32 	[%r349+-4], %r2430;
	st.shared.u32 	[%r350+-4], %r2431;
	st.shared.u32 	[%r351+-4], %r2432;
	st.shared.u32 	[%r352+-4], %r2433;
	st.shared.u32 	[%r353+-4], %r2434;
	st.shared.u32 	[%r354+-4], %r2435;
	st.shared.u32 	[%r355+-4], %r2436;
	st.shared.u32 	[%r356+-4], %r2437;
	bar.sync 	0;
	@%p340 bra 	$L__BB6_298;
	ld.shared.u32 	%r2096, [%r455];
	shl.b32 	%r2097, %r369, 3;
	add.s32 	%r2099, %r2094, 26112;
	add.s32 	%r2100, %r2099, %r2097;
	ld.shared.u64 	%rd311, [%r2100];
	add.s64 	%rd312, %rd311, %rd25;
	shl.b64 	%rd313, %rd312, 2;
	add.s64 	%rd314, %rd24, %rd313;
	st.global.u32 	[%rd314], %r2096;
	bar.warp.sync 	-1;
	ld.shared.u32 	%r2101, [%r455+1536];
	shl.b32 	%r2102, %r370, 3;
	add.s32 	%r2103, %r2099, %r2102;
	ld.shared.u64 	%rd315, [%r2103];
	add.s64 	%rd316, %rd315, %rd25;
	shl.b64 	%rd317, %rd316, 2;
	add.s64 	%rd318, %rd24, %rd317;
	st.global.u32 	[%rd318+1536], %r2101;
	bar.warp.sync 	-1;
	ld.shared.u32 	%r2104, [%r455+3072];
	shl.b32 	%r2105, %r371, 3;
	add.s32 	%r2106, %r2099, %r2105;
	ld.shared.u64 	%rd319, [%r2106];
	add.s64 	%rd320, %rd319, %rd25;
	shl.b64 	%rd321, %rd320, 2;
	add.s64 	%rd322, %rd24, %rd321;
	st.global.u32 	[%rd322+3072], %r2104;
	bar.warp.sync 	-1;
	ld.shared.u32 	%r2107, [%r455+4608];
	shl.b32 	%r2108, %r372, 3;
	add.s32 	%r2109, %r2099, %r2108;
	ld.shared.u64 	%rd323, [%r2109];
	add.s64 	%rd324, %rd323, %rd25;
	shl.b64 	%rd325, %rd324, 2;
	add.s64 	%rd326, %rd24, %rd325;
	st.global.u32 	[%rd326+4608], %r2107;
	bar.warp.sync 	-1;
	ld.shared.u32 	%r2110, [%r455+6144];
	shl.b32 	%r2111, %r373, 3;
	add.s32 	%r2112, %r2099, %r2111;
	ld.shared.u64 	%rd327, [%r2112];
	add.s64 	%rd328, %rd327, %rd25;
	shl.b64 	%rd329, %rd328, 2;
	add.s64 	%rd330, %rd24, %rd329;
	st.global.u32 	[%rd330+6144], %r2110;
	bar.warp.sync 	-1;
	ld.shared.u32 	%r2113, [%r455+7680];
	shl.b32 	%r2114, %r374, 3;
	add.s32 	%r2115, %r2099, %r2114;
	ld.shared.u64 	%rd331, [%r2115];
	add.s64 	%rd332, %rd331, %rd25;
	shl.b64 	%rd333, %rd332, 2;
	add.s64 	%rd334, %rd24, %rd333;
	st.global.u32 	[%rd334+7680], %r2113;
	bar.warp.sync 	-1;
	ld.shared.u32 	%r2116, [%r455+9216];
	shl.b32 	%r2117, %r375, 3;
	add.s32 	%r2118, %r2099, %r2117;
	ld.shared.u64 	%rd335, [%r2118];
	add.s64 	%rd336, %rd335, %rd25;
	shl.b64 	%rd337, %rd336, 2;
	add.s64 	%rd338, %rd24, %rd337;
	st.global.u32 	[%rd338+9216], %r2116;
	bar.warp.sync 	-1;
	ld.shared.u32 	%r2119, [%r455+10752];
	shl.b32 	%r2120, %r376, 3;
	add.s32 	%r2121, %r2099, %r2120;
	ld.shared.u64 	%rd339, [%r2121];
	add.s64 	%rd340, %rd339, %rd25;
	shl.b64 	%rd341, %rd340, 2;
	add.s64 	%rd342, %rd24, %rd341;
	st.global.u32 	[%rd342+10752], %r2119;
	bar.warp.sync 	-1;
	ld.shared.u32 	%r2122, [%r455+12288];
	shl.b32 	%r2123, %r377, 3;
	add.s32 	%r2124, %r2099, %r2123;
	ld.shared.u64 	%rd343, [%r2124];
	add.s64 	%rd344, %rd343, %rd25;
	shl.b64 	%rd345, %rd344, 2;
	add.s64 	%rd346, %rd24, %rd345;
	st.global.u32 	[%rd346+12288], %r2122;
	bar.warp.sync 	-1;
	ld.shared.u32 	%r2125, [%r455+13824];
	shl.b32 	%r2126, %r378, 3;
	add.s32 	%r2127, %r2099, %r2126;
	ld.shared.u64 	%rd347, [%r2127];
	add.s64 	%rd348, %rd347, %rd25;
	shl.b64 	%rd349, %rd348, 2;
	add.s64 	%rd350, %rd24, %rd349;
	st.global.u32 	[%rd350+13824], %r2125;
	bar.warp.sync 	-1;
	ld.shared.u32 	%r2128, [%r455+15360];
	shl.b32 	%r2129, %r379, 3;
	add.s32 	%r2130, %r2099, %r2129;
	ld.shared.u64 	%rd351, [%r2130];
	add.s64 	%rd352, %rd351, %rd25;
	shl.b64 	%rd353, %rd352, 2;
	add.s64 	%rd354, %rd24, %rd353;
	st.global.u32 	[%rd354+15360], %r2128;
	bar.warp.sync 	-1;
	ld.shared.u32 	%r2131, [%r455+16896];
	shl.b32 	%r2132, %r380, 3;
	add.s32 	%r2133, %r2099, %r2132;
	ld.shared.u64 	%rd355, [%r2133];
	add.s64 	%rd356, %rd355, %rd25;
	shl.b64 	%rd357, %rd356, 2;
	add.s64 	%rd358, %rd24, %rd357;
	st.global.u32 	[%rd358+16896], %r2131;
	bar.warp.sync 	-1;
	ld.shared.u32 	%r2134, [%r455+18432];
	shl.b32 	%r2135, %r381, 3;
	add.s32 	%r2136, %r2099, %r2135;
	ld.shared.u64 	%rd359, [%r2136];
	add.s64 	%rd360, %rd359, %rd25;
	shl.b64 	%rd361, %rd360, 2;
	add.s64 	%rd362, %rd24, %rd361;
	st.global.u32 	[%rd362+18432], %r2134;
	bar.warp.sync 	-1;
	ld.shared.u32 	%r2137, [%r455+19968];
	shl.b32 	%r2138, %r382, 3;
	add.s32 	%r2139, %r2099, %r2138;
	ld.shared.u64 	%rd363, [%r2139];
	add.s64 	%rd364, %rd363, %rd25;
	shl.b64 	%rd365, %rd364, 2;
	add.s64 	%rd366, %rd24, %rd365;
	st.global.u32 	[%rd366+19968], %r2137;
	bar.warp.sync 	-1;
	ld.shared.u32 	%r2140, [%r455+21504];
	shl.b32 	%r2141, %r383, 3;
	add.s32 	%r2142, %r2099, %r2141;
	ld.shared.u64 	%rd367, [%r2142];
	add.s64 	%rd368, %rd367, %rd25;
	shl.b64 	%rd369, %rd368, 2;
	add.s64 	%rd370, %rd24, %rd369;
	st.global.u32 	[%rd370+21504], %r2140;
	bar.warp.sync 	-1;
	ld.shared.u32 	%r2143, [%r455+23040];
	shl.b32 	%r2144, %r384, 3;
	add.s32 	%r2145, %r2099, %r2144;
	ld.shared.u64 	%rd371, [%r2145];
	add.s64 	%rd372, %rd371, %rd25;
	shl.b64 	%rd373, %rd372, 2;
	add.s64 	%rd374, %rd24, %rd373;
	st.global.u32 	[%rd374+23040], %r2143;
	bar.warp.sync 	-1;
	ld.shared.u32 	%r2146, [%r455+24576];
	shl.b32 	%r2147, %r385, 3;
	add.s32 	%r2148, %r2099, %r2147;
	ld.shared.u64 	%rd375, [%r2148];
	add.s64 	%rd376, %rd375, %rd25;
	shl.b64 	%rd377, %rd376, 2;
	add.s64 	%rd378, %rd24, %rd377;
	st.global.u32 	[%rd378+24576], %r2146;
	bar.warp.sync 	-1;
	bra.uni 	$L__BB6_333;
$L__BB6_298:
	ld.param.u32 	%r2248, [_ZN3cub18CUB_300001_SM_10006detail10radix_sort29DeviceRadixSortOnesweepKernelINS1_5radix10policy_hubIfiyE10Policy1000ELNS0_9SortOrderE0EfiyiiNS1_21identity_decomposer_tEEEvPT5_SB_PT3_PKSC_PT1_PKSG_PT2_PKSK_T4_iiT6__param_8];
	mad.lo.s32 	%r456, %r4, -6528, %r2248;
	shl.b32 	%r2149, %r369, 3;
	add.s32 	%r2151, %r2094, %r2149;
	ld.shared.u64 	%rd26, [%r2151+26112];
	setp.ge.s32 	%p341, %r454, %r456;
	@%p341 bra 	$L__BB6_300;
	ld.shared.u32 	%r2152, [%r455];
	add.s64 	%rd379, %rd26, %rd25;
	shl.b64 	%rd380, %rd379, 2;
	add.s64 	%rd381, %rd24, %rd380;
	st.global.u32 	[%rd381], %r2152;
$L__BB6_300:
	bar.warp.sync 	-1;
	shl.b32 	%r2153, %r370, 3;
	add.s32 	%r2155, %r2094, %r2153;
	ld.shared.u64 	%rd27, [%r2155+26112];
	add.s32 	%r2156, %r454, 384;
	setp.ge.s32 	%p342, %r2156, %r456;
	@%p342 bra 	$L__BB6_302;
	ld.shared.u32 	%r2157, [%r455+1536];
	add.s64 	%rd382, %rd27, %rd25;
	shl.b64 	%rd383, %rd382, 2;
	add.s64 	%rd384, %rd24, %rd383;
	st.global.u32 	[%rd384+1536], %r2157;
$L__BB6_302:
	bar.warp.sync 	-1;
	shl.b32 	%r2158, %r371, 3;
	add.s32 	%r2160, %r2094, %r2158;
	ld.shared.u64 	%rd28, [%r2160+26112];
	add.s32 	%r2161, %r454, 768;
	setp.ge.s32 	%p343, %r2161, %r456;
	@%p343 bra 	$L__BB6_304;
	ld.shared.u32 	%r2162, [%r455+3072];
	add.s64 	%rd385, %rd28, %rd25;
	shl.b64 	%rd386, %rd385, 2;
	add.s64 	%rd387, %rd24, %rd386;
	st.global.u32 	[%rd387+3072], %r2162;
$L__BB6_304:
	bar.warp.sync 	-1;
	shl.b32 	%r2163, %r372, 3;
	add.s32 	%r2165, %r2094, %r2163;
	ld.shared.u64 	%rd29, [%r2165+26112];
	add.s32 	%r2166, %r454, 1152;
	setp.ge.s32 	%p344, %r2166, %r456;
	@%p344 bra 	$L__BB6_306;
	ld.shared.u32 	%r2167, [%r455+4608];
	add.s64 	%rd388, %rd29, %rd25;
	shl.b64 	%rd389, %rd388, 2;
	add.s64 	%rd390, %rd24, %rd389;
	st.global.u32 	[%rd390+4608], %r2167;
$L__BB6_306:
	bar.warp.sync 	-1;
	shl.b32 	%r2168, %r373, 3;
	add.s32 	%r2170, %r2094, %r2168;
	ld.shared.u64 	%rd30, [%r2170+26112];
	add.s32 	%r2171, %r454, 1536;
	setp.ge.s32 	%p345, %r2171, %r456;
	@%p345 bra 	$L__BB6_308;
	ld.shared.u32 	%r2172, [%r455+6144];
	add.s64 	%rd391, %rd30, %rd25;
	shl.b64 	%rd392, %rd391, 2;
	add.s64 	%rd393, %rd24, %rd392;
	st.global.u32 	[%rd393+6144], %r2172;
$L__BB6_308:
	bar.warp.sync 	-1;
	shl.b32 	%r2173, %r374, 3;
	add.s32 	%r2175, %r2094, %r2173;
	ld.shared.u64 	%rd31, [%r2175+26112];
	add.s32 	%r2176, %r454, 1920;
	setp.ge.s32 	%p346, %r2176, %r456;
	@%p346 bra 	$L__BB6_310;
	ld.shared.u32 	%r2177, [%r455+7680];
	add.s64 	%rd394, %rd31, %rd25;
	shl.b64 	%rd395, %rd394, 2;
	add.s64 	%rd396, %rd24, %rd395;
	st.global.u32 	[%rd396+7680], %r2177;
$L__BB6_310:
	bar.warp.sync 	-1;
	shl.b32 	%r2178, %r375, 3;
	add.s32 	%r2180, %r2094, %r2178;
	ld.shared.u64 	%rd32, [%r2180+26112];
	add.s32 	%r2181, %r454, 2304;
	setp.ge.s32 	%p347, %r2181, %r456;
	@%p347 bra 	$L__BB6_312;
	ld.shared.u32 	%r2182, [%r455+9216];
	add.s64 	%rd397, %rd32, %rd25;
	shl.b64 	%rd398, %rd397, 2;
	add.s64 	%rd399, %rd24, %rd398;
	st.global.u32 	[%rd399+9216], %r2182;
$L__BB6_312:
	bar.warp.sync 	-1;
	shl.b32 	%r2183, %r376, 3;
	add.s32 	%r2185, %r2094, %r2183;
	ld.shared.u64 	%rd33, [%r2185+26112];
	add.s32 	%r2186, %r454, 2688;
	setp.ge.s32 	%p348, %r2186, %r456;
	@%p348 bra 	$L__BB6_314;
	ld.shared.u32 	%r2187, [%r455+10752];
	add.s64 	%rd400, %rd33, %rd25;
	shl.b64 	%rd401, %rd400, 2;
	add.s64 	%rd402, %rd24, %rd401;
	st.global.u32 	[%rd402+10752], %r2187;
$L__BB6_314:
	bar.warp.sync 	-1;
	shl.b32 	%r2188, %r377, 3;
	add.s32 	%r2190, %r2094, %r2188;
	ld.shared.u64 	%rd34, [%r2190+26112];
	or.b32  	%r2191, %r454, 3072;
	setp.ge.s32 	%p349, %r2191, %r456;
	@%p349 bra 	$L__BB6_316;
	ld.shared.u32 	%r2192, [%r455+12288];
	add.s64 	%rd403, %rd34, %rd25;
	shl.b64 	%rd404, %rd403, 2;
	add.s64 	%rd405, %rd24, %rd404;
	st.global.u32 	[%rd405+12288], %r2192;
$L__BB6_316:
	bar.warp.sync 	-1;
	shl.b32 	%r2193, %r378, 3;
	add.s32 	%r2195, %r2094, %r2193;
	ld.shared.u64 	%rd35, [%r2195+26112];
	add.s32 	%r2196, %r454, 3456;
	setp.ge.s32 	%p350, %r2196, %r456;
	@%p350 bra 	$L__BB6_318;
	ld.shared.u32 	%r2197, [%r455+13824];
	add.s64 	%rd406, %rd35, %rd25;
	shl.b64 	%rd407, %rd406, 2;
	add.s64 	%rd408, %rd24, %rd407;
	st.global.u32 	[%rd408+13824], %r2197;
$L__BB6_318:
	bar.warp.sync 	-1;
	shl.b32 	%r2198, %r379, 3;
	add.s32 	%r2200, %r2094, %r2198;
	ld.shared.u64 	%rd36, [%r2200+26112];
	add.s32 	%r2201, %r454, 3840;
	setp.ge.s32 	%p351, %r2201, %r456;
	@%p351 bra 	$L__BB6_320;
	ld.shared.u32 	%r2202, [%r455+15360];
	add.s64 	%rd409, %rd36, %rd25;
	shl.b64 	%rd410, %rd409, 2;
	add.s64 	%rd411, %rd24, %rd410;
	st.global.u32 	[%rd411+15360], %r2202;
$L__BB6_320:
	bar.warp.sync 	-1;
	shl.b32 	%r2203, %r380, 3;
	add.s32 	%r2205, %r2094, %r2203;
	ld.shared.u64 	%rd37, [%r2205+26112];
	add.s32 	%r2206, %r454, 4224;
	setp.ge.s32 	%p352, %r2206, %r456;
	@%p352 bra 	$L__BB6_322;
	ld.shared.u32 	%r2207, [%r455+16896];
	add.s64 	%rd412, %rd37, %rd25;
	shl.b64 	%rd413, %rd412, 2;
	add.s64 	%rd414, %rd24, %rd413;
	st.global.u32 	[%rd414+16896], %r2207;
$L__BB6_322:
	bar.warp.sync 	-1;
	shl.b32 	%r2208, %r381, 3;
	add.s32 	%r2210, %r2094, %r2208;
	ld.shared.u64 	%rd38, [%r2210+26112];
	add.s32 	%r2211, %r454, 4608;
	setp.ge.s32 	%p353, %r2211, %r456;
	@%p353 bra 	$L__BB6_324;
	ld.shared.u32 	%r2212, [%r455+18432];
	add.s64 	%rd415, %rd38, %rd25;
	shl.b64 	%rd416, %rd415, 2;
	add.s64 	%rd417, %rd24, %rd416;
	st.global.u32 	[%rd417+18432], %r2212;
$L__BB6_324:
	bar.warp.sync 	-1;
	shl.b32 	%r2213, %r382, 3;
	add.s32 	%r2215, %r2094, %r2213;
	ld.shared.u64 	%rd39, [%r2215+26112];
	add.s32 	%r2216, %r454, 4992;
	setp.ge.s32 	%p354, %r2216, %r456;
	@%p354 bra 	$L__BB6_326;
	ld.shared.u32 	%r2217, [%r455+19968];
	add.s64 	%rd418, %rd39, %rd25;
	shl.b64 	%rd419, %rd418, 2;
	add.s64 	%rd420, %rd24, %rd419;
	st.global.u32 	[%rd420+19968], %r2217;
$L__BB6_326:
	bar.warp.sync 	-1;
	shl.b32 	%r2218, %r383, 3;
	add.s32 	%r2220, %r2094, %r2218;
	ld.shared.u64 	%rd40, [%r2220+26112];
	add.s32 	%r2221, %r454, 5376;
	setp.ge.s32 	%p355, %r2221, %r456;
	@%p355 bra 	$L__BB6_328;
	ld.shared.u32 	%r2222, [%r455+21504];
	add.s64 	%rd421, %rd40, %rd25;
	shl.b64 	%rd422, %rd421, 2;
	add.s64 	%rd423, %rd24, %rd422;
	st.global.u32 	[%rd423+21504], %r2222;
$L__BB6_328:
	bar.warp.sync 	-1;
	shl.b32 	%r2223, %r384, 3;
	add.s32 	%r2225, %r2094, %r2223;
	ld.shared.u64 	%rd41, [%r2225+26112];
	add.s32 	%r2226, %r454, 5760;
	setp.ge.s32 	%p356, %r2226, %r456;
	@%p356 bra 	$L__BB6_330;
	ld.shared.u32 	%r2227, [%r455+23040];
	add.s64 	%rd424, %rd41, %rd25;
	shl.b64 	%rd425, %rd424, 2;
	add.s64 	%rd426, %rd24, %rd425;
	st.global.u32 	[%rd426+23040], %r2227;
$L__BB6_330:
	bar.warp.sync 	-1;
	shl.b32 	%r2228, %r385, 3;
	add.s32 	%r2230, %r2094, %r2228;
	ld.shared.u64 	%rd427, [%r2230+26112];
	add.s64 	%rd42, %rd427, %rd25;
	or.b32  	%r2231, %r454, 6144;
	setp.ge.s32 	%p357, %r2231, %r456;
	@%p357 bra 	$L__BB6_332;
	ld.shared.u32 	%r2232, [%r455+24576];
	shl.b64 	%rd428, %rd42, 2;
	add.s64 	%rd429, %rd24, %rd428;
	st.global.u32 	[%rd429+24576], %r2232;
$L__BB6_332:
	bar.warp.sync 	-1;
$L__BB6_333:
	ret;

}
	// .globl	_ZN3cub18CUB_300001_SM_10006detail10radix_sort31DeviceRadixSortSingleTileKernelINS1_5radix10policy_hubIffyE10Policy1000ELNS0_9SortOrderE0EffyNS1_21identity_decomposer_tEEEvPKT1_PSA_PKT2_PSE_T3_iiT4_
.visible .entry _ZN3cub18CUB_300001_SM_10006detail10radix_sort31DeviceRadixSortSingleTileKernelINS1_5radix10policy_hubIffyE10Policy1000ELNS0_9SortOrderE0EffyNS1_21identity_decomposer_tEEEvPKT1_PSA_PKT2_PSE_T3_iiT4_(
	.param .u64 .ptr .align 1 _ZN3cub18CUB_300001_SM_10006detail10radix_sort31DeviceRadixSortSingleTileKernelINS1_5radix10policy_hubIffyE10Policy1000ELNS0_9SortOrderE0EffyNS1_21identity_decomposer_tEEEvPKT1_PSA_PKT2_PSE_T3_iiT4__param_0,
	.param .u64 .ptr .align 1 _ZN3cub18CUB_300001_SM_10006detail10radix_sort31DeviceRadixSortSingleTileKernelINS1_5radix10policy_hubIffyE10Policy1000ELNS0_9SortOrderE0EffyNS1_21identity_decomposer_tEEEvPKT1_PSA_PKT2_PSE_T3_iiT4__param_1,
	.param .u64 .ptr .align 1 _ZN3cub18CUB_300001_SM_10006detail10radix_sort31DeviceRadixSortSingleTileKernelINS1_5radix10policy_hubIffyE10Policy1000ELNS0_9SortOrderE0EffyNS1_21identity_decomposer_tEEEvPKT1_PSA_PKT2_PSE_T3_iiT4__param_2,
	.param .u64 .ptr .align 1 _ZN3cub18CUB_300001_SM_10006detail10radix_sort31DeviceRadixSortSingleTileKernelINS1_5radix10policy_hubIffyE10Policy1000ELNS0_9SortOrderE0EffyNS1_21identity_decomposer_tEEEvPKT1_PSA_PKT2_PSE_T3_iiT4__param_3,
	.param .u64 _ZN3cub18CUB_300001_SM_10006detail10radix_sort31DeviceRadixSortSingleTileKernelINS1_5radix10policy_hubIffyE10Policy1000ELNS0_9SortOrderE0EffyNS1_21identity_decomposer_tEEEvPKT1_PSA_PKT2_PSE_T3_iiT4__param_4,
	.param .u32 _ZN3cub18CUB_300001_SM_10006detail10radix_sort31DeviceRadixSortSingleTileKernelINS1_5radix10policy_hubIffyE10Policy1000ELNS0_9SortOrderE0EffyNS1_21identity_decomposer_tEEEvPKT1_PSA_PKT2_PSE_T3_iiT4__param_5,
	.param .u32 _ZN3cub18CUB_300001_SM_10006detail10radix_sort31DeviceRadixSortSingleTileKernelINS1_5radix10policy_hubIffyE10Policy1000ELNS0_9SortOrderE0EffyNS1_21identity_decomposer_tEEEvPKT1_PSA_PKT2_PSE_T3_iiT4__param_6,
	.param .align 1 .b8 _ZN3cub18CUB_300001_SM_10006detail10radix_sort31DeviceRadixSortSingleTileKernelINS1_5radix10policy_hubIffyE10Policy1000ELNS0_9SortOrderE0EffyNS1_21identity_decomposer_tEEEvPKT1_PSA_PKT2_PSE_T3_iiT4__param_7[1]
)
.maxntid 256
.minnctapersm 1
{
	.reg .pred 	%p<130>;
	.reg .b16 	%rs<39>;
	.reg .b32 	%r<786>;
	.reg .b32 	%f<153>;
	.reg .b64 	%rd<37>;
	// demoted variable
	.shared .align 16 .b8 _ZZN3cub18CUB_300001_SM_10006detail10radix_sort31DeviceRadixSortSingleTileKernelINS1_5radix10policy_hubIffyE10Policy1000ELNS0_9SortOrderE0EffyNS1_21identity_decomposer_tEEEvPKT1_PSA_PKT2_PSE_T3_iiT4_E12temp_storage[33856];
	ld.param.u64 	%rd10, [_ZN3cub18CUB_300001_SM_10006detail10radix_sort31DeviceRadixSortSingleTileKernelINS1_5radix10policy_hubIffyE10Policy1000ELNS0_9SortOrderE0EffyNS1_21identity_decomposer_tEEEvPKT1_PSA_PKT2_PSE_T3_iiT4__param_0];
	ld.param.u64 	%rd6, [_ZN3cub18CUB_300001_SM_10006detail10radix_sort31DeviceRadixSortSingleTileKernelINS1_5radix10policy_hubIffyE10Policy1000ELNS0_9SortOrderE0EffyNS1_21identity_decomposer_tEEEvPKT1_PSA_PKT2_PSE_T3_iiT4__param_1];
	ld.param.u64 	%rd7, [_ZN3cub18CUB_300001_SM_10006detail10radix_sort31DeviceRadixSortSingleTileKernelINS1_5radix10policy_hubIffyE10Policy1000ELNS0_9SortOrderE0EffyNS1_21identity_decomposer_tEEEvPKT1_PSA_PKT2_PSE_T3_iiT4__param_2];
	ld.param.u64 	%rd8, [_ZN3cub18CUB_300001_SM_10006detail10radix_sort31DeviceRadixSortSingleTileKernelINS1_5radix10policy_hubIffyE10Policy1000ELNS0_9SortOrderE0EffyNS1_21identity_decomposer_tEEEvPKT1_PSA_PKT2_PSE_T3_iiT4__param_3];
	ld.param.u64 	%rd9, [_ZN3cub18CUB_300001_SM_10006detail10radix_sort31DeviceRadixSortSingleTileKernelINS1_5radix10policy_hubIffyE10Policy1000ELNS0_9SortOrderE0EffyNS1_21identity_decomposer_tEEEvPKT1_PSA_PKT2_PSE_T3_iiT4__param_4];
	ld.param.u32 	%r228, [_ZN3cub18CUB_300001_SM_10006detail10radix_sort31DeviceRadixSortSingleTileKernelINS1_5radix10policy_hubIffyE10Policy1000ELNS0_9SortOrderE0EffyNS1_21identity_decomposer_tEEEvPKT1_PSA_PKT2_PSE_T3_iiT4__param_5];
	ld.param.u32 	%r229, [_ZN3cub18CUB_300001_SM_10006detail10radix_sort31DeviceRadixSortSingleTileKernelINS1_5radix10policy_hubIffyE10Policy1000ELNS0_9SortOrderE0EffyNS1_21identity_decomposer_tEEEvPKT1_PSA_PKT2_PSE_T3_iiT4__param_6];
	cvta.to.global.u64 	%rd11, %rd10;
	cvt.u32.u64 	%r1, %rd9;
	mov.u32 	%r2, %tid.x;
	mul.lo.s32 	%r3, %r2, 19;
	setp.ge.s32 	%p1, %r3, %r1;
	mul.wide.u32 	%rd12, %r3, 4;
	add.s64 	%rd1, %rd11, %rd12;
	mov.b32 	%r744, 2147483647;
	@%p1 bra 	$L__BB7_2;
	ld.global.u32 	%r744, [%rd1];
$L__BB7_2:
	add.s32 	%r6, %r3, 1;
	setp.ge.s32 	%p2, %r6, %r1;
	mov.b32 	%r745, 2147483647;
	@%p2 bra 	$L__BB7_4;
	ld.global.u32 	%r745, [%rd1+4];
$L__BB7_4:
	add.s32 	%r9, %r3, 2;
	setp.ge.s32 	%p3, %r9, %r1;
	mov.b32 	%r746, 2147483647;
	@%p3 bra 	$L__BB7_6;
	ld.global.u32 	%r746, [%rd1+8];
$L__BB7_6:
	add.s32 	%r12, %r3, 3;
	setp.ge.s32 	%p4, %r12, %r1;
	mov.b32 	%r747, 2147483647;
	@%p4 bra 	$L__BB7_8;
	ld.global.u32 	%r747, [%rd1+12];
$L__BB7_8:
	add.s32 	%r15, %r3, 4;
	setp.ge.s32 	%p5, %r15, %r1;
	mov.b32 	%r748, 2147483647;
	@%p5 bra 	$L__BB7_10;
	ld.global.u32 	%r748, [%rd1+16];
$L__BB7_10:
	add.s32 	%r18, %r3, 5;
	setp.ge.s32 	%p6, %r18, %r1;
	mov.b32 	%r749, 2147483647;
	@%p6 bra 	$L__BB7_12;
	ld.global.u32 	%r749, [%rd1+20];
$L__BB7_12:
	add.s32 	%r21, %r3, 6;
	setp.ge.s32 	%p7, %r21, %r1;
	mov.b32 	%r750, 2147483647;
	@%p7 bra 	$L__BB7_14;
	ld.global.u32 	%r750, [%rd1+24];
$L__BB7_14:
	add.s32 	%r24, %r3, 7;
	setp.ge.s32 	%p8, %r24, %r1;
	mov.b32 	%r751, 2147483647;
	@%p8 bra 	$L__BB7_16;
	ld.global.u32 	%r751, [%rd1+28];
$L__BB7_16:
	add.s32 	%r27, %r3, 8;
	setp.ge.s32 	%p9, %r27, %r1;
	mov.b32 	%r752, 2147483647;
	@%p9 bra 	$L__BB7_18;
	ld.global.u32 	%r752, [%rd1+32];
$L__BB7_18:
	add.s32 	%r30, %r3, 9;
	setp.ge.s32 	%p10, %r30, %r1;
	mov.b32 	%r753, 2147483647;
	@%p10 bra 	$L__BB7_20;
	ld.global.u32 	%r753, [%rd1+36];
$L__BB7_20:
	add.s32 	%r33, %r3, 10;
	setp.ge.s32 	%p11, %r33, %r1;
	mov.b32 	%r754, 2147483647;
	@%p11 bra 	$L__BB7_22;
	ld.global.u32 	%r754, [%rd1+40];
$L__BB7_22:
	add.s32 	%r36, %r3, 11;
	setp.ge.s32 	%p12, %r36, %r1;
	mov.b32 	%r755, 2147483647;
	@%p12 bra 	$L__BB7_24;
	ld.global.u32 	%r755, [%rd1+44];
$L__BB7_24:
	add.s32 	%r39, %r3, 12;
	setp.ge.s32 	%p13, %r39, %r1;
	mov.b32 	%r756, 2147483647;
	@%p13 bra 	$L__BB7_26;
	ld.global.u32 	%r756, [%rd1+48];
$L__BB7_26:
	add.s32 	%r42, %r3, 13;
	setp.ge.s32 	%p14, %r42, %r1;
	mov.b32 	%r757, 2147483647;
	@%p14 bra 	$L__BB7_28;
	ld.global.u32 	%r757, [%rd1+52];
$L__BB7_28:
	add.s32 	%r45, %r3, 14;
	setp.ge.s32 	%p15, %r45, %r1;
	mov.b32 	%r758, 2147483647;
	@%p15 bra 	$L__BB7_30;
	ld.global.u32 	%r758, [%rd1+56];
$L__BB7_30:
	add.s32 	%r48, %r3, 15;
	setp.ge.s32 	%p16, %r48, %r1;
	mov.b32 	%r759, 2147483647;
	@%p16 bra 	$L__BB7_32;
	ld.global.u32 	%r759, [%rd1+60];
$L__BB7_32:
	add.s32 	%r51, %r3, 16;
	setp.ge.s32 	%p17, %r51, %r1;
	mov.b32 	%r760, 2147483647;
	@%p17 bra 	$L__BB7_34;
	ld.global.u32 	%r760, [%rd1+64];
$L__BB7_34:
	add.s32 	%r54, %r3, 17;
	setp.ge.s32 	%p18, %r54, %r1;
	mov.b32 	%r761, 2147483647;
	@%p18 bra 	$L__BB7_36;
	ld.global.u32 	%r761, [%rd1+68];
$L__BB7_36:
	add.s32 	%r57, %r3, 18;
	setp.ge.s32 	%p19, %r57, %r1;
	mov.b32 	%r762, 2147483647;
	@%p19 bra 	$L__BB7_38;
	ld.global.u32 	%r762, [%rd1+72];
$L__BB7_38:
	bar.sync 	0;
	mov.b64 	{%r249, %r250}, %rd9;
	shfl.sync.idx.b32	%r60|%p20, %r249, 0, 31, -1;
	shfl.sync.idx.b32	%r251|%p21, %r250, 0, 31, -1;
	mov.b64 	%rd2, {%r60, %r251};
	setp.ge.s32 	%p22, %r3, %r60;
	cvta.to.global.u64 	%rd13, %rd7;
	add.s64 	%rd3, %rd13, %rd12;
	@%p22 bra 	$L__BB7_40;
	ld.global.f32 	%f152, [%rd3];
$L__BB7_40:
	setp.ge.s32 	%p23, %r6, %r60;
	@%p23 bra 	$L__BB7_42;
	ld.global.f32 	%f151, [%rd3+4];
$L__BB7_42:
	setp.ge.s32 	%p24, %r9, %r60;
	@%p24 bra 	$L__BB7_44;
	ld.global.f32 	%f150, [%rd3+8];
$L__BB7_44:
	setp.ge.s32 	%p25, %r12, %r60;
	@%p25 bra 	$L__BB7_46;
	ld.global.f32 	%f149, [%rd3+12];
$L__BB7_46:
	setp.ge.s32 	%p26, %r15, %r60;
	@%p26 bra 	$L__BB7_48;
	ld.global.f32 	%f148, [%rd3+16];
$L__BB7_48:
	setp.ge.s32 	%p27, %r18, %r60;
	@%p27 bra 	$L__BB7_50;
	ld.global.f32 	%f147, [%rd3+20];
$L__BB7_50:
	setp.ge.s32 	%p28, %r21, %r60;
	@%p28 bra 	$L__BB7_52;
	ld.global.f32 	%f146, [%rd3+24];
$L__BB7_52:
	setp.ge.s32 	%p29, %r24, %r60;
	@%p29 bra 	$L__BB7_54;
	ld.global.f32 	%f145, [%rd3+28];
$L__BB7_54:
	setp.ge.s32 	%p30, %r27, %r60;
	@%p30 bra 	$L__BB7_56;
	ld.global.f32 	%f144, [%rd3+32];
$L__BB7_56:
	setp.ge.s32 	%p31, %r30, %r60;
	@%p31 bra 	$L__BB7_58;
	ld.global.f32 	%f143, [%rd3+36];
$L__BB7_58:
	setp.ge.s32 	%p32, %r33, %r60;
	@%p32 bra 	$L__BB7_60;
	ld.global.f32 	%f142, [%rd3+40];
$L__BB7_60:
	setp.ge.s32 	%p33, %r36, %r60;
	@%p33 bra 	$L__BB7_62;
	ld.global.f32 	%f141, [%rd3+44];
$L__BB7_62:
	setp.ge.s32 	%p34, %r39, %r60;
	@%p34 bra 	$L__BB7_64;
	ld.global.f32 	%f140, [%rd3+48];
$L__BB7_64:
	setp.ge.s32 	%p35, %r42, %r60;
	@%p35 bra 	$L__BB7_66;
	ld.global.f32 	%f139, [%rd3+52];
$L__BB7_66:
	setp.ge.s32 	%p36, %r45, %r60;
	@%p36 bra 	$L__BB7_68;
	ld.global.f32 	%f138, [%rd3+56];
$L__BB7_68:
	setp.ge.s32 	%p37, %r48, %r60;
	@%p37 bra 	$L__BB7_70;
	ld.global.f32 	%f137, [%rd3+60];
$L__BB7_70:
	setp.ge.s32 	%p38, %r51, %r60;
	@%p38 bra 	$L__BB7_72;
	ld.global.f32 	%f136, [%rd3+64];
$L__BB7_72:
	setp.ge.s32 	%p39, %r54, %r60;
	@%p39 bra 	$L__BB7_74;
	ld.global.f32 	%f135, [%rd3+68];
$L__BB7_74:
	setp.ge.s32 	%p40, %r57, %r60;
	@%p40 bra 	$L__BB7_76;
	ld.global.f32 	%f134, [%rd3+72];
$L__BB7_76:
	bar.sync 	0;
	setp.gt.s32 	%p41, %r744, -1;
	selp.b32 	%r253, -2147483648, -1, %p41;
	xor.b32  	%r783, %r253, %r744;
	setp.gt.s32 	%p42, %r745, -1;
	selp.b32 	%r254, -2147483648, -1, %p42;
	xor.b32  	%r782, %r254, %r745;
	setp.gt.s32 	%p43, %r746, -1;
	selp.b32 	%r255, -2147483648, -1, %p43;
	xor.b32  	%r781, %r255, %r746;
	setp.gt.s32 	%p44, %r747, -1;
	selp.b32 	%r256, -2147483648, -1, %p44;
	xor.b32  	%r780, %r256, %r747;
	setp.gt.s32 	%p45, %r748, -1;
	selp.b32 	%r257, -2147483648, -1, %p45;
	xor.b32  	%r779, %r257, %r748;
	setp.gt.s32 	%p46, %r749, -1;
	selp.b32 	%r258, -2147483648, -1, %p46;
	xor.b32  	%r778, %r258, %r749;
	setp.gt.s32 	%p47, %r750, -1;
	selp.b32 	%r259, -2147483648, -1, %p47;
	xor.b32  	%r777, %r259, %r750;
	setp.gt.s32 	%p48, %r751, -1;
	selp.b32 	%r260, -2147483648, -1, %p48;
	xor.b32  	%r776, %r260, %r751;
	setp.gt.s32 	%p49, %r752, -1;
	selp.b32 	%r261, -2147483648, -1, %p49;
	xor.b32  	%r775, %r261, %r752;
	setp.gt.s32 	%p50, %r753, -1;
	selp.b32 	%r262, -2147483648, -1, %p50;
	xor.b32  	%r774, %r262, %r753;
	setp.gt.s32 	%p51, %r754, -1;
	selp.b32 	%r263, -2147483648, -1, %p51;
	xor.b32  	%r773, %r263, %r754;
	setp.gt.s32 	%p52, %r755, -1;
	selp.b32 	%r264, -2147483648, -1, %p52;
	xor.b32  	%r772, %r264, %r755;
	setp.gt.s32 	%p53, %r756, -1;
	selp.b32 	%r265, -2147483648, -1, %p53;
	xor.b32  	%r771, %r265, %r756;
	setp.gt.s32 	%p54, %r757, -1;
	selp.b32 	%r266, -2147483648, -1, %p54;
	xor.b32  	%r770, %r266, %r757;
	setp.gt.s32 	%p55, %r758, -1;
	selp.b32 	%r267, -2147483648, -1, %p55;
	xor.b32  	%r769, %r267, %r758;
	setp.gt.s32 	%p56, %r759, -1;
	selp.b32 	%r268, -2147483648, -1, %p56;
	xor.b32  	%r768, %r268, %r759;
	setp.gt.s32 	%p57, %r760, -1;
	selp.b32 	%r269, -2147483648, -1, %p57;
	xor.b32  	%r767, %r269, %r760;
	setp.gt.s32 	%p58, %r761, -1;
	selp.b32 	%r270, -2147483648, -1, %p58;
	xor.b32  	%r766, %r270, %r761;
	setp.gt.s32 	%p59, %r762, -1;
	selp.b32 	%r271, -2147483648, -1, %p59;
	xor.b32  	%r765, %r271, %r762;
	shr.u32 	%r80, %r2, 5;
	shl.b32 	%r272, %r2, 2;
	mov.u32 	%r273, _ZZN3cub18CUB_300001_SM_10006detail10radix_sort31DeviceRadixSortSingleTileKernelINS1_5radix10policy_hubIffyE10Policy1000ELNS0_9SortOrderE0EffyNS1_21identity_decomposer_tEEEvPKT1_PSA_PKT2_PSE_T3_iiT4_E12temp_storage;
	add.s32 	%r81, %r273, %r272;
	shl.b32 	%r274, %r2, 7;
	add.s32 	%r82, %r81, %r274;
	shl.b32 	%r275, %r80, 2;
	add.s32 	%r276, %r273, %r275;
	add.s32 	%r83, %r276, 33792;
	mad.lo.s32 	%r84, %r2, -56, %r82;
	add.s32 	%r764, %r228, 6;
	sub.s32 	%r763, %r229, %r228;
$L__BB7_77:
	add.s32 	%r336, %r764, -6;
	min.s32 	%r279, %r763, 6;
	mov.b32 	%r365, 0;
	st.shared.u32 	[%r81], %r365;
	st.shared.u32 	[%r81+1024], %r365;
	st.shared.u32 	[%r81+2048], %r365;
	st.shared.u32 	[%r81+3072], %r365;
	st.shared.u32 	[%r81+4096], %r365;
	st.shared.u32 	[%r81+5120], %r365;
	st.shared.u32 	[%r81+6144], %r365;
	st.shared.u32 	[%r81+7168], %r365;
	st.shared.u32 	[%r81+8192], %r365;
	st.shared.u32 	[%r81+9216], %r365;
	st.shared.u32 	[%r81+10240], %r365;
	st.shared.u32 	[%r81+11264], %r365;
	st.shared.u32 	[%r81+12288], %r365;
	st.shared.u32 	[%r81+13312], %r365;
	st.shared.u32 	[%r81+14336], %r365;
	st.shared.u32 	[%r81+15360], %r365;
	st.shared.u32 	[%r81+16384], %r365;
	st.shared.u32 	[%r81+17408], %r365;
	st.shared.u32 	[%r81+18432], %r365;
	st.shared.u32 	[%r81+19456], %r365;
	st.shared.u32 	[%r81+20480], %r365;
	st.shared.u32 	[%r81+21504], %r365;
	st.shared.u32 	[%r81+22528], %r365;
	st.shared.u32 	[%r81+23552], %r365;
	st.shared.u32 	[%r81+24576], %r365;
	st.shared.u32 	[%r81+25600], %r365;
	st.shared.u32 	[%r81+26624], %r365;
	st.shared.u32 	[%r81+27648], %r365;
	st.shared.u32 	[%r81+28672], %r365;
	st.shared.u32 	[%r81+29696], %r365;
	st.shared.u32 	[%r81+30720], %r365;
	st.shared.u32 	[%r81+31744], %r365;
	st.shared.u32 	[%r81+32768], %r365;
	// begin inline asm
	bmsk.clamp.b32 %r277, %r365, %r279;
	// end inline asm
	setp.eq.s32 	%p60, %r783, 2147483647;
	selp.b32 	%r281, -2147483648, %r783, %p60;
	// begin inline asm
	shr.b32 %r280, %r281, %r336;
	// end inline asm
	and.b32  	%r368, %r277, %r280;
	shl.b32 	%r369, %r368, 10;
	and.b32  	%r370, %r369, 31744;
	add.s32 	%r371, %r81, %r370;
	shr.u32 	%r372, %r368, 4;
	and.b32  	%r373, %r372, 268435454;
	add.s32 	%r109, %r371, %r373;
	ld.shared.u16 	%rs1, [%r109];
	add.s16 	%rs20, %rs1, 1;
	st.shared.u16 	[%r109], %rs20;
	setp.eq.s32 	%p61, %r782, 2147483647;
	selp.b32 	%r284, -2147483648, %r782, %p61;
	// begin inline asm
	shr.b32 %r283, %r284, %r336;
	// end inline asm
	and.b32  	%r374, %r277, %r283;
	shl.b32 	%r375, %r374, 10;
	and.b32  	%r376, %r375, 31744;
	add.s32 	%r377, %r81, %r376;
	shr.u32 	%r378, %r374, 4;
	and.b32  	%r379, %r378, 268435454;
	add.s32 	%r110, %r377, %r379;
	ld.shared.u16 	%rs2, [%r110];
	add.s16 	%rs21, %rs2, 1;
	st.shared.u16 	[%r110], %rs21;
	setp.eq.s32 	%p62, %r781, 2147483647;
	selp.b32 	%r287, -2147483648, %r781, %p62;
	// begin inline asm
	shr.b32 %r286, %r287, %r336;
	// end inline asm
	and.b32  	%r380, %r277, %r286;
	shl.b32 	%r381, %r380, 10;
	and.b32  	%r382, %r381, 31744;
	add.s32 	%r383, %r81, %r382;
	shr.u32 	%r384, %r380, 4;
	and.b32  	%r385, %r384, 268435454;
	add.s32 	%r111, %r383, %r385;
	ld.shared.u16 	%rs3, [%r111];
	add.s16 	%rs22, %rs3, 1;
	st.shared.u16 	[%r111], %rs22;
	setp.eq.s32 	%p63, %r780, 2147483647;
	selp.b32 	%r290, -2147483648, %r780, %p63;
	// begin inline asm
	shr.b32 %r289, %r290, %r336;
	// end inline asm
	and.b32  	%r386, %r277, %r289;
	shl.b32 	%r387, %r386, 10;
	and.b32  	%r388, %r387, 31744;
	add.s32 	%r389, %r81, %r388;
	shr.u32 	%r390, %r386, 4;
	and.b32  	%r391, %r390, 268435454;
	add.s32 	%r112, %r389, %r391;
	ld.shared.u16 	%rs4, [%r112];
	add.s16 	%rs23, %rs4, 1;
	st.shared.u16 	[%r112], %rs23;
	setp.eq.s32 	%p64, %r779, 2147483647;
	selp.b32 	%r293, -2147483648, %r779, %p64;
	// begin inline asm
	shr.b32 %r292, %r293, %r336;
	// end inline asm
	and.b32  	%r392, %r277, %r292;
	shl.b32 	%r393, %r392, 10;
	and.b32  	%r394, %r393, 31744;
	add.s32 	%r395, %r81, %r394;
	shr.u32 	%r396, %r392, 4;
	and.b32  	%r397, %r396, 268435454;
	add.s32 	%r113, %r395, %r397;
	ld.shared.u16 	%rs5, [%r113];
	add.s16 	%rs24, %rs5, 1;
	st.shared.u16 	[%r113], %rs24;
	setp.eq.s32 	%p65, %r778, 2147483647;
	selp.b32 	%r296, -2147483648, %r778, %p65;
	// begin inline asm
	shr.b32 %r295, %r296, %r336;
	// end inline asm
	and.b32  	%r398, %r277, %r295;
	shl.b32 	%r399, %r398, 10;
	and.b32  	%r400, %r399, 31744;
	add.s32 	%r401, %r81, %r400;
	shr.u32 	%r402, %r398, 4;
	and.b32  	%r403, %r402, 268435454;
	add.s32 	%r114, %r401, %r403;
	ld.shared.u16 	%rs6, [%r114];
	add.s16 	%rs25, %rs6, 1;
	st.shared.u16 	[%r114], %rs25;
	setp.eq.s32 	%p66, %r777, 2147483647;
	selp.b32 	%r299, -2147483648, %r777, %p66;
	// begin inline asm
	shr.b32 %r298, %r299, %r336;
	// end inline asm
	and.b32  	%r404, %r277, %r298;
	shl.b32 	%r405, %r404, 10;
	and.b32  	%r406, %r405, 31744;
	add.s32 	%r407, %r81, %r406;
	shr.u32 	%r408, %r404, 4;
	and.b32  	%r409, %r408, 268435454;
	add.s32 	%r115, %r407, %r409;
	ld.shared.u16 	%rs7, [%r115];
	add.s16 	%rs26, %rs7, 1;
	st.shared.u16 	[%r115], %rs26;
	setp.eq.s32 	%p67, %r776, 2147483647;
	selp.b32 	%r302, -2147483648, %r776, %p67;
	// begin inline asm
	shr.b32 %r301, %r302, %r336;
	// end inline asm
	and.b32  	%r410, %r277, %r301;
	shl.b32 	%r411, %r410, 10;
	and.b32  	%r412, %r411, 31744;
	add.s32 	%r413, %r81, %r412;
	shr.u32 	%r414, %r410, 4;
	and.b32  	%r415, %r414, 268435454;
	add.s32 	%r116, %r413, %r415;
	ld.shared.u16 	%rs8, [%r116];
	add.s16 	%rs27, %rs8, 1;
	st.shared.u16 	[%r116], %rs27;
	setp.eq.s32 	%p68, %r775, 2147483647;
	selp.b32 	%r305, -2147483648, %r775, %p68;
	// begin inline asm
	shr.b32 %r304, %r305, %r336;
	// end inline asm
	and.b32  	%r416, %r277, %r304;
	shl.b32 	%r417, %r416, 10;
	and.b32  	%r418, %r417, 31744;
	add.s32 	%r419, %r81, %r418;
	shr.u32 	%r420, %r416, 4;
	and.b32  	%r421, %r420, 268435454;
	add.s32 	%r117, %r419, %r421;
	ld.shared.u16 	%rs9, [%r117];
	add.s16 	%rs28, %rs9, 1;
	st.shared.u16 	[%r117], %rs28;
	setp.eq.s32 	%p69, %r774, 2147483647;
	selp.b32 	%r308, -2147483648, %r774, %p69;
	// begin inline asm
	shr.b32 %r307, %r308, %r336;
	// end inline asm
	and.b32  	%r422, %r277, %r307;
	shl.b32 	%r423, %r422, 10;
	and.b32  	%r424, %r423, 31744;
	add.s32 	%r425, %r81, %r424;
	shr.u32 	%r426, %r422, 4;
	and.b32  	%r427, %r426, 268435454;
	add.s32 	%r118, %r425, %r427;
	ld.shared.u16 	%rs10, [%r118];
	add.s16 	%rs29, %rs10, 1;
	st.shared.u16 	[%r118], %rs29;
	setp.eq.s32 	%p70, %r773, 2147483647;
	selp.b32 	%r311, -2147483648, %r773, %p70;
	// begin inline asm
	shr.b32 %r310, %r311, %r336;
	// end inline asm
	and.b32  	%r428, %r277, %r310;
	shl.b32 	%r429, %r428, 10;
	and.b32  	%r430, %r429, 31744;
	add.s32 	%r431, %r81, %r430;
	shr.u32 	%r432, %r428, 4;
	and.b32  	%r433, %r432, 268435454;
	add.s32 	%r119, %r431, %r433;
	ld.shared.u16 	%rs11, [%r119];
	add.s16 	%rs30, %rs11, 1;
	st.shared.u16 	[%r119], %rs30;
	setp.eq.s32 	%p71, %r772, 2147483647;
	selp.b32 	%r314, -2147483648, %r772, %p71;
	// begin inline asm
	shr.b32 %r313, %r314, %r336;
	// end inline asm
	and.b32  	%r434, %r277, %r313;
	shl.b32 	%r435, %r434, 10;
	and.b32  	%r436, %r435, 31744;
	add.s32 	%r437, %r81, %r436;
	shr.u32 	%r438, %r434, 4;
	and.b32  	%r439, %r438, 268435454;
	add.s32 	%r120, %r437, %r439;
	ld.shared.u16 	%rs12, [%r120];
	add.s16 	%rs31, %rs12, 1;
	st.shared.u16 	[%r120], %rs31;
	setp.eq.s32 	%p72, %r771, 2147483647;
	selp.b32 	%r317, -2147483648, %r771, %p72;
	// begin inline asm
	shr.b32 %r316, %r317, %r336;
	// end inline asm
	and.b32  	%r440, %r277, %r316;
	shl.b32 	%r441, %r440, 10;
	and.b32  	%r442, %r441, 31744;
	add.s32 	%r443, %r81, %r442;
	shr.u32 	%r444, %r440, 4;
	and.b32  	%r445, %r444, 268435454;
	add.s32 	%r121, %r443, %r445;
	ld.shared.u16 	%rs13, [%r121];
	add.s16 	%rs32, %rs13, 1;
	st.shared.u16 	[%r121], %rs32;
	setp.eq.s32 	%p73, %r770, 2147483647;
	selp.b32 	%r320, -2147483648, %r770, %p73;
	// begin inline asm
	shr.b32 %r319, %r320, %r336;
	// end inline asm
	and.b32  	%r446, %r277, %r319;
	shl.b32 	%r447, %r446, 10;
	and.b32  	%r448, %r447, 31744;
	add.s32 	%r449, %r81, %r448;
	shr.u32 	%r450, %r446, 4;
	and.b32  	%r451, %r450, 268435454;
	add.s32 	%r122, %r449, %r451;
	ld.shared.u16 	%rs14, [%r122];
	add.s16 	%rs33, %rs14, 1;
	st.shared.u16 	[%r122], %rs33;
	setp.eq.s32 	%p74, %r769, 2147483647;
	selp.b32 	%r323, -2147483648, %r769, %p74;
	// begin inline asm
	shr.b32 %r322, %r323, %r336;
	// end inline asm
	and.b32  	%r452, %r277, %r322;
	shl.b32 	%r453, %r452, 10;
	and.b32  	%r454, %r453, 31744;
	add.s32 	%r455, %r81, %r454;
	shr.u32 	%r456, %r452, 4;
	and.b32  	%r457, %r456, 268435454;
	add.s32 	%r123, %r455, %r457;
	ld.shared.u16 	%rs15, [%r123];
	add.s16 	%rs34, %rs15, 1;
	st.shared.u16 	[%r123], %rs34;
	setp.eq.s32 	%p75, %r768, 2147483647;
	selp.b32 	%r326, -2147483648, %r768, %p75;
	// begin inline asm
	shr.b32 %r325, %r326, %r336;
	// end inline asm
	and.b32  	%r458, %r277, %r325;
	shl.b32 	%r459, %r458, 10;
	and.b32  	%r460, %r459, 31744;
	add.s32 	%r461, %r81, %r460;
	shr.u32 	%r462, %r458, 4;
	and.b32  	%r463, %r462, 268435454;
	add.s32 	%r124, %r461, %r463;
	ld.shared.u16 	%rs16, [%r124];
	add.s16 	%rs35, %rs16, 1;
	st.shared.u16 	[%r124], %rs35;
	setp.eq.s32 	%p76, %r767, 2147483647;
	selp.b32 	%r329, -2147483648, %r767, %p76;
	// begin inline asm
	shr.b32 %r328, %r329, %r336;
	// end inline asm
	and.b32  	%r464, %r277, %r328;
	shl.b32 	%r465, %r464, 10;
	and.b32  	%r466, %r465, 31744;
	add.s32 	%r467, %r81, %r466;
	shr.u32 	%r468, %r464, 4;
	and.b32  	%r469, %r468, 268435454;
	add.s32 	%r125, %r467, %r469;
	ld.shared.u16 	%rs17, [%r125];
	add.s16 	%rs36, %rs17, 1;
	st.shared.u16 	[%r125], %rs36;
	setp.eq.s32 	%p77, %r766, 2147483647;
	selp.b32 	%r332, -2147483648, %r766, %p77;
	// begin inline asm
	shr.b32 %r331, %r332, %r336;
	// end inline asm
	and.b32  	%r470, %r277, %r331;
	shl.b32 	%r471, %r470, 10;
	and.b32  	%r472, %r471, 31744;
	add.s32 	%r473, %r81, %r472;
	shr.u32 	%r474, %r470, 4;
	and.b32  	%r475, %r474, 268435454;
	add.s32 	%r126, %r473, %r475;
	ld.shared.u16 	%rs18, [%r126];
	add.s16 	%rs37, %rs18, 1;
	st.shared.u16 	[%r126], %rs37;
	setp.eq.s32 	%p78, %r765, 2147483647;
	selp.b32 	%r335, -2147483648, %r765, %p78;
	// begin inline asm
	shr.b32 %r334, %r335, %r336;
	// end inline asm
	and.b32  	%r476, %r277, %r334;
	shl.b32 	%r477, %r476, 10;
	and.b32  	%r478, %r477, 31744;
	add.s32 	%r479, %r81, %r478;
	shr.u32 	%r480, %r476, 4;
	and.b32  	%r481, %r480, 268435454;
	add.s32 	%r127, %r479, %r481;
	ld.shared.u16 	%rs19, [%r127];
	add.s16 	%rs38, %rs19, 1;
	st.shared.u16 	[%r127], %rs38;
	bar.sync 	0;
	ld.shared.u32 	%r128, [%r82];
	ld.shared.u32 	%r482, [%r82+4];
	ld.shared.u32 	%r483, [%r82+8];
	ld.shared.u32 	%r484, [%r82+12];
	ld.shared.u32 	%r485, [%r82+16];
	ld.shared.u32 	%r486, [%r82+20];
	ld.shared.u32 	%r487, [%r82+24];
	ld.shared.u32 	%r488, [%r82+28];
	ld.shared.u32 	%r489, [%r82+32];
	ld.shared.u32 	%r490, [%r82+36];
	ld.shared.u32 	%r491, [%r82+40];
	ld.shared.u32 	%r492, [%r82+44];
	ld.shared.u32 	%r493, [%r82+48];
	ld.shared.u32 	%r494, [%r82+52];
	ld.shared.u32 	%r495, [%r82+56];
	ld.shared.u32 	%r496, [%r82+60];
	ld.shared.u32 	%r497, [%r82+64];
	ld.shared.u32 	%r498, [%r82+68];
	ld.shared.u32 	%r499, [%r82+72];
	ld.shared.u32 	%r500, [%r82+76];
	ld.shared.u32 	%r501, [%r82+80];
	ld.shared.u32 	%r502, [%r82+84];
	ld.shared.u32 	%r503, [%r82+88];
	ld.shared.u32 	%r504, [%r82+92];
	ld.shared.u32 	%r505, [%r82+96];
	ld.shared.u32 	%r506, [%r82+100];
	ld.shared.u32 	%r507, [%r82+104];
	ld.shared.u32 	%r508, [%r82+108];
	ld.shared.u32 	%r509, [%r82+112];
	ld.shared.u32 	%r510, [%r82+116];
	ld.shared.u32 	%r511, [%r82+120];
	ld.shared.u32 	%r512, [%r82+124];
	ld.shared.u32 	%r513, [%r82+128];
	add.s32 	%r129, %r482, %r128;
	add.s32 	%r130, %r483, %r129;
	add.s32 	%r131, %r484, %r130;
	add.s32 	%r132, %r485, %r131;
	add.s32 	%r133, %r486, %r132;
	add.s32 	%r134, %r487, %r133;
	add.s32 	%r135, %r488, %r134;
	add.s32 	%r136, %r489, %r135;
	add.s32 	%r137, %r490, %r136;
	add.s32 	%r138, %r491, %r137;
	add.s32 	%r139, %r492, %r138;
	add.s32 	%r140, %r493, %r139;
	add.s32 	%r141, %r494, %r140;
	add.s32 	%r142, %r495, %r141;
	add.s32 	%r143, %r496, %r142;
	add.s32 	%r144, %r497, %r143;
	add.s32 	%r145, %r498, %r144;
	add.s32 	%r146, %r499, %r145;
	add.s32 	%r147, %r500, %r146;
	add.s32 	%r148, %r501, %r147;
	add.s32 	%r149, %r502, %r148;
	add.s32 	%r150, %r503, %r149;
	add.s32 	%r151, %r504, %r150;
	add.s32 	%r152, %r505, %r151;
	add.s32 	%r153, %r506, %r152;
	add.s32 	%r154, %r507, %r153;
	add.s32 	%r155, %r508, %r154;
	add.s32 	%r156, %r509, %r155;
	add.s32 	%r157, %r510, %r156;
	add.s32 	%r158, %r511, %r157;
	add.s32 	%r159, %r512, %r158;
	add.s32 	%r342, %r513, %r159;
	// begin inline asm
	mov.u32 %r337, %laneid;
	// end inline asm
	mov.b32 	%r340, 1;
	mov.b32 	%r367, -1;
	// begin inline asm
	{  .reg .u32 r0;  .reg .pred p;  shfl.sync.up.b32 r0|p, %r342, %r340, %r365, %r367;  @p add.u32 r0, r0, %r342;  mov.u32 %r338, r0;}
	// end inline asm
	mov.b32 	%r346, 2;
	// begin inline asm
	{  .reg .u32 r0;  .reg .pred p;  shfl.sync.up.b32 r0|p, %r338, %r346, %r365, %r367;  @p add.u32 r0, r0, %r338;  mov.u32 %r344, r0;}
	// end inline asm
	mov.b32 	%r352, 4;
	// begin inline asm
	{  .reg .u32 r0;  .reg .pred p;  shfl.sync.up.b32 r0|p, %r344, %r352, %r365, %r367;  @p add.u32 r0, r0, %r344;  mov.u32 %r350, r0;}
	// end inline asm
	mov.b32 	%r358, 8;
	// begin inline asm
	{  .reg .u32 r0;  .reg .pred p;  shfl.sync.up.b32 r0|p, %r350, %r358, %r365, %r367;  @p add.u32 r0, r0, %r350;  mov.u32 %r356, r0;}
	// end inline asm
	mov.b32 	%r364, 16;
	// begin inline asm
	{  .reg .u32 r0;  .reg .pred p;  shfl.sync.up.b32 r0|p, %r356, %r364, %r365, %r367;  @p add.u32 r0, r0, %r356;  mov.u32 %r362, r0;}
	// end inline asm
	setp.ne.s32 	%p79, %r337, 31;
	@%p79 bra 	$L__BB7_79;
	st.shared.u32 	[%r83], %r362;
$L__BB7_79:
	sub.s32 	%r514, %r362, %r342;
	setp.gt.u32 	%p80, %r2, 31;
	setp.eq.s32 	%p81, %r80, 7;
	setp.eq.s32 	%p82, %r80, 6;
	setp.eq.s32 	%p83, %r80, 5;
	setp.eq.s32 	%p84, %r80, 4;
	setp.eq.s32 	%p85, %r80, 3;
	setp.eq.s32 	%p86, %r80, 2;
	setp.eq.s32 	%p87, %r80, 1;
	bar.sync 	0;
	ld.shared.v4.u32 	{%r515, %r516, %r517, %r518}, [_ZZN3cub18CUB_300001_SM_10006detail10radix_sort31DeviceRadixSortSingleTileKernelINS1_5radix10policy_hubIffyE10Policy1000ELNS0_9SortOrderE0EffyNS1_21identity_decomposer_tEEEvPKT1_PSA_PKT2_PSE_T3_iiT4_E12temp_storage+33792];
	selp.b32 	%r519, %r515, %r784, %p87;
	add.s32 	%r520, %r516, %r515;
	selp.b32 	%r521, %r520, %r519, %p86;
	add.s32 	%r522, %r520, %r517;
	selp.b32 	%r523, %r522, %r521, %p85;
	add.s32 	%r524, %r522, %r518;
	selp.b32 	%r525, %r524, %r523, %p84;
	ld.shared.v4.u32 	{%r526, %r527, %r528, %r529}, [_ZZN3cub18CUB_300001_SM_10006detail10radix_sort31DeviceRadixSortSingleTileKernelINS1_5radix10policy_hubIffyE10Policy1000ELNS0_9SortOrderE0EffyNS1_21identity_decomposer_tEEEvPKT1_PSA_PKT2_PSE_T3_iiT4_E12temp_storage+33808];
	add.s32 	%r530, %r524, %r526;
	selp.b32 	%r531, %r530, %r525, %p83;
	add.s32 	%r532, %r530, %r527;
	selp.b32 	%r533, %r532, %r531, %p82;
	add.s32 	%r534, %r532, %r528;
	selp.b32 	%r784, %r534, %r533, %p81;
	add.s32 	%r164, %r534, %r529;
	setp.ne.s32 	%p88, %r337, 0;
	selp.b32 	%r535, %r514, 0, %p88;
	add.s32 	%r536, %r784, %r535;
	or.pred  	%p89, %p80, %p88;
	selp.b32 	%r785, %r536, %r514, %p80;
	@%p89 bra 	$L__BB7_81;
	shl.b32 	%r785, %r164, 16;
	st.shared.u32 	[_ZZN3cub18CUB_300001_SM_10006detail10radix_sort31DeviceRadixSortSingleTileKernelINS1_5radix10policy_hubIffyE10Policy1000ELNS0_9SortOrderE0EffyNS1_21identity_decomposer_tEEEvPKT1_PSA_PKT2_PSE_T3_iiT4_E12temp_storage+33832], %r785;
$L__BB7_81:
	setp.eq.s32 	%p90, %r2, 0;
	bar.sync 	0;
	ld.shared.u32 	%r537, [_ZZN3cub18CUB_300001_SM_10006detail10radix_sort31DeviceRadixSortSingleTileKernelINS1_5radix10policy_hubIffyE10Policy1000ELNS0_9SortOrderE0EffyNS1_21identity_decomposer_tEEEvPKT1_PSA_PKT2_PSE_T3_iiT4_E12temp_storage+33832];
	selp.b32 	%r538, 0, %r537, %p90;
	add.s32 	%r539, %r785, %r538;
	add.s32 	%r540, %r128, %r539;
	add.s32 	%r541, %r129, %r539;
	add.s32 	%r542, %r130, %r539;
	add.s32 	%r543, %r131, %r539;
	add.s32 	%r544, %r132, %r539;
	add.s32 	%r545, %r133, %r539;
	add.s32 	%r546, %r134, %r539;
	add.s32 	%r547, %r135, %r539;
	add.s32 	%r548, %r136, %r539;
	add.s32 	%r549, %r137, %r539;
	add.s32 	%r550, %r138, %r539;
	add.s32 	%r551, %r139, %r539;
	add.s32 	%r552, %r140, %r539;
	add.s32 	%r553, %r141, %r539;
	add.s32 	%r554, %r142, %r539;
	add.s32 	%r555, %r143, %r539;
	add.s32 	%r556, %r144, %r539;
	add.s32 	%r557, %r145, %r539;
	add.s32 	%r558, %r146, %r539;
	add.s32 	%r559, %r147, %r539;
	add.s32 	%r560, %r148, %r539;
	add.s32 	%r561, %r149, %r539;
	add.s32 	%r562, %r150, %r539;
	add.s32 	%r563, %r151, %r539;
	add.s32 	%r564, %r152, %r539;
	add.s32 	%r565, %r153, %r539;
	add.s32 	%r566, %r154, %r539;
	add.s32 	%r567, %r155, %r539;
	add.s32 	%r568, %r156, %r539;
	add.s32 	%r569, %r157, %r539;
	add.s32 	%r570, %r158, %r539;
	add.s32 	%r571, %r159, %r539;
	st.shared.u32 	[%r82], %r539;
	st.shared.u32 	[%r82+4], %r540;
	st.shared.u32 	[%r82+8], %r541;
	st.shared.u32 	[%r82+12], %r542;
	st.shared.u32 	[%r82+16], %r543;
	st.shared.u32 	[%r82+20], %r544;
	st.shared.u32 	[%r82+24], %r545;
	st.shared.u32 	[%r82+28], %r546;
	st.shared.u32 	[%r82+32], %r547;
	st.shared.u32 	[%r82+36], %r548;
	st.shared.u32 	[%r82+40], %r549;
	st.shared.u32 	[%r82+44], %r550;
	st.shared.u32 	[%r82+48], %r551;
	st.shared.u32 	[%r82+52], %r552;
	st.shared.u32 	[%r82+56], %r553;
	st.shared.u32 	[%r82+60], %r554;
	st.shared.u32 	[%r82+64], %r555;
	st.shared.u32 	[%r82+68], %r556;
	st.shared.u32 	[%r82+72], %r557;
	st.shared.u32 	[%r82+76], %r558;
	st.shared.u32 	[%r82+80], %r559;
	st.shared.u32 	[%r82+84], %r560;
	st.shared.u32 	[%r82+88], %r561;
	st.shared.u32 	[%r82+92], %r562;
	st.shared.u32 	[%r82+96], %r563;
	st.shared.u32 	[%r82+100], %r564;
	st.shared.u32 	[%r82+104], %r565;
	st.shared.u32 	[%r82+108], %r566;
	st.shared.u32 	[%r82+112], %r567;
	st.shared.u32 	[%r82+116], %r568;
	st.shared.u32 	[%r82+120], %r569;
	st.shared.u32 	[%r82+124], %r570;
	st.shared.u32 	[%r82+128], %r571;
	bar.sync 	0;
	cvt.u32.u16 	%r572, %rs1;
	ld.shared.u16 	%r573, [%r109];
	add.s32 	%r168, %r573, %r572;
	cvt.u32.u16 	%r574, %rs2;
	ld.shared.u16 	%r575, [%r110];
	add.s32 	%r169, %r575, %r574;
	cvt.u32.u16 	%r576, %rs3;
	ld.shared.u16 	%r577, [%r111];
	add.s32 	%r170, %r577, %r576;
	cvt.u32.u16 	%r578, %rs4;
	ld.shared.u16 	%r579, [%r112];
	add.s32 	%r171, %r579, %r578;
	cvt.u32.u16 	%r580, %rs5;
	ld.shared.u16 	%r581, [%r113];
	add.s32 	%r172, %r581, %r580;
	cvt.u32.u16 	%r582, %rs6;
	ld.shared.u16 	%r583, [%r114];
	add.s32 	%r173, %r583, %r582;
	cvt.u32.u16 	%r584, %rs7;
	ld.shared.u16 	%r585, [%r115];
	add.s32 	%r174, %r585, %r584;
	cvt.u32.u16 	%r586, %rs8;
	ld.shared.u16 	%r587, [%r116];
	add.s32 	%r175, %r587, %r586;
	cvt.u32.u16 	%r588, %rs9;
	ld.shared.u16 	%r589, [%r117];
	add.s32 	%r176, %r589, %r588;
	cvt.u32.u16 	%r590, %rs10;
	ld.shared.u16 	%r591, [%r118];
	add.s32 	%r177, %r591, %r590;
	cvt.u32.u16 	%r592, %rs11;
	ld.shared.u16 	%r593, [%r119];
	add.s32 	%r178, %r593, %r592;
	cvt.u32.u16 	%r594, %rs12;
	ld.shared.u16 	%r595, [%r120];
	add.s32 	%r179, %r595, %r594;
	cvt.u32.u16 	%r596, %rs13;
	ld.shared.u16 	%r597, [%r121];
	add.s32 	%r180, %r597, %r596;
	cvt.u32.u16 	%r598, %rs14;
	ld.shared.u16 	%r599, [%r122];
	add.s32 	%r181, %r599, %r598;
	cvt.u32.u16 	%r600, %rs15;
	ld.shared.u16 	%r601, [%r123];
	add.s32 	%r182, %r601, %r600;
	cvt.u32.u16 	%r602, %rs16;
	ld.shared.u16 	%r603, [%r124];
	add.s32 	%r183, %r603, %r602;
	cvt.u32.u16 	%r604, %rs17;
	ld.shared.u16 	%r605, [%r125];
	add.s32 	%r184, %r605, %r604;
	cvt.u32.u16 	%r606, %rs18;
	ld.shared.u16 	%r607, [%r126];
	add.s32 	%r185, %r607, %r606;
	cvt.u32.u16 	%r608, %rs19;
	ld.shared.u16 	%r609, [%r127];
	add.s32 	%r186, %r609, %r608;
	bar.sync 	0;
	setp.lt.s32 	%p91, %r764, %r229;
	@%p91 bra 	$L__BB7_121;
	cvt.u64.u32 	%rd15, %r2;
	shl.b32 	%r610, %r168, 2;
	mov.u32 	%r611, _ZZN3cub18CUB_300001_SM_10006detail10radix_sort31DeviceRadixSortSingleTileKernelINS1_5radix10policy_hubIffyE10Policy1000ELNS0_9SortOrderE0EffyNS1_21identity_decomposer_tEEEvPKT1_PSA_PKT2_PSE_T3_iiT4_E12temp_storage;
	add.s32 	%r612, %r611, %r610;
	st.shared.u32 	[%r612], %r783;
	shl.b32 	%r613, %r169, 2;
	add.s32 	%r614, %r611, %r613;
	st.shared.u32 	[%r614], %r782;
	shl.b32 	%r615, %r170, 2;
	add.s32 	%r616, %r611, %r615;
	st.shared.u32 	[%r616], %r781;
	shl.b32 	%r617, %r171, 2;
	add.s32 	%r618, %r611, %r617;
	st.shared.u32 	[%r618], %r780;
	shl.b32 	%r619, %r172, 2;
	add.s32 	%r620, %r611, %r619;
	st.shared.u32 	[%r620], %r779;
	shl.b32 	%r621, %r173, 2;
	add.s32 	%r622, %r611, %r621;
	st.shared.u32 	[%r622], %r778;
	shl.b32 	%r623, %r174, 2;
	add.s32 	%r624, %r611, %r623;
	st.shared.u32 	[%r624], %r777;
	shl.b32 	%r625, %r175, 2;
	add.s32 	%r626, %r611, %r625;
	st.shared.u32 	[%r626], %r776;
	shl.b32 	%r627, %r176, 2;
	add.s32 	%r628, %r611, %r627;
	st.shared.u32 	[%r628], %r775;
	shl.b32 	%r629, %r177, 2;
	add.s32 	%r630, %r611, %r629;
	st.shared.u32 	[%r630], %r774;
	shl.b32 	%r631, %r178, 2;
	add.s32 	%r632, %r611, %r631;
	st.shared.u32 	[%r632], %r773;
	shl.b32 	%r633, %r179, 2;
	add.s32 	%r634, %r611, %r633;
	st.shared.u32 	[%r634], %r772;
	shl.b32 	%r635, %r180, 2;
	add.s32 	%r636, %r611, %r635;
	st.shared.u32 	[%r636], %r771;
	shl.b32 	%r637, %r181, 2;
	add.s32 	%r638, %r611, %r637;
	st.shared.u32 	[%r638], %r770;
	shl.b32 	%r639, %r182, 2;
	add.s32 	%r640, %r611, %r639;
	st.shared.u32 	[%r640], %r769;
	shl.b32 	%r641, %r183, 2;
	add.s32 	%r642, %r611, %r641;
	st.shared.u32 	[%r642], %r768;
	shl.b32 	%r643, %r184, 2;
	add.s32 	%r644, %r611, %r643;
	st.shared.u32 	[%r644], %r767;
	shl.b32 	%r645, %r185, 2;
	add.s32 	%r646, %r611, %r645;
	st.shared.u32 	[%r646], %r766;
	shl.b32 	%r647, %r186, 2;
	add.s32 	%r648, %r611, %r647;
	st.shared.u32 	[%r648], %r765;
	bar.sync 	0;
	mad.lo.s32 	%r187, %r2, -72, %r84;
	ld.shared.u32 	%r188, [%r187];
	ld.shared.u32 	%r189, [%r187+1024];
	ld.shared.u32 	%r190, [%r187+2048];
	ld.shared.u32 	%r191, [%r187+3072];
	ld.shared.u32 	%r192, [%r187+4096];
	ld.shared.u32 	%r193, [%r187+5120];
	ld.shared.u32 	%r194, [%r187+6144];
	ld.shared.u32 	%r195, [%r187+7168];
	ld.shared.u32 	%r196, [%r187+8192];
	ld.shared.u32 	%r197, [%r187+9216];
	ld.shared.u32 	%r198, [%r187+10240];
	ld.shared.u32 	%r199, [%r187+11264];
	ld.shared.u32 	%r200, [%r187+12288];
	ld.shared.u32 	%r201, [%r187+13312];
	ld.shared.u32 	%r202, [%r187+14336];
	ld.shared.u32 	%r203, [%r187+15360];
	ld.shared.u32 	%r204, [%r187+16384];
	ld.shared.u32 	%r205, [%r187+17408];
	ld.shared.u32 	%r206, [%r187+18432];
	bar.sync 	0;
	st.shared.f32 	[%r612], %f152;
	st.shared.f32 	[%r614], %f151;
	st.shared.f32 	[%r616], %f150;
	st.shared.f32 	[%r618], %f149;
	st.shared.f32 	[%r620], %f148;
	st.shared.f32 	[%r622], %f147;
	st.shared.f32 	[%r624], %f146;
	st.shared.f32 	[%r626], %f145;
	st.shared.f32 	[%r628], %f144;
	st.shared.f32 	[%r630], %f143;
	st.shared.f32 	[%r632], %f142;
	st.shared.f32 	[%r634], %f141;
	st.shared.f32 	[%r636], %f140;
	st.shared.f32 	[%r638], %f139;
	st.shared.f32 	[%r640], %f138;
	st.shared.f32 	[%r642], %f137;
	st.shared.f32 	[%r644], %f136;
	st.shared.f32 	[%r646], %f135;
	st.shared.f32 	[%r648], %f134;
	bar.sync 	0;
	ld.shared.f32 	%f58, [%r187+1024];
	ld.shared.f32 	%f59, [%r187+2048];
	ld.shared.f32 	%f60, [%r187+3072];
	ld.shared.f32 	%f61, [%r187+4096];
	ld.shared.f32 	%f62, [%r187+5120];
	ld.shared.f32 	%f63, [%r187+6144];
	ld.shared.f32 	%f64, [%r187+7168];
	ld.shared.f32 	%f65, [%r187+8192];
	ld.shared.f32 	%f66, [%r187+9216];
	ld.shared.f32 	%f67, [%r187+10240];
	ld.shared.f32 	%f68, [%r187+11264];
	ld.shared.f32 	%f69, [%r187+12288];
	ld.shared.f32 	%f70, [%r187+13312];
	ld.shared.f32 	%f71, [%r187+14336];
	ld.shared.f32 	%f72, [%r187+15360];
	ld.shared.f32 	%f73, [%r187+16384];
	ld.shared.f32 	%f74, [%r187+17408];
	ld.shared.f32 	%f75, [%r187+18432];
	setp.gt.u64 	%p92, %rd2, %rd15;
	cvta.to.global.u64 	%rd16, %rd6;
	mul.wide.u32 	%rd17, %r2, 4;
	add.s64 	%rd4, %rd16, %rd17;
	cvta.to.global.u64 	%rd18, %rd8;
	add.s64 	%rd5, %rd18, %rd17;
	@%p92 bra 	$L__BB7_83;
	bra.uni 	$L__BB7_84;
$L__BB7_83:
	ld.shared.f32 	%f114, [%r187];
	setp.gt.s32 	%p93, %r188, -1;
	selp.b32 	%r649, -1, -2147483648, %p93;
	xor.b32  	%r650, %r649, %r188;
	st.global.u32 	[%rd4], %r650;
	st.global.f32 	[%rd5], %f114;
$L__BB7_84:
	add.s32 	%r651, %r2, 256;
	cvt.u64.u32 	%rd19, %r651;
	setp.le.u64 	%p94, %rd2, %rd19;
	@%p94 bra 	$L__BB7_86;
	setp.gt.s32 	%p95, %r189, -1;
	selp.b32 	%r652, -1, -2147483648, %p95;
	xor.b32  	%r653, %r652, %r189;
	st.global.u32 	[%rd4+1024], %r653;
	st.global.f32 	[%rd5+1024], %f58;
$L__BB7_86:
	add.s32 	%r654, %r2, 512;
	cvt.u64.u32 	%rd20, %r654;
	setp.le.u64 	%p96, %rd2, %rd20;
	@%p96 bra 	$L__BB7_88;
	setp.gt.s32 	%p97, %r190, -1;
	selp.b32 	%r655, -1, -2147483648, %p97;
	xor.b32  	%r656, %r655, %r190;
	st.global.u32 	[%rd4+2048], %r656;
	st.global.f32 	[%rd5+2048], %f59;
$L__BB7_88:
	add.s32 	%r657, %r2, 768;
	cvt.u64.u32 	%rd21, %r657;
	setp.le.u64 	%p98, %rd2, %rd21;
	@%p98 bra 	$L__BB7_90;
	setp.gt.s32 	%p99, %r191, -1;
	selp.b32 	%r658, -1, -2147483648, %p99;
	xor.b32  	%r659, %r658, %r191;
	st.global.u32 	[%rd4+3072], %r659;
	st.global.f32 	[%rd5+3072], %f60;
$L__BB7_90:
	or.b32  	%r660, %r2, 1024;
	cvt.u64.u32 	%rd22, %r660;
	setp.le.u64 	%p100, %rd2, %rd22;
	@%p100 bra 	$L__BB7_92;
	setp.gt.s32 	%p101, %r192, -1;
	selp.b32 	%r661, -1, -2147483648, %p101;
	xor.b32  	%r662, %r661, %r192;
	st.global.u32 	[%rd4+4096], %r662;
	st.global.f32 	[%rd5+4096], %f61;
$L__BB7_92:
	add.s32 	%r663, %r2, 1280;
	cvt.u64.u32 	%rd23, %r663;
	setp.le.u64 	%p102, %rd2, %rd23;
	@%p102 bra 	$L__BB7_94;
	setp.gt.s32 	%p103, %r193, -1;
	selp.b32 	%r664, -1, -2147483648, %p103;
	xor.b32  	%r665, %r664, %r193;
	st.global.u32 	[%rd4+5120], %r665;
	st.global.f32 	[%rd5+5120], %f62;
$L__BB7_94:
	add.s32 	%r666, %r2, 1536;
	cvt.u64.u32 	%rd24, %r666;
	setp.le.u64 	%p104, %rd2, %rd24;
	@%p104 bra 	$L__BB7_96;
	setp.gt.s32 	%p105, %r194, -1;
	selp.b32 	%r667, -1, -2147483648, %p105;
	xor.b32  	%r668, %r667, %r194;
	st.global.u32 	[%rd4+6144], %r668;
	st.global.f32 	[%rd5+6144], %f63;
$L__BB7_96:
	add.s32 	%r669, %r2, 1792;
	cvt.u64.u32 	%rd25, %r669;
	setp.le.u64 	%p106, %rd2, %rd25;
	@%p106 bra 	$L__BB7_98;
	setp.gt.s32 	%p107, %r195, -1;
	selp.b32 	%r670, -1, -2147483648, %p107;
	xor.b32  	%r671, %r670, %r195;
	st.global.u32 	[%rd4+7168], %r671;
	st.global.f32 	[%rd5+7168], %f64;
$L__BB7_98:
	or.b32  	%r672, %r2, 2048;
	cvt.u64.u32 	%rd26, %r672;
	setp.le.u64 	%p108, %rd2, %rd26;
	@%p108 bra 	$L__BB7_100;
	setp.gt.s32 	%p109, %r196, -1;
	selp.b32 	%r673, -1, -2147483648, %p109;
	xor.b32  	%r674, %r673, %r196;
	st.global.u32 	[%rd4+8192], %r674;
	st.global.f32 	[%rd5+8192], %f65;
$L__BB7_100:
	add.s32 	%r675, %r2, 2304;
	cvt.u64.u32 	%rd27, %r675;
	setp.le.u64 	%p110, %rd2, %rd27;
	@%p110 bra 	$L__BB7_102;
	setp.gt.s32 	%p111, %r197, -1;
	selp.b32 	%r676, -1, -2147483648, %p111;
	xor.b32  	%r677, %r676, %r197;
	st.global.u32 	[%rd4+9216], %r677;
	st.global.f32 	[%rd5+9216], %f66;
$L__BB7_102:
	add.s32 	%r678, %r2, 2560;
	cvt.u64.u32 	%rd28, %r678;
	setp.le.u64 	%p112, %rd2, %rd28;
	@%p112 bra 	$L__BB7_104;
	setp.gt.s32 	%p113, %r198, -1;
	selp.b32 	%r679, -1, -2147483648, %p113;
	xor.b32  	%r680, %r679, %r198;
	st.global.u32 	[%rd4+10240], %r680;
	st.global.f32 	[%rd5+10240], %f67;
$L__BB7_104:
	add.s32 	%r681, %r2, 2816;
	cvt.u64.u32 	%rd29, %r681;
	setp.le.u64 	%p114, %rd2, %rd29;
	@%p114 bra 	$L__BB7_106;
	setp.gt.s32 	%p115, %r199, -1;
	selp.b32 	%r682, -1, -2147483648, %p115;
	xor.b32  	%r683, %r682, %r199;
	st.global.u32 	[%rd4+11264], %r683;
	st.global.f32 	[%rd5+11264], %f68;
$L__BB7_106:
	or.b32  	%r684, %r2, 3072;
	cvt.u64.u32 	%rd30, %r684;
	setp.le.u64 	%p116, %rd2, %rd30;
	@%p116 bra 	$L__BB7_108;
	setp.gt.s32 	%p117, %r200, -1;
	selp.b32 	%r685, -1, -2147483648, %p117;
	xor.b32  	%r686, %r685, %r200;
	st.global.u32 	[%rd4+12288], %r686;
	st.global.f32 	[%rd5+12288], %f69;
$L__BB7_108:
	add.s32 	%r687, %r2, 3328;
	cvt.u64.u32 	%rd31, %r687;
	setp.le.u64 	%p118, %rd2, %rd31;
	@%p118 bra 	$L__BB7_110;
	setp.gt.s32 	%p119, %r201, -1;
	selp.b32 	%r688, -1, -2147483648, %p119;
	xor.b32  	%r689, %r688, %r201;
	st.global.u32 	[%rd4+13312], %r689;
	st.global.f32 	[%rd5+13312], %f70;
$L__BB7_110:
	add.s32 	%r690, %r2, 3584;
	cvt.u64.u32 	%rd32, %r690;
	setp.le.u64 	%p120, %rd2, %rd32;
	@%p120 bra 	$L__BB7_112;
	setp.gt.s32 	%p121, %r202, -1;
	selp.b32 	%r691, -1, -2147483648, %p121;
	xor.b32  	%r692, %r691, %r202;
	st.global.u32 	[%rd4+14336], %r692;
	st.global.f32 	[%rd5+14336], %f71;
$L__BB7_112:
	add.s32 	%r693, %r2, 3840;
	cvt.u64.u32 	%rd33, %r693;
	setp.le.u64 	%p122, %rd2, %rd33;
	@%p122 bra 	$L__BB7_114;
	setp.gt.s32 	%p123, %r203, -1;
	selp.b32 	%r694, -1, -2147483648, %p123;
	xor.b32  	%r695, %r694, %r203;
	st.global.u32 	[%rd4+15360], %r695;
	st.global.f32 	[%rd5+15360], %f72;
$L__BB7_114:
	or.b32  	%r696, %r2, 4096;
	cvt.u64.u32 	%rd34, %r696;
	setp.le.u64 	%p124, %rd2, %rd34;
	@%p124 bra 	$L__BB7_116;
	setp.gt.s32 	%p125, %r204, -1;
	selp.b32 	%r697, -1, -2147483648, %p125;
	xor.b32  	%r698, %r697, %r204;
	st.global.u32 	[%rd4+16384], %r698;
	st.global.f32 	[%rd5+16384], %f73;
$L__BB7_116:
	add.s32 	%r699, %r2, 4352;
	cvt.u64.u32 	%rd35, %r699;
	setp.le.u64 	%p126, %rd2, %rd35;
	@%p126 bra 	$L__BB7_118;
	setp.gt.s32 	%p127, %r205, -1;
	selp.b32 	%r700, -1, -2147483648, %p127;
	xor.b32  	%r701, %r700, %r205;
	st.global.u32 	[%rd4+17408], %r701;
	st.global.f32 	[%rd5+17408], %f74;
$L__BB7_118:
	add.s32 	%r702, %r2, 4608;
	cvt.u64.u32 	%rd36, %r702;
	setp.le.u64 	%p128, %rd2, %rd36;
	@%p128 bra 	$L__BB7_120;
	setp.gt.s32 	%p129, %r206, -1;
	selp.b32 	%r703, -1, -2147483648, %p129;
	xor.b32  	%r704, %r703, %r206;
	st.global.u32 	[%rd4+18432], %r704;
	st.global.f32 	[%rd5+18432], %f75;
$L__BB7_120:
	ret;
$L__BB7_121:
	shl.b32 	%r705, %r168, 2;
	mov.u32 	%r706, _ZZN3cub18CUB_300001_SM_10006detail10radix_sort31DeviceRadixSortSingleTileKernelINS1_5radix10policy_hubIffyE10Policy1000ELNS0_9SortOrderE0EffyNS1_21identity_decomposer_tEEEvPKT1_PSA_PKT2_PSE_T3_iiT4_E12temp_storage;
	add.s32 	%r707, %r706, %r705;
	st.shared.u32 	[%r707], %r783;
	shl.b32 	%r708, %r169, 2;
	add.s32 	%r709, %r706, %r708;
	st.shared.u32 	[%r709], %r782;
	shl.b32 	%r710, %r170, 2;
	add.s32 	%r711, %r706, %r710;
	st.shared.u32 	[%r711], %r781;
	shl.b32 	%r712, %r171, 2;
	add.s32 	%r713, %r706, %r712;
	st.shared.u32 	[%r713], %r780;
	shl.b32 	%r714, %r172, 2;
	add.s32 	%r715, %r706, %r714;
	st.shared.u32 	[%r715], %r779;
	shl.b32 	%r716, %r173, 2;
	add.s32 	%r717, %r706, %r716;
	st.shared.u32 	[%r717], %r778;
	shl.b32 	%r718, %r174, 2;
	add.s32 	%r719, %r706, %r718;
	st.shared.u32 	[%r719], %r777;
	shl.b32 	%r720, %r175, 2;
	add.s32 	%r721, %r706, %r720;
	st.shared.u32 	[%r721], %r776;
	shl.b32 	%r722, %r176, 2;
	add.s32 	%r723, %r706, %r722;
	st.shared.u32 	[%r723], %r775;
	shl.b32 	%r724, %r177, 2;
	add.s32 	%r725, %r706, %r724;
	st.shared.u32 	[%r725], %r774;
	shl.b32 	%r726, %r178, 2;
	add.s32 	%r727, %r706, %r726;
	st.shared.u32 	[%r727], %r773;
	shl.b32 	%r728, %r179, 2;
	add.s32 	%r729, %r706, %r728;
	st.shared.u32 	[%r729], %r772;
	shl.b32 	%r730, %r180, 2;
	add.s32 	%r731, %r706, %r730;
	st.shared.u32 	[%r731], %r771;
	shl.b32 	%r732, %r181, 2;
	add.s32 	%r733, %r706, %r732;
	st.shared.u32 	[%r733], %r770;
	shl.b32 	%r734, %r182, 2;
	add.s32 	%r735, %r706, %r734;
	st.shared.u32 	[%r735], %r769;
	shl.b32 	%r736, %r183, 2;
	add.s32 	%r737, %r706, %r736;
	st.shared.u32 	[%r737], %r768;
	shl.b32 	%r738, %r184, 2;
	add.s32 	%r739, %r706, %r738;
	st.shared.u32 	[%r739], %r767;
	shl.b32 	%r740, %r185, 2;
	add.s32 	%r741, %r706, %r740;
	st.shared.u32 	[%r741], %r766;
	shl.b32 	%r742, %r186, 2;
	add.s32 	%r743, %r706, %r742;
	st.shared.u32 	[%r743], %r765;
	bar.sync 	0;
	ld.shared.u32 	%r783, [%r84];
	ld.shared.u32 	%r782, [%r84+4];
	ld.shared.u32 	%r781, [%r84+8];
	ld.shared.u32 	%r780, [%r84+12];
	ld.shared.u32 	%r779, [%r84+16];
	ld.shared.u32 	%r778, [%r84+20];
	ld.shared.u32 	%r777, [%r84+24];
	ld.shared.u32 	%r776, [%r84+28];
	ld.shared.u32 	%r775, [%r84+32];
	ld.shared.u32 	%r774, [%r84+36];
	ld.shared.u32 	%r773, [%r84+40];
	ld.shared.u32 	%r772, [%r84+44];
	ld.shared.u32 	%r771, [%r84+48];
	ld.shared.u32 	%r770, [%r84+52];
	ld.shared.u32 	%r769, [%r84+56];
	ld.shared.u32 	%r768, [%r84+60];
	ld.shared.u32 	%r767, [%r84+64];
	ld.shared.u32 	%r766, [%r84+68];
	ld.shared.u32 	%r765, [%r84+72];
	bar.sync 	0;
	st.shared.f32 	[%r707], %f152;
	st.shared.f32 	[%r709], %f151;
	st.shared.f32 	[%r711], %f150;
	st.shared.f32 	[%r713], %f149;
	st.shared.f32 	[%r715], %f148;
	st.shared.f32 	[%r717], %f147;
	st.shared.f32 	[%r719], %f146;
	st.shared.f32 	[%r721], %f145;
	st.shared.f32 	[%r723], %f144;
	st.shared.f32 	[%r725], %f143;
	st.shared.f32 	[%r727], %f142;
	st.shared.f32 	[%r729], %f141;
	st.shared.f32 	[%r731], %f140;
	st.shared.f32 	[%r733], %f139;
	st.shared.f32 	[%r735], %f138;
	st.shared.f32 	[%r737], %f137;
	st.shared.f32 	[%r739], %f136;
	st.shared.f32 	[%r741], %f135;
	st.shared.f32 	[%r743], %f134;
	bar.sync 	0;
	ld.shared.f32 	%f152, [%r84];
	ld.shared.f32 	%f151, [%r84+4];
	ld.shared.f32 	%f150, [%r84+8];
	ld.shared.f32 	%f149, [%r84+12];
	ld.shared.f32 	%f148, [%r84+16];
	ld.shared.f32 	%f147, [%r84+20];
	ld.shared.f32 	%f146, [%r84+24];
	ld.shared.f32 	%f145, [%r84+28];
	ld.shared.f32 	%f144, [%r84+32];
	ld.shared.f32 	%f143, [%r84+36];
	ld.shared.f32 	%f142, [%r84+40];
	ld.shared.f32 	%f141, [%r84+44];
	ld.shared.f32 	%f140, [%r84+48];
	ld.shared.f32 	%f139, [%r84+52];
	ld.shared.f32 	%f138, [%r84+56];
	ld.shared.f32 	%f137, [%r84+60];
	ld.shared.f32 	%f136, [%r84+64];
	ld.shared.f32 	%f135, [%r84+68];
	ld.shared.f32 	%f134, [%r84+72];
	bar.sync 	0;
	add.s32 	%r764, %r764, 6;
	add.s32 	%r763, %r763, -6;
	bra.uni 	$L__BB7_77;

}
	// .globl	_ZN3cub18CUB_300001_SM_10006detail10radix_sort30DeviceRadixSortHistogramKernelINS1_5radix10policy_hubIffyE10Policy1000ELNS0_9SortOrderE0EfyNS1_21identity_decomposer_tEEEvPT2_PKT1_SA_iiT3_
.visible .entry _ZN3cub18CUB_300001_SM_10006detail10radix_sort30DeviceRadixSortHistogramKernelINS1_5radix10policy_hubIffyE10Policy1000ELNS0_9SortOrderE0EfyNS1_21identity_decomposer_tEEEvPT2_PKT1_SA_iiT3_(
	.param .u64 .ptr .align 1 _ZN3cub18CUB_300001_SM_10006detail10radix_sort30DeviceRadixSortHistogramKernelINS1_5radix10policy_hubIffyE10Policy1000ELNS0_9SortOrderE0EfyNS1_21identity_decomposer_tEEEvPT2_PKT1_SA_iiT3__param_0,
	.param .u64 .ptr .align 1 _ZN3cub18CUB_300001_SM_10006detail10radix_sort30DeviceRadixSortHistogramKernelINS1_5radix10policy_hubIffyE10Policy1000ELNS0_9SortOrderE0EfyNS1_21identity_decomposer_tEEEvPT2_PKT1_SA_iiT3__param_1,
	.param .u64 _ZN3cub18CUB_300001_SM_10006detail10radix_sort30DeviceRadixSortHistogramKernelINS1_5radix10policy_hubIffyE10Policy1000ELNS0_9SortOrderE0EfyNS1_21identity_decomposer_tEEEvPT2_PKT1_SA_iiT3__param_2,
	.param .u32 _ZN3cub18CUB_300001_SM_10006detail10radix_sort30DeviceRadixSortHistogramKernelINS1_5radix10policy_hubIffyE10Policy1000ELNS0_9SortOrderE0EfyNS1_21identity_decomposer_tEEEvPT2_PKT1_SA_iiT3__param_3,
	.param .u32 _ZN3cub18CUB_300001_SM_10006detail10radix_sort30DeviceRadixSortHistogramKernelINS1_5radix10policy_hubIffyE10Policy1000ELNS0_9SortOrderE0EfyNS1_21identity_decomposer_tEEEvPT2_PKT1_SA_iiT3__param_4,
	.param .align 1 .b8 _ZN3cub18CUB_300001_SM_10006detail10radix_sort30DeviceRadixSortHistogramKernelINS1_5radix10policy_hubIffyE10Policy1000ELNS0_9SortOrderE0EfyNS1_21identity_decomposer_tEEEvPT2_PKT1_SA_iiT3__param_5[1]
)
.maxntid 128
{
	.reg .pred 	%p<123>;
	.reg .b32 	%r<518>;
	.reg .b64 	%rd<137>;
	// demoted variable
	.shared .align 4 .b8 _ZZN3cub18CUB_300001_SM_10006detail10radix_sort30DeviceRadixSortHistogramKernelINS1_5radix10policy_hubIffyE10Policy1000ELNS0_9SortOrderE0EfyNS1_21identity_decomposer_tEEEvPT2_PKT1_SA_iiT3_E12temp_storage[4096];
	ld.param.u64 	%rd18, [_ZN3cub18CUB_300001_SM_10006detail10radix_sort30DeviceRadixSortHistogramKernelINS1_5radix10policy_hubIffyE10Policy1000ELNS0_9SortOrderE0EfyNS1_21identity_decomposer_tEEEvPT2_PKT1_SA_iiT3__param_0];
	ld.param.u64 	%rd19, [_ZN3cub18CUB_300001_SM_10006detail10radix_sort30DeviceRadixSortHistogramKernelINS1_5radix10policy_hubIffyE10Policy1000ELNS0_9SortOrderE0EfyNS1_21identity_decomposer_tEEEvPT2_PKT1_SA_iiT3__param_1];
	ld.param.u64 	%rd17, [_ZN3cub18CUB_300001_SM_10006detail10radix_sort30DeviceRadixSortHistogramKernelINS1_5radix10policy_hubIffyE10Policy1000ELNS0_9SortOrderE0EfyNS1_21identity_decomposer_tEEEvPT2_PKT1_SA_iiT3__param_2];
	ld.param.u32 	%r174, [_ZN3cub18CUB_300001_SM_10006detail10radix_sort30DeviceRadixSortHistogramKernelINS1_5radix10policy_hubIffyE10Policy1000ELNS0_9SortOrderE0EfyNS1_21identity_decomposer_tEEEvPT2_PKT1_SA_iiT3__param_3];
	ld.param.u32 	%r175, [_ZN3cub18CUB_300001_SM_10006detail10radix_sort30DeviceRadixSortHistogramKernelINS1_5radix10policy_hubIffyE10Policy1000ELNS0_9SortOrderE0EfyNS1_21identity_decomposer_tEEEvPT2_PKT1_SA_iiT3__param_4];
	cvta.to.global.u64 	%rd1, %rd19;
	cvta.to.global.u64 	%rd2, %rd18;
	setp.eq.s64 	%p2, %rd17, 0;
	@%p2 bra 	$L__BB8_153;
	sub.s32 	%r176, %r175, %r174;
	add.s32 	%r177, %r176, 7;
	shr.s32 	%r178, %r177, 31;
	shr.u32 	%r179, %r178, 29;
	add.s32 	%r180, %r177, %r179;
	shr.s32 	%r181, %r180, 3;
	mov.u32 	%r182, %tid.x;
	setp.gt.u32 	%p3, %r182, 255;
	setp.lt.s32 	%p4, %r177, 8;
	mov.u32 	%r183, %ctaid.x;
	shl.b32 	%r184, %r183, 11;
	cvt.u64.u32 	%rd3, %r184;
	mov.u32 	%r185, %nctaid.x;
	shl.b32 	%r186, %r185, 11;
	cvt.u64.u32 	%rd4, %r186;
	add.s32 	%r1, %r181, -1;
	and.b32  	%r2, %r181, 15;
	and.b32  	%r3, %r181, 7;
	add.s32 	%r4, %r3, -1;
	and.b32  	%r5, %r181, 3;
	or.pred  	%p1, %p3, %p4;
	shl.b32 	%r187, %r182, 2;
	mov.u32 	%r188, _ZZN3cub18CUB_300001_SM_10006detail10radix_sort30DeviceRadixSortHistogramKernelINS1_5radix10policy_hubIffyE10Policy1000ELNS0_9SortOrderE0EfyNS1_21identity_decomposer_tEEEvPT2_PKT1_SA_iiT3_E12temp_storage;
	add.s32 	%r6, %r188, %r187;
	and.b32  	%r7, %r181, 268435440;
	cvt.u64.u32 	%rd5, %r182;
	add.s32 	%r8, %r182, 128;
	add.s32 	%r9, %r182, 256;
	add.s32 	%r10, %r182, 384;
	add.s32 	%r11, %r182, 512;
	add.s32 	%r12, %r182, 640;
	add.s32 	%r13, %r182, 768;
	or.b32  	%r14, %r182, 1024;
	add.s32 	%r15, %r182, 1920;
	and.b32  	%r16, %r181, 268435448;
	and.b32  	%r17, %r181, 1;
	neg.s32 	%r18, %r7;
	add.s32 	%r19, %r6, 8192;
	add.s64 	%rd21, %rd17, -1;
	shr.u64 	%rd22, %rd21, 30;
	add.s64 	%rd23, %rd22, 1;
	min.u64 	%rd6, %rd23, %rd17;
	mov.b64 	%rd135, 0;
$L__BB8_2:
	@%p1 bra 	$L__BB8_30;
	setp.lt.u32 	%p5, %r1, 15;
	mov.b32 	%r471, 0;
	@%p5 bra 	$L__BB8_6;
	mov.u32 	%r468, %r19;
	mov.u32 	%r469, %r18;
$L__BB8_5:
	.pragma "nounroll";
	mov.b32 	%r190, 0;
	st.shared.u32 	[%r468+-8192], %r190;
	st.shared.u32 	[%r468+-7168], %r190;
	st.shared.u32 	[%r468+-6144], %r190;
	st.shared.u32 	[%r468+-5120], %r190;
	st.shared.u32 	[%r468+-4096], %r190;
	st.shared.u32 	[%r468+-3072], %r190;
	st.shared.u32 	[%r468+-2048], %r190;
	st.shared.u32 	[%r468+-1024], %r190;
	st.shared.u32 	[%r468], %r190;
	st.shared.u32 	[%r468+1024], %r190;
	st.shared.u32 	[%r468+2048], %r190;
	st.shared.u32 	[%r468+3072], %r190;
	st.shared.u32 	[%r468+4096], %r190;
	st.shared.u32 	[%r468+5120], %r190;
	st.shared.u32 	[%r468+6144], %r190;
	st.shared.u32 	[%r468+7168], %r190;
	add.s32 	%r469, %r469, 16;
	add.s32 	%r468, %r468, 16384;
	setp.ne.s32 	%p6, %r469, 0;
	mov.u32 	%r471, %r7;
	@%p6 bra 	$L__BB8_5;
$L__BB8_6:
	add.s32 	%r25, %r2, -1;
	setp.eq.s32 	%p7, %r2, 0;
	@%p7 bra 	$L__BB8_16;
	setp.lt.u32 	%p8, %r25, 7;
	@%p8 bra 	$L__BB8_9;
	shl.b32 	%r191, %r471, 10;
	add.s32 	%r192, %r6, %r191;
	mov.b32 	%r193, 0;
	st.shared.u32 	[%r192], %r193;
	st.shared.u32 	[%r192+1024], %r193;
	st.shared.u32 	[%r192+2048], %r193;
	st.shared.u32 	[%r192+3072], %r193;
	st.shared.u32 	[%r192+4096], %r193;
	st.shared.u32 	[%r192+5120], %r193;
	st.shared.u32 	[%r192+6144], %r193;
	st.shared.u32 	[%r192+7168], %r193;
	add.s32 	%r471, %r471, 8;
$L__BB8_9:
	setp.eq.s32 	%p9, %r3, 0;
	@%p9 bra 	$L__BB8_16;
	setp.lt.u32 	%p10, %r4, 3;
	@%p10 bra 	$L__BB8_12;
	shl.b32 	%r194, %r471, 10;
	add.s32 	%r195, %r6, %r194;
	mov.b32 	%r196, 0;
	st.shared.u32 	[%r195], %r196;
	st.shared.u32 	[%r195+1024], %r196;
	st.shared.u32 	[%r195+2048], %r196;
	st.shared.u32 	[%r195+3072], %r196;
	add.s32 	%r471, %r471, 4;
$L__BB8_12:
	setp.eq.s32 	%p11, %r5, 0;
	@%p11 bra 	$L__BB8_16;
	setp.eq.s32 	%p12, %r5, 1;
	shl.b32 	%r197, %r471, 10;
	add.s32 	%r30, %r6, %r197;
	mov.b32 	%r198, 0;
	st.shared.u32 	[%r30], %r198;
	@%p12 bra 	$L__BB8_16;
	setp.eq.s32 	%p13, %r5, 2;
	mov.b32 	%r199, 0;
	st.shared.u32 	[%r30+1024], %r199;
	@%p13 bra 	$L__BB8_16;
	mov.b32 	%r200, 0;
	st.shared.u32 	[%r30+2048], %r200;
$L__BB8_16:
	cvt.u32.u64 	%r201, %rd5;
	setp.gt.u32 	%p14, %r201, 127;
	@%p14 bra 	$L__BB8_30;
	setp.lt.u32 	%p15, %r1, 15;
	mov.b32 	%r475, 0;
	@%p15 bra 	$L__BB8_20;
	mov.b32 	%r473, 0;
$L__BB8_19:
	.pragma "nounroll";
	shl.b32 	%r204, %r473, 10;
	add.s32 	%r205, %r6, %r204;
	mov.b32 	%r206, 0;
	st.shared.u32 	[%r205+512], %r206;
	st.shared.u32 	[%r205+1536], %r206;
	st.shared.u32 	[%r205+2560], %r206;
	st.shared.u32 	[%r205+3584], %r206;
	st.shared.u32 	[%r205+4608], %r206;
	st.shared.u32 	[%r205+5632], %r206;
	st.shared.u32 	[%r205+6656], %r206;
	st.shared.u32 	[%r205+7680], %r206;
	st.shared.u32 	[%r205+8704], %r206;
	st.shared.u32 	[%r205+9728], %r206;
	st.shared.u32 	[%r205+10752], %r206;
	st.shared.u32 	[%r205+11776], %r206;
	st.shared.u32 	[%r205+12800], %r206;
	st.shared.u32 	[%r205+13824], %r206;
	st.shared.u32 	[%r205+14848], %r206;
	st.shared.u32 	[%r205+15872], %r206;
	add.s32 	%r473, %r473, 16;
	setp.ne.s32 	%p16, %r473, %r7;
	mov.u32 	%r475, %r7;
	@%p16 bra 	$L__BB8_19;
$L__BB8_20:
	setp.eq.s32 	%p17, %r2, 0;
	@%p17 bra 	$L__BB8_30;
	setp.lt.u32 	%p18, %r25, 7;
	@%p18 bra 	$L__BB8_23;
	shl.b32 	%r207, %r475, 10;
	add.s32 	%r208, %r6, %r207;
	mov.b32 	%r209, 0;
	st.shared.u32 	[%r208+512], %r209;
	st.shared.u32 	[%r208+1536], %r209;
	st.shared.u32 	[%r208+2560], %r209;
	st.shared.u32 	[%r208+3584], %r209;
	st.shared.u32 	[%r208+4608], %r209;
	st.shared.u32 	[%r208+5632], %r209;
	st.shared.u32 	[%r208+6656], %r209;
	st.shared.u32 	[%r208+7680], %r209;
	add.s32 	%r475, %r475, 8;
$L__BB8_23:
	setp.eq.s32 	%p19, %r3, 0;
	@%p19 bra 	$L__BB8_30;
	setp.lt.u32 	%p20, %r4, 3;
	@%p20 bra 	$L__BB8_26;
	shl.b32 	%r210, %r475, 10;
	add.s32 	%r211, %r6, %r210;
	mov.b32 	%r212, 0;
	st.shared.u32 	[%r211+512], %r212;
	st.shared.u32 	[%r211+1536], %r212;
	st.shared.u32 	[%r211+2560], %r212;
	st.shared.u32 	[%r211+3584], %r212;
	add.s32 	%r475, %r475, 4;
$L__BB8_26:
	setp.eq.s32 	%p21, %r5, 0;
	@%p21 bra 	$L__BB8_30;
	setp.eq.s32 	%p22, %r5, 1;
	shl.b32 	%r213, %r475, 10;
	add.s32 	%r38, %r6, %r213;
	mov.b32 	%r214, 0;
	st.shared.u32 	[%r38+512], %r214;
	@%p22 bra 	$L__BB8_30;
	setp.eq.s32 	%p23, %r5, 2;
	mov.b32 	%r215, 0;
	st.shared.u32 	[%r38+1536], %r215;
	@%p23 bra 	$L__BB8_30;
	mov.b32 	%r216, 0;
	st.shared.u32 	[%r38+2560], %r216;
$L__BB8_30:
	bar.sync 	0;
	bar.sync 	0;
	shl.b64 	%rd8, %rd135, 30;
	sub.s64 	%rd24, %rd17, %rd8;
	min.u64 	%rd9, %rd24, 1073741824;
	setp.le.u64 	%p24, %rd9, %rd3;
	@%p24 bra 	$L__BB8_70;
	mov.u64 	%rd136, %rd3;
$L__BB8_32:
	add.s64 	%rd11, %rd136, %rd8;
	sub.s64 	%rd12, %rd17, %rd11;
	setp.lt.u64 	%p25, %rd12, 2048;
	@%p25 bra 	$L__BB8_34;
	add.s64 	%rd27, %rd11, %rd5;
	shl.b64 	%rd28, %rd27, 2;
	add.s64 	%rd29, %rd1, %rd28;
	ld.global.u32 	%r507, [%rd29];
	ld.global.u32 	%r506, [%rd29+512];
	ld.global.u32 	%r505, [%rd29+1024];
	ld.global.u32 	%r504, [%rd29+1536];
	ld.global.u32 	%r503, [%rd29+2048];
	ld.global.u32 	%r502, [%rd29+2560];
	ld.global.u32 	%r501, [%rd29+3072];
	ld.global.u32 	%r500, [%rd29+3584];
	ld.global.u32 	%r499, [%rd29+4096];
	ld.global.u32 	%r498, [%rd29+4608];
	ld.global.u32 	%r497, [%rd29+5120];
	ld.global.u32 	%r496, [%rd29+5632];
	ld.global.u32 	%r495, [%rd29+6144];
	ld.global.u32 	%r494, [%rd29+6656];
	ld.global.u32 	%r493, [%rd29+7168];
	ld.global.u32 	%r492, [%rd29+7680];
	bra.uni 	$L__BB8_66;
$L__BB8_34:
	cvt.u32.u64 	%r218, %rd5;
	cvt.u32.u64 	%r55, %rd12;
	setp.ge.s32 	%p26, %r218, %r55;
	add.s64 	%rd25, %rd11, %rd5;
	shl.b64 	%rd26, %rd25, 2;
	add.s64 	%rd13, %rd1, %rd26;
	mov.b32 	%r507, 2147483647;
	@%p26 bra 	$L__BB8_36;
	ld.global.u32 	%r507, [%rd13];
$L__BB8_36:
	setp.ge.s32 	%p27, %r8, %r55;
	mov.b32 	%r506, 2147483647;
	@%p27 bra 	$L__BB8_38;
	ld.global.u32 	%r506, [%rd13+512];
$L__BB8_38:
	setp.ge.s32 	%p28, %r9, %r55;
	mov.b32 	%r505, 2147483647;
	@%p28 bra 	$L__BB8_40;
	ld.global.u32 	%r505, [%rd13+1024];
$L__BB8_40:
	setp.ge.s32 	%p29, %r10, %r55;
	mov.b32 	%r504, 2147483647;
	@%p29 bra 	$L__BB8_42;
	ld.global.u32 	%r504, [%rd13+1536];
$L__BB8_42:
	setp.ge.s32 	%p30, %r11, %r55;
	mov.b32 	%r503, 2147483647;
	@%p30 bra 	$L__BB8_44;
	ld.global.u32 	%r503, [%rd13+2048];
$L__BB8_44:
	setp.ge.s32 	%p31, %r12, %r55;
	mov.b32 	%r502, 2147483647;
	@%p31 bra 	$L__BB8_46;
	ld.global.u32 	%r502, [%rd13+2560];
$L__BB8_46:
	setp.ge.s32 	%p32, %r13, %r55;
	mov.b32 	%r501, 2147483647;
	@%p32 bra 	$L__BB8_48;
	ld.global.u32 	%r501, [%rd13+3072];
$L__BB8_48:
	mov.u32 	%r226, %tid.x;
	add.s32 	%r227, %r226, 896;
	setp.ge.s32 	%p33, %r227, %r55;
	mov.b32 	%r500, 2147483647;
	@%p33 bra 	$L__BB8_50;
	ld.global.u32 	%r500, [%rd13+3584];
$L__BB8_50:
	setp.ge.s32 	%p34, %r14, %r55;
	mov.b32 	%r499, 2147483647;
	@%p34 bra 	$L__BB8_52;
	ld.global.u32 	%r499, [%rd13+4096];
$L__BB8_52:
	add.s32 	%r231, %r226, 1152;
	setp.ge.s32 	%p35, %r231, %r55;
	mov.b32 	%r498, 2147483647;
	@%p35 bra 	$L__BB8_54;
	ld.global.u32 	%r498, [%rd13+4608];
$L__BB8_54:
	add.s32 	%r234, %r226, 1280;
	setp.ge.s32 	%p36, %r234, %r55;
	mov.b32 	%r497, 2147483647;
	@%p36 bra 	$L__BB8_56;
	ld.global.u32 	%r497, [%rd13+5120];
$L__BB8_56:
	add.s32 	%r237, %r226, 1408;
	setp.ge.s32 	%p37, %r237, %r55;
	mov.b32 	%r496, 2147483647;
	@%p37 bra 	$L__BB8_58;
	ld.global.u32 	%r496, [%rd13+5632];
$L__BB8_58:
	add.s32 	%r240, %r226, 1536;
	setp.ge.s32 	%p38, %r240, %r55;
	mov.b32 	%r495, 2147483647;
	@%p38 bra 	$L__BB8_60;
	ld.global.u32 	%r495, [%rd13+6144];
$L__BB8_60:
	add.s32 	%r243, %r226, 1664;
	setp.ge.s32 	%p39, %r243, %r55;
	mov.b32 	%r494, 2147483647;
	@%p39 bra 	$L__BB8_62;
	ld.global.u32 	%r494, [%rd13+6656];
$L__BB8_62:
	add.s32 	%r246, %r226, 1792;
	setp.ge.s32 	%p40, %r246, %r55;
	mov.b32 	%r493, 2147483647;
	@%p40 bra 	$L__BB8_64;
	ld.global.u32 	%r493, [%rd13+7168];
$L__BB8_64:
	setp.ge.s32 	%p41, %r15, %r55;
	mov.b32 	%r492, 2147483647;
	@%p41 bra 	$L__BB8_66;
	ld.global.u32 	%r492, [%rd13+7680];
$L__BB8_66:
	setp.le.s32 	%p42, %r175, %r174;
	@%p42 bra 	$L__BB8_69;
	setp.gt.s32 	%p43, %r507, -1;
	selp.b32 	%r249, -2147483648, -1, %p43;
	xor.b32  	%r250, %r249, %r507;
	setp.gt.s32 	%p44, %r506, -1;
	selp.b32 	%r251, -2147483648, -1, %p44;
	xor.b32  	%r252, %r251, %r506;
	setp.gt.s32 	%p45, %r505, -1;
	selp.b32 	%r253, -2147483648, -1, %p45;
	xor.b32  	%r254, %r253, %r505;
	setp.gt.s32 	%p46, %r504, -1;
	selp.b32 	%r255, -2147483648, -1, %p46;
	xor.b32  	%r256, %r255, %r504;
	setp.gt.s32 	%p47, %r503, -1;
	selp.b32 	%r257, -2147483648, -1, %p47;
	xor.b32  	%r258, %r257, %r503;
	setp.gt.s32 	%p48, %r502, -1;
	selp.b32 	%r259, -2147483648, -1, %p48;
	xor.b32  	%r260, %r259, %r502;
	setp.gt.s32 	%p49, %r501, -1;
	selp.b32 	%r261, -2147483648, -1, %p49;
	xor.b32  	%r262, %r261, %r501;
	setp.gt.s32 	%p50, %r500, -1;
	selp.b32 	%r263, -2147483648, -1, %p50;
	xor.b32  	%r264, %r263, %r500;
	setp.gt.s32 	%p51, %r499, -1;
	selp.b32 	%r265, -2147483648, -1, %p51;
	xor.b32  	%r266, %r265, %r499;
	setp.gt.s32 	%p52, %r498, -1;
	selp.b32 	%r267, -2147483648, -1, %p52;
	xor.b32  	%r268, %r267, %r498;
	setp.gt.s32 	%p53, %r497, -1;
	selp.b32 	%r269, -2147483648, -1, %p53;
	xor.b32  	%r270, %r269, %r497;
	setp.gt.s32 	%p54, %r496, -1;
	selp.b32 	%r271, -2147483648, -1, %p54;
	xor.b32  	%r272, %r271, %r496;
	setp.gt.s32 	%p55, %r495, -1;
	selp.b32 	%r273, -2147483648, -1, %p55;
	xor.b32  	%r274, %r273, %r495;
	setp.gt.s32 	%p56, %r494, -1;
	selp.b32 	%r275, -2147483648, -1, %p56;
	xor.b32  	%r276, %r275, %r494;
	setp.gt.s32 	%p57, %r493, -1;
	selp.b32 	%r277, -2147483648, -1, %p57;
	xor.b32  	%r278, %r277, %r493;
	setp.gt.s32 	%p58, %r492, -1;
	selp.b32 	%r279, -2147483648, -1, %p58;
	xor.b32  	%r280, %r279, %r492;
	setp.eq.s32 	%p59, %r250, 2147483647;
	selp.b32 	%r103, -2147483648, %r250, %p59;
	setp.eq.s32 	%p60, %r252, 2147483647;
	selp.b32 	%r104, -2147483648, %r252, %p60;
	setp.eq.s32 	%p61, %r254, 2147483647;
	selp.b32 	%r105, -2147483648, %r254, %p61;
	setp.eq.s32 	%p62, %r256, 2147483647;
	selp.b32 	%r106, -2147483648, %r256, %p62;
	setp.eq.s32 	%p63, %r258, 2147483647;
	selp.b32 	%r107, -2147483648, %r258, %p63;
	setp.eq.s32 	%p64, %r260, 2147483647;
	selp.b32 	%r108, -2147483648, %r260, %p64;
	setp.eq.s32 	%p65, %r262, 2147483647;
	selp.b32 	%r109, -2147483648, %r262, %p65;
	setp.eq.s32 	%p66, %r264, 2147483647;
	selp.b32 	%r110, -2147483648, %r264, %p66;
	setp.eq.s32 	%p67, %r266, 2147483647;
	selp.b32 	%r111, -2147483648, %r266, %p67;
	setp.eq.s32 	%p68, %r268, 2147483647;
	selp.b32 	%r112, -2147483648, %r268, %p68;
	setp.eq.s32 	%p69, %r270, 2147483647;
	selp.b32 	%r113, -2147483648, %r270, %p69;
	setp.eq.s32 	%p70, %r272, 2147483647;
	selp.b32 	%r114, -2147483648, %r272, %p70;
	setp.eq.s32 	%p71, %r274, 2147483647;
	selp.b32 	%r115, -2147483648, %r274, %p71;
	setp.eq.s32 	%p72, %r276, 2147483647;
	selp.b32 	%r116, -2147483648, %r276, %p72;
	setp.eq.s32 	%p73, %r278, 2147483647;
	selp.b32 	%r117, -2147483648, %r278, %p73;
	setp.eq.s32 	%p74, %r280, 2147483647;
	selp.b32 	%r118, -2147483648, %r280, %p74;
	mov.b32 	%r508, 0;
	mov.u32 	%r509, %r174;
$L__BB8_68:
	sub.s32 	%r281, %r175, %r509;
	shl.b32 	%r282, %r508, 10;
	mov.u32 	%r283, _ZZN3cub18CUB_300001_SM_10006detail10radix_sort30DeviceRadixSortHistogramKernelINS1_5radix10policy_hubIffyE10Policy1000ELNS0_9SortOrderE0EfyNS1_21identity_decomposer_tEEEvPT2_PKT1_SA_iiT3_E12temp_storage;
	add.s32 	%r284, %r283, %r282;
	min.s32 	%r285, %r281, 8;
	mov.b32 	%r286, -1;
	shl.b32 	%r287, %r286, %r285;
	not.b32 	%r288, %r287;
	shr.u32 	%r289, %r103, %r509;
	and.b32  	%r290, %r289, %r288;
	shl.b32 	%r291, %r290, 2;
	add.s32 	%r292, %r284, %r291;
	atom.shared.add.u32 	%r293, [%r292], 1;
	shr.u32 	%r294, %r104, %r509;
	and.b32  	%r295, %r294, %r288;
	shl.b32 	%r296, %r295, 2;
	add.s32 	%r297, %r284, %r296;
	atom.shared.add.u32 	%r298, [%r297], 1;
	shr.u32 	%r299, %r105, %r509;
	and.b32  	%r300, %r299, %r288;
	shl.b32 	%r301, %r300, 2;
	add.s32 	%r302, %r284, %r301;
	atom.shared.add.u32 	%r303, [%r302], 1;
	shr.u32 	%r304, %r106, %r509;
	and.b32  	%r305, %r304, %r288;
	shl.b32 	%r306, %r305, 2;
	add.s32 	%r307, %r284, %r306;
	atom.shared.add.u32 	%r308, [%r307], 1;
	shr.u32 	%r309, %r107, %r509;
	and.b32  	%r310, %r309, %r288;
	shl.b32 	%r311, %r310, 2;
	add.s32 	%r312, %r284, %r311;
	atom.shared.add.u32 	%r313, [%r312], 1;
	shr.u32 	%r314, %r108, %r509;
	and.b32  	%r315, %r314, %r288;
	shl.b32 	%r316, %r315, 2;
	add.s32 	%r317, %r284, %r316;
	atom.shared.add.u32 	%r318, [%r317], 1;
	shr.u32 	%r319, %r109, %r509;
	and.b32  	%r320, %r319, %r288;
	shl.b32 	%r321, %r320, 2;
	add.s32 	%r322, %r284, %r321;
	atom.shared.add.u32 	%r323, [%r322], 1;
	shr.u32 	%r324, %r110, %r509;
	and.b32  	%r325, %r324, %r288;
	shl.b32 	%r326, %r325, 2;
	add.s32 	%r327, %r284, %r326;
	atom.shared.add.u32 	%r328, [%r327], 1;
	shr.u32 	%r329, %r111, %r509;
	and.b32  	%r330, %r329, %r288;
	shl.b32 	%r331, %r330, 2;
	add.s32 	%r332, %r284, %r331;
	atom.shared.add.u32 	%r333, [%r332], 1;
	shr.u32 	%r334, %r112, %r509;
	and.b32  	%r335, %r334, %r288;
	shl.b32 	%r336, %r335, 2;
	add.s32 	%r337, %r284, %r336;
	atom.shared.add.u32 	%r338, [%r337], 1;
	shr.u32 	%r339, %r113, %r509;
	and.b32  	%r340, %r339, %r288;
	shl.b32 	%r341, %r340, 2;
	add.s32 	%r342, %r284, %r341;
	atom.shared.add.u32 	%r343, [%r342], 1;
	shr.u32 	%r344, %r114, %r509;
	and.b32  	%r345, %r344, %r288;
	shl.b32 	%r346, %r345, 2;
	add.s32 	%r347, %r284, %r346;
	atom.shared.add.u32 	%r348, [%r347], 1;
	shr.u32 	%r349, %r115, %r509;
	and.b32  	%r350, %r349, %r288;
	shl.b32 	%r351, %r350, 2;
	add.s32 	%r352, %r284, %r351;
	atom.shared.add.u32 	%r353, [%r352], 1;
	shr.u32 	%r354, %r116, %r509;
	and.b32  	%r355, %r354, %r288;
	shl.b32 	%r356, %r355, 2;
	add.s32 	%r357, %r284, %r356;
	atom.shared.add.u32 	%r358, [%r357], 1;
	shr.u32 	%r359, %r117, %r509;
	and.b32  	%r360, %r359, %r288;
	shl.b32 	%r361, %r360, 2;
	add.s32 	%r362, %r284, %r361;
	atom.shared.add.u32 	%r363, [%r362], 1;
	shr.u32 	%r364, %r118, %r509;
	and.b32  	%r365, %r364, %r288;
	shl.b32 	%r366, %r365, 2;
	add.s32 	%r367, %r284, %r366;
	atom.shared.add.u32 	%r368, [%r367], 1;
	add.s32 	%r509, %r509, 8;
	add.s32 	%r508, %r508, 1;
	setp.lt.s32 	%p75, %r509, %r175;
	@%p75 bra 	$L__BB8_68;
$L__BB8_69:
	add.s64 	%rd136, %rd136, %rd4;
	setp.lt.u64 	%p76, %rd136, %rd9;
	@%p76 bra 	$L__BB8_32;
$L__BB8_70:
	bar.sync 	0;
	@%p1 bra 	$L__BB8_152;
	setp.lt.u32 	%p77, %r1, 7;
	mov.b32 	%r512, 0;
	@%p77 bra 	$L__BB8_90;
	mov.b32 	%r510, 0;
$L__BB8_73:
	.pragma "nounroll";
	shl.b32 	%r371, %r510, 10;
	add.s32 	%r124, %r6, %r371;
	ld.shared.u32 	%r125, [%r124];
	setp.eq.s32 	%p78, %r125, 0;
	@%p78 bra 	$L__BB8_75;
	cvt.u32.u64 	%r372, %rd5;
	shl.b32 	%r373, %r510, 8;
	add.s32 	%r374, %r373, %r372;
	mul.wide.u32 	%rd30, %r374, 8;
	add.s64 	%rd31, %rd2, %rd30;
	cvt.u64.u32 	%rd32, %r125;
	atom.global.add.u64 	%rd33, [%rd31], %rd32;
$L__BB8_75:
	ld.shared.u32 	%r126, [%r124+1024];
	setp.eq.s32 	%p79, %r126, 0;
	@%p79 bra 	$L__BB8_77;
	cvt.u32.u64 	%r375, %rd5;
	shl.b32 	%r376, %r510, 8;
	add.s32 	%r377, %r376, %r375;
	add.s32 	%r378, %r377, 256;
	mul.wide.u32 	%rd34, %r378, 8;
	add.s64 	%rd35, %rd2, %rd34;
	cvt.u64.u32 	%rd36, %r126;
	atom.global.add.u64 	%rd37, [%rd35], %rd36;
$L__BB8_77:
	ld.shared.u32 	%r127, [%r124+2048];
	setp.eq.s32 	%p80, %r127, 0;
	@%p80 bra 	$L__BB8_79;
	cvt.u32.u64 	%r379, %rd5;
	shl.b32 	%r380, %r510, 8;
	add.s32 	%r381, %r380, %r379;
	add.s32 	%r382, %r381, 512;
	mul.wide.u32 	%rd38, %r382, 8;
	add.s64 	%rd39, %rd2, %rd38;
	cvt.u64.u32 	%rd40, %r127;
	atom.global.add.u64 	%rd41, [%rd39], %rd40;
$L__BB8_79:
	ld.shared.u32 	%r128, [%r124+3072];
	setp.eq.s32 	%p81, %r128, 0;
	@%p81 bra 	$L__BB8_81;
	cvt.u32.u64 	%r383, %rd5;
	shl.b32 	%r384, %r510, 8;
	add.s32 	%r385, %r384, %r383;
	add.s32 	%r386, %r385, 768;
	mul.wide.u32 	%rd42, %r386, 8;
	add.s64 	%rd43, %rd2, %rd42;
	cvt.u64.u32 	%rd44, %r128;
	atom.global.add.u64 	%rd45, [%rd43], %rd44;
$L__BB8_81:
	ld.shared.u32 	%r129, [%r124+4096];
	setp.eq.s32 	%p82, %r129, 0;
	@%p82 bra 	$L__BB8_83;
	cvt.u32.u64 	%r387, %rd5;
	shl.b32 	%r388, %r510, 8;
	add.s32 	%r389, %r388, %r387;
	add.s32 	%r390, %r389, 1024;
	mul.wide.u32 	%rd46, %r390, 8;
	add.s64 	%rd47, %rd2, %rd46;
	cvt.u64.u32 	%rd48, %r129;
	atom.global.add.u64 	%rd49, [%rd47], %rd48;
$L__BB8_83:
	ld.shared.u32 	%r130, [%r124+5120];
	setp.eq.s32 	%p83, %r130, 0;
	@%p83 bra 	$L__BB8_85;
	cvt.u32.u64 	%r391, %rd5;
	shl.b32 	%r392, %r510, 8;
	add.s32 	%r393, %r392, %r391;
	add.s32 	%r394, %r393, 1280;
	mul.wide.u32 	%rd50, %r394, 8;
	add.s64 	%rd51, %rd2, %rd50;
	cvt.u64.u32 	%rd52, %r130;
	atom.global.add.u64 	%rd53, [%rd51], %rd52;
$L__BB8_85:
	ld.shared.u32 	%r131, [%r124+6144];
	setp.eq.s32 	%p84, %r131, 0;
	@%p84 bra 	$L__BB8_87;
	cvt.u32.u64 	%r395, %rd5;
	shl.b32 	%r396, %r510, 8;
	add.s32 	%r397, %r396, %r395;
	add.s32 	%r398, %r397, 1536;
	mul.wide.u32 	%rd54, %r398, 8;
	add.s64 	%rd55, %rd2, %rd54;
	cvt.u64.u32 	%rd56, %r131;
	atom.global.add.u64 	%rd57, [%rd55], %rd56;
$L__BB8_87:
	ld.shared.u32 	%r132, [%r124+7168];
	setp.eq.s32 	%p85, %r132, 0;
	@%p85 bra 	$L__BB8_89;
	cvt.u32.u64 	%r399, %rd5;
	shl.b32 	%r400, %r510, 8;
	add.s32 	%r401, %r400, %r399;
	add.s32 	%r402, %r401, 1792;
	mul.wide.u32 	%rd58, %r402, 8;
	add.s64 	%rd59, %rd2, %rd58;
	cvt.u64.u32 	%rd60, %r132;
	atom.global.add.u64 	%rd61, [%rd59], %rd60;
$L__BB8_89:
	add.s32 	%r510, %r510, 8;
	setp.ne.s32 	%p86, %r510, %r16;
	mov.u32 	%r512, %r16;
	@%p86 bra 	$L__BB8_73;
$L__BB8_90:
	add.s32 	%r135, %r5, -1;
	setp.eq.s32 	%p87, %r3, 0;
	@%p87 bra 	$L__BB8_111;
	setp.lt.u32 	%p88, %r4, 3;
	@%p88 bra 	$L__BB8_101;
	shl.b32 	%r403, %r512, 10;
	add.s32 	%r136, %r6, %r403;
	ld.shared.u32 	%r137, [%r136];
	setp.eq.s32 	%p89, %r137, 0;
	@%p89 bra 	$L__BB8_94;
	cvt.u32.u64 	%r404, %rd5;
	shl.b32 	%r405, %r512, 8;
	add.s32 	%r406, %r405, %r404;
	mul.wide.u32 	%rd62, %r406, 8;
	add.s64 	%rd63, %rd2, %rd62;
	cvt.u64.u32 	%rd64, %r137;
	atom.global.add.u64 	%rd65, [%rd63], %rd64;
$L__BB8_94:
	ld.shared.u32 	%r138, [%r136+1024];
	setp.eq.s32 	%p90, %r138, 0;
	@%p90 bra 	$L__BB8_96;
	cvt.u32.u64 	%r407, %rd5;
	shl.b32 	%r408, %r512, 8;
	add.s32 	%r409, %r408, %r407;
	add.s32 	%r410, %r409, 256;
	mul.wide.u32 	%rd66, %r410, 8;
	add.s64 	%rd67, %rd2, %rd66;
	cvt.u64.u32 	%rd68, %r138;
	atom.global.add.u64 	%rd69, [%rd67], %rd68;
$L__BB8_96:
	ld.shared.u32 	%r139, [%r136+2048];
	setp.eq.s32 	%p91, %r139, 0;
	@%p91 bra 	$L__BB8_98;
	cvt.u32.u64 	%r411, %rd5;
	shl.b32 	%r412, %r512, 8;
	add.s32 	%r413, %r412, %r411;
	add.s32 	%r414, %r413, 512;
	mul.wide.u32 	%rd70, %r414, 8;
	add.s64 	%rd71, %rd2, %rd70;
	cvt.u64.u32 	%rd72, %r139;
	atom.global.add.u64 	%rd73, [%rd71], %rd72;
$L__BB8_98:
	ld.shared.u32 	%r140, [%r136+3072];
	setp.eq.s32 	%p92, %r140, 0;
	@%p92 bra 	$L__BB8_100;
	cvt.u32.u64 	%r415, %rd5;
	shl.b32 	%r416, %r512, 8;
	add.s32 	%r417, %r416, %r415;
	add.s32 	%r418, %r417, 768;
	mul.wide.u32 	%rd74, %r418, 8;
	add.s64 	%rd75, %rd2, %rd74;
	cvt.u64.u32 	%rd76, %r140;
	atom.global.add.u64 	%rd77, [%rd75], %rd76;
$L__BB8_100:
	add.s32 	%r512, %r512, 4;
$L__BB8_101:
	setp.eq.s32 	%p93, %r5, 0;
	@%p93 bra 	$L__BB8_111;
	setp.eq.s32 	%p94, %r135, 0;
	@%p94 bra 	$L__BB8_108;
	shl.b32 	%r419, %r512, 10;
	add.s32 	%r143, %r6, %r419;
	ld.shared.u32 	%r144, [%r143];
	setp.eq.s32 	%p95, %r144, 0;
	@%p95 bra 	$L__BB8_105;
	cvt.u32.u64 	%r420, %rd5;
	shl.b32 	%r421, %r512, 8;
	add.s32 	%r422, %r421, %r420;
	mul.wide.u32 	%rd78, %r422, 8;
	add.s64 	%rd79, %rd2, %rd78;
	cvt.u64.u32 	%rd80, %r144;
	atom.global.add.u64 	%rd81, [%rd79], %rd80;
$L__BB8_105:
	ld.shared.u32 	%r145, [%r143+1024];
	setp.eq.s32 	%p96, %r145, 0;
	@%p96 bra 	$L__BB8_107;
	cvt.u32.u64 	%r423, %rd5;
	shl.b32 	%r424, %r512, 8;
	add.s32 	%r425, %r424, %r423;
	add.s32 	%r426, %r425, 256;
	mul.wide.u32 	%rd82, %r426, 8;
	add.s64 	%rd83, %rd2, %rd82;
	cvt.u64.u32 	%rd84, %r145;
	atom.global.add.u64 	%rd85, [%rd83], %rd84;
$L__BB8_107:
	add.s32 	%r512, %r512, 2;
$L__BB8_108:
	setp.eq.s32 	%p97, %r17, 0;
	@%p97 bra 	$L__BB8_111;
	shl.b32 	%r427, %r512, 10;
	add.s32 	%r428, %r6, %r427;
	ld.shared.u32 	%r148, [%r428];
	setp.eq.s32 	%p98, %r148, 0;
	@%p98 bra 	$L__BB8_111;
	cvt.u32.u64 	%r429, %rd5;
	shl.b32 	%r430, %r512, 8;
	add.s32 	%r431, %r430, %r429;
	mul.wide.u32 	%rd86, %r431, 8;
	add.s64 	%rd87, %rd2, %rd86;
	cvt.u64.u32 	%rd88, %r148;
	atom.global.add.u64 	%rd89, [%rd87], %rd88;
$L__BB8_111:
	cvt.u32.u64 	%r432, %rd5;
	setp.gt.u32 	%p99, %r432, 127;
	@%p99 bra 	$L__BB8_152;
	setp.lt.u32 	%p100, %r1, 7;
	mov.b32 	%r516, 0;
	@%p100 bra 	$L__BB8_131;
	mov.b32 	%r514, 0;
$L__BB8_114:
	.pragma "nounroll";
	shl.b32 	%r436, %r514, 10;
	add.s32 	%r150, %r6, %r436;
	ld.shared.u32 	%r151, [%r150+512];
	setp.eq.s32 	%p101, %r151, 0;
	shl.b32 	%r437, %r514, 8;
	add.s32 	%r438, %r437, %r432;
	mul.wide.u32 	%rd90, %r438, 8;
	add.s64 	%rd15, %rd2, %rd90;
	@%p101 bra 	$L__BB8_116;
	cvt.u64.u32 	%rd91, %r151;
	atom.global.add.u64 	%rd92, [%rd15+1024], %rd91;
$L__BB8_116:
	ld.shared.u32 	%r152, [%r150+1536];
	setp.eq.s32 	%p102, %r152, 0;
	@%p102 bra 	$L__BB8_118;
	cvt.u64.u32 	%rd93, %r152;
	atom.global.add.u64 	%rd94, [%rd15+3072], %rd93;
$L__BB8_118:
	ld.shared.u32 	%r153, [%r150+2560];
	setp.eq.s32 	%p103, %r153, 0;
	@%p103 bra 	$L__BB8_120;
	cvt.u64.u32 	%rd95, %r153;
	atom.global.add.u64 	%rd96, [%rd15+5120], %rd95;
$L__BB8_120:
	ld.shared.u32 	%r154, [%r150+3584];
	setp.eq.s32 	%p104, %r154, 0;
	@%p104 bra 	$L__BB8_122;
	cvt.u64.u32 	%rd97, %r154;
	atom.global.add.u64 	%rd98, [%rd15+7168], %rd97;
$L__BB8_122:
	ld.shared.u32 	%r155, [%r150+4608];
	setp.eq.s32 	%p105, %r155, 0;
	@%p105 bra 	$L__BB8_124;
	cvt.u64.u32 	%rd99, %r155;
	atom.global.add.u64 	%rd100, [%rd15+9216], %rd99;
$L__BB8_124:
	ld.shared.u32 	%r156, [%r150+5632];
	setp.eq.s32 	%p106, %r156, 0;
	@%p106 bra 	$L__BB8_126;
	cvt.u64.u32 	%rd101, %r156;
	atom.global.add.u64 	%rd102, [%rd15+11264], %rd101;
$L__BB8_126:
	ld.shared.u32 	%r157, [%r150+6656];
	setp.eq.s32 	%p107, %r157, 0;
	@%p107 bra 	$L__BB8_128;
	cvt.u64.u32 	%rd103, %r157;
	atom.global.add.u64 	%rd104, [%rd15+13312], %rd103;
$L__BB8_128:
	ld.shared.u32 	%r158, [%r150+7680];
	setp.eq.s32 	%p108, %r158, 0;
	@%p108 bra 	$L__BB8_130;
	cvt.u64.u32 	%rd105, %r158;
	atom.global.add.u64 	%rd106, [%rd15+15360], %rd105;
$L__BB8_130:
	add.s32 	%r514, %r514, 8;
	setp.ne.s32 	%p109, %r514, %r16;
	mov.u32 	%r516, %r16;
	@%p109 bra 	$L__BB8_114;
$L__BB8_131:
	setp.eq.s32 	%p110, %r3, 0;
	@%p110 bra 	$L__BB8_152;
	setp.lt.u32 	%p111, %r4, 3;
	@%p111 bra 	$L__BB8_142;
	shl.b32 	%r439, %r516, 10;
	add.s32 	%r161, %r6, %r439;
	ld.shared.u32 	%r162, [%r161+512];
	setp.eq.s32 	%p112, %r162, 0;
	@%p112 bra 	$L__BB8_135;
	shl.b32 	%r441, %r516, 8;
	add.s32 	%r442, %r441, %r432;
	mul.wide.u32 	%rd107, %r442, 8;
	add.s64 	%rd108, %rd2, %rd107;
	cvt.u64.u32 	%rd109, %r162;
	atom.global.add.u64 	%rd110, [%rd108+1024], %rd109;
$L__BB8_135:
	ld.shared.u32 	%r163, [%r161+1536];
	setp.eq.s32 	%p113, %r163, 0;
	@%p113 bra 	$L__BB8_137;
	shl.b32 	%r444, %r516, 8;
	add.s32 	%r445, %r444, %r432;
	add.s32 	%r446, %r445, 256;
	mul.wide.u32 	%rd111, %r446, 8;
	add.s64 	%rd112, %rd2, %rd111;
	cvt.u64.u32 	%rd113, %r163;
	atom.global.add.u64 	%rd114, [%rd112+1024], %rd113;
$L__BB8_137:
	ld.shared.u32 	%r164, [%r161+2560];
	setp.eq.s32 	%p114, %r164, 0;
	@%p114 bra 	$L__BB8_139;
	shl.b32 	%r448, %r516, 8;
	add.s32 	%r449, %r448, %r432;
	add.s32 	%r450, %r449, 512;
	mul.wide.u32 	%rd115, %r450, 8;
	add.s64 	%rd116, %rd2, %rd115;
	cvt.u64.u32 	%rd117, %r164;
	atom.global.add.u64 	%rd118, [%rd116+1024], %rd117;
$L__BB8_139:
	ld.shared.u32 	%r165, [%r161+3584];
	setp.eq.s32 	%p115, %r165, 0;
	@%p115 bra 	$L__BB8_141;
	shl.b32 	%r452, %r516, 8;
	add.s32 	%r453, %r452, %r432;
	add.s32 	%r454, %r453, 768;
	mul.wide.u32 	%rd119, %r454, 8;
	add.s64 	%rd120, %rd2, %rd119;
	cvt.u64.u32 	%rd121, %r165;
	atom.global.add.u64 	%rd122, [%rd120+1024], %rd121;
$L__BB8_141:
	add.s32 	%r516, %r516, 4;
$L__BB8_142:
	setp.eq.s32 	%p116, %r5, 0;
	@%p116 bra 	$L__BB8_152;
	setp.eq.s32 	%p117, %r135, 0;
	@%p117 bra 	$L__BB8_149;
	shl.b32 	%r455, %r516, 10;
	add.s32 	%r168, %r6, %r455;
	ld.shared.u32 	%r169, [%r168+512];
	setp.eq.s32 	%p118, %r169, 0;
	@%p118 bra 	$L__BB8_146;
	shl.b32 	%r457, %r516, 8;
	add.s32 	%r458, %r457, %r432;
	mul.wide.u32 	%rd123, %r458, 8;
	add.s64 	%rd124, %rd2, %rd123;
	cvt.u64.u32 	%rd125, %r169;
	atom.global.add.u64 	%rd126, [%rd124+1024], %rd125;
$L__BB8_146:
	ld.shared.u32 	%r170, [%r168+1536];
	setp.eq.s32 	%p119, %r170, 0;
	@%p119 bra 	$L__BB8_148;
	shl.b32 	%r460, %r516, 8;
	add.s32 	%r461, %r460, %r432;
	add.s32 	%r462, %r461, 256;
	mul.wide.u32 	%rd127, %r462, 8;
	add.s64 	%rd128, %rd2, %rd127;
	cvt.u64.u32 	%rd129, %r170;
	atom.global.add.u64 	%rd130, [%rd128+1024], %rd129;
$L__BB8_148:
	add.s32 	%r516, %r516, 2;
$L__BB8_149:
	setp.eq.s32 	%p120, %r17, 0;
	@%p120 bra 	$L__BB8_152;
	shl.b32 	%r463, %r516, 10;
	add.s32 	%r464, %r6, %r463;
	ld.shared.u32 	%r173, [%r464+512];
	setp.eq.s32 	%p121, %r173, 0;
	@%p121 bra 	$L__BB8_152;
	shl.b32 	%r466, %r516, 8;
	add.s32 	%r467, %r466, %r432;
	mul.wide.u32 	%rd131, %r467, 8;
	add.s64 	%rd132, %rd2, %rd131;
	cvt.u64.u32 	%rd133, %r173;
	atom.global.add.u64 	%rd134, [%rd132+1024], %rd133;
$L__BB8_152:
	bar.sync 	0;
	add.s64 	%rd135, %rd135, 1;
	setp.ne.s64 	%p122, %rd135, %rd6;
	@%p122 bra 	$L__BB8_2;
$L__BB8_153:
	ret;

}
	// .globl	_ZN3cub18CUB_300001_SM_10006detail10radix_sort33DeviceRadixSortExclusiveSumKernelINS1_5radix10policy_hubIffyE10Policy1000EyEEvPT0_
.visible .entry _ZN3cub18CUB_300001_SM_10006detail10radix_sort33DeviceRadixSortExclusiveSumKernelINS1_5radix10policy_hubIffyE10Policy1000EyEEvPT0_(
	.param .u64 .ptr .align 1 _ZN3cub18CUB_300001_SM_10006detail10radix_sort33DeviceRadixSortExclusiveSumKernelINS1_5radix10policy_hubIffyE10Policy1000EyEEvPT0__param_0
)
{
	.reg .pred 	%p<4>;
	.reg .b32 	%r<28>;
	.reg .b64 	%rd<54>;
	// demoted variable
	.shared .align 16 .b8 _ZZN3cub18CUB_300001_SM_10006detail10radix_sort33DeviceRadixSortExclusiveSumKernelINS1_5radix10policy_hubIffyE10Policy1000EyEEvPT0_E12temp_storage[2336];
	ld.param.u64 	%rd5, [_ZN3cub18CUB_300001_SM_10006detail10radix_sort33DeviceRadixSortExclusiveSumKernelINS1_5radix10policy_hubIffyE10Policy1000EyEEvPT0__param_0];
	cvta.to.global.u64 	%rd6, %rd5;
	mov.u32 	%r3, %ctaid.x;
	shl.b32 	%r4, %r3, 8;
	mov.u32 	%r1, %tid.x;
	setp.gt.u32 	%p1, %r1, 255;
	add.s32 	%r5, %r4, %r1;
	mul.wide.s32 	%rd7, %r5, 8;
	add.s64 	%rd1, %rd6, %rd7;
	@%p1 bra 	$L__BB9_2;
	ld.global.u64 	%rd53, [%rd1];
$L__BB9_2:
	shr.u32 	%r6, %r1, 3;
	add.s32 	%r7, %r6, %r1;
	shl.b32 	%r8, %r7, 3;
	mov.u32 	%r9, _ZZN3cub18CUB_300001_SM_10006detail10radix_sort33DeviceRadixSortExclusiveSumKernelINS1_5radix10policy_hubIffyE10Policy1000EyEEvPT0_E12temp_storage;
	add.s32 	%r10, %r9, %r8;
	add.s32 	%r2, %r10, 16;
	st.shared.u64 	[%r10+16], %rd53;
	bar.sync 	0;
	setp.gt.u32 	%p2, %r1, 31;
	@%p2 bra 	$L__BB9_4;
	mad.lo.s32 	%r27, %r1, 72, %r9;
	ld.shared.u64 	%rd23, [%r27+16];
	ld.shared.u64 	%rd24, [%r27+24];
	ld.shared.u64 	%rd25, [%r27+32];
	ld.shared.u64 	%rd26, [%r27+40];
	ld.shared.u64 	%rd27, [%r27+48];
	ld.shared.u64 	%rd28, [%r27+56];
	ld.shared.u64 	%rd29, [%r27+64];
	ld.shared.u64 	%rd30, [%r27+72];
	add.s64 	%rd31, %rd24, %rd23;
	add.s64 	%rd32, %rd31, %rd25;
	add.s64 	%rd33, %rd32, %rd26;
	add.s64 	%rd34, %rd33, %rd27;
	add.s64 	%rd35, %rd34, %rd28;
	add.s64 	%rd36, %rd35, %rd29;
	add.s64 	%rd10, %rd36, %rd30;
	mov.b32 	%r11, 1;
	mov.b32 	%r24, 0;
	mov.b32 	%r25, -1;
	// begin inline asm
	{  .reg .u64 r0;  .reg .u32 lo;  .reg .u32 hi;  .reg .pred p;  mov.b64 {lo, hi}, %rd10;  shfl.sync.up.b32 lo|p, lo, %r11, %r24, %r25;  shfl.sync.up.b32 hi|p, hi, %r11, %r24, %r25;  mov.b64 r0, {lo, hi};  @p add.u64 r0, r0, %rd10;  mov.u64 %rd8, r0;}
	// end inline asm
	mov.b32 	%r14, 2;
	// begin inline asm
	{  .reg .u64 r0;  .reg .u32 lo;  .reg .u32 hi;  .reg .pred p;  mov.b64 {lo, hi}, %rd8;  shfl.sync.up.b32 lo|p, lo, %r14, %r24, %r25;  shfl.sync.up.b32 hi|p, hi, %r14, %r24, %r25;  mov.b64 r0, {lo, hi};  @p add.u64 r0, r0, %rd8;  mov.u64 %rd11, r0;}
	// end inline asm
	mov.b32 	%r17, 4;
	// begin inline asm
	{  .reg .u64 r0;  .reg .u32 lo;  .reg .u32 hi;  .reg .pred p;  mov.b64 {lo, hi}, %rd11;  shfl.sync.up.b32 lo|p, lo, %r17, %r24, %r25;  shfl.sync.up.b32 hi|p, hi, %r17, %r24, %r25;  mov.b64 r0, {lo, hi};  @p add.u64 r0, r0, %rd11;  mov.u64 %rd14, r0;}
	// end inline asm
	mov.b32 	%r20, 8;
	// begin inline asm
	{  .reg .u64 r0;  .reg .u32 lo;  .reg .u32 hi;  .reg .pred p;  mov.b64 {lo, hi}, %rd14;  shfl.sync.up.b32 lo|p, lo, %r20, %r24, %r25;  shfl.sync.up.b32 hi|p, hi, %r20, %r24, %r25;  mov.b64 r0, {lo, hi};  @p add.u64 r0, r0, %rd14;  mov.u64 %rd17, r0;}
	// end inline asm
	mov.b32 	%r23, 16;
	// begin inline asm
	{  .reg .u64 r0;  .reg .u32 lo;  .reg .u32 hi;  .reg .pred p;  mov.b64 {lo, hi}, %rd17;  shfl.sync.up.b32 lo|p, lo, %r23, %r24, %r25;  shfl.sync.up.b32 hi|p, hi, %r23, %r24, %r25;  mov.b64 r0, {lo, hi};  @p add.u64 r0, r0, %rd17;  mov.u64 %rd20, r0;}
	// end inline asm
	sub.s64 	%rd37, %rd20, %rd10;
	ld.shared.u64 	%rd38, [%r27+16];
	ld.shared.u64 	%rd39, [%r27+24];
	ld.shared.u64 	%rd40, [%r27+32];
	ld.shared.u64 	%rd41, [%r27+40];
	ld.shared.u64 	%rd42, [%r27+48];
	ld.shared.u64 	%rd43, [%r27+56];
	ld.shared.u64 	%rd44, [%r27+64];
	add.s64 	%rd45, %rd38, %rd37;
	add.s64 	%rd46, %rd39, %rd45;
	add.s64 	%rd47, %rd40, %rd46;
	add.s64 	%rd48, %rd41, %rd47;
	add.s64 	%rd49, %rd42, %rd48;
	add.s64 	%rd50, %rd43, %rd49;
	add.s64 	%rd51, %rd44, %rd50;
	st.shared.u64 	[%r27+16], %rd37;
	st.shared.u64 	[%r27+24], %rd45;
	st.shared.u64 	[%r27+32], %rd46;
	st.shared.u64 	[%r27+40], %rd47;
	st.shared.u64 	[%r27+48], %rd48;
	st.shared.u64 	[%r27+56], %rd49;
	st.shared.u64 	[%r27+64], %rd50;
	st.shared.u64 	[%r27+72], %rd51;
$L__BB9_4:
	setp.gt.u32 	%p3, %r1, 255;
	bar.sync 	0;
	@%p3 bra 	$L__BB9_6;
	ld.shared.u64 	%rd52, [%r2];
	st.global.u64 	[%rd1], %rd52;
$L__BB9_6:
	ret;

}
	// .globl	_ZN3cub18CUB_300001_SM_10006detail10radix_sort29DeviceRadixSortOnesweepKernelINS1_5radix10policy_hubIffyE10Policy1000ELNS0_9SortOrderE0EffyiiNS1_21identity_decomposer_tEEEvPT5_SB_PT3_PKSC_PT1_PKSG_PT2_PKSK_T4_iiT6_
.visible .entry _ZN3cub18CUB_300001_SM_10006detail10radix_sort29DeviceRadixSortOnesweepKernelINS1_5radix10policy_hubIffyE10Policy1000ELNS0_9SortOrderE0EffyiiNS1_21identity_decomposer_tEEEvPT5_SB_PT3_PKSC_PT1_PKSG_PT2_PKSK_T4_iiT6_(
	.param .u64 .ptr .align 1 _ZN3cub18CUB_300001_SM_10006detail10radix_sort29DeviceRadixSortOnesweepKernelINS1_5radix10policy_hubIffyE10Policy1000ELNS0_9SortOrderE0EffyiiNS1_21identity_decomposer_tEEEvPT5_SB_PT3_PKSC_PT1_PKSG_PT2_PKSK_T4_iiT6__param_0,
	.param .u64 .ptr .align 1 _ZN3cub18CUB_300001_SM_10006detail10radix_sort29DeviceRadixSortOnesweepKernelINS1_5radix10policy_hubIffyE10Policy1000ELNS0_9SortOrderE0EffyiiNS1_21identity_decomposer_tEEEvPT5_SB_PT3_PKSC_PT1_PKSG_PT2_PKSK_T4_iiT6__param_1,
	.param .u64 .ptr .align 1 _ZN3cub18CUB_300001_SM_10006detail10radix_sort29DeviceRadixSortOnesweepKernelINS1_5radix10policy_hubIffyE10Policy1000ELNS0_9SortOrderE0EffyiiNS1_21identity_decomposer_tEEEvPT5_SB_PT3_PKSC_PT1_PKSG_PT2_PKSK_T4_iiT6__param_2,
	.param .u64 .ptr .align 1 _ZN3cub18CUB_300001_SM_10006detail10radix_sort29DeviceRadixSortOnesweepKernelINS1_5radix10policy_hubIffyE10Policy1000ELNS0_9SortOrderE0EffyiiNS1_21identity_decomposer_tEEEvPT5_SB_PT3_PKSC_PT1_PKSG_PT2_PKSK_T4_iiT6__param_3,
	.param .u64 .ptr .align 1 _ZN3cub18CUB_300001_SM_10006detail10radix_sort29DeviceRadixSortOnesweepKernelINS1_5radix10policy_hubIffyE10Policy1000ELNS0_9SortOrderE0EffyiiNS1_21identity_decomposer_tEEEvPT5_SB_PT3_PKSC_PT1_PKSG_PT2_PKSK_T4_iiT6__param_4,
	.param .u64 .ptr .align 1 _ZN3cub18CUB_300001_SM_10006detail10radix_sort29DeviceRadixSortOnesweepKernelINS1_5radix10policy_hubIffyE10Policy1000ELNS0_9SortOrderE0EffyiiNS1_21identity_decomposer_tEEEvPT5_SB_PT3_PKSC_PT1_PKSG_PT2_PKSK_T4_iiT6__param_5,
	.param .u64 .ptr .align 1 _ZN3cub18CUB_300001_SM_10006detail10radix_sort29DeviceRadixSortOnesweepKernelINS1_5radix10policy_hubIffyE10Policy1000ELNS0_9SortOrderE0EffyiiNS1_21identity_decomposer_tEEEvPT5_SB_PT3_PKSC_PT1_PKSG_PT2_PKSK_T4_iiT6__param_6,
	.param .u64 .ptr .align 1 _ZN3cub18CUB_300001_SM_10006detail10radix_sort29DeviceRadixSortOnesweepKernelINS1_5radix10policy_hubIffyE10Policy1000ELNS0_9SortOrderE0EffyiiNS1_21identity_decomposer_tEEEvPT5_SB_PT3_PKSC_PT1_PKSG_PT2_PKSK_T4_iiT6__param_7,
	.param .u32 _ZN3cub18CUB_300001_SM_10006detail10radix_sort29DeviceRadixSortOnesweepKernelINS1_5radix10policy_hubIffyE10Policy1000ELNS0_9SortOrderE0EffyiiNS1_21identity_decomposer_tEEEvPT5_SB_PT3_PKSC_PT1_PKSG_PT2_PKSK_T4_iiT6__param_8,
	.param .u32 _ZN3cub18CUB_300001_SM_10006detail10radix_sort29DeviceRadixSortOnesweepKernelINS1_5radix10policy_hubIffyE10Policy1000ELNS0_9SortOrderE0EffyiiNS1_21identity_decomposer_tEEEvPT5_SB_PT3_PKSC_PT1_PKSG_PT2_PKSK_T4_iiT6__param_9,
	.param .u32 _ZN3cub18CUB_300001_SM_10006detail10radix_sort29DeviceRadixSortOnesweepKernelINS1_5radix10policy_hubIffyE10Policy1000ELNS0_9SortOrderE0EffyiiNS1_21identity_decomposer_tEEEvPT5_SB_PT3_PKSC_PT1_PKSG_PT2_PKSK_T4_iiT6__param_10,
	.param .align 1 .b8 _ZN3cub18CUB_300001_SM_10006detail10radix_sort29DeviceRadixSortOnesweepKernelINS1_5radix10policy_hubIffyE10Policy1000ELNS0_9SortOrderE0EffyiiNS1_21identity_decomposer_tEEEvPT5_SB_PT3_PKSC_PT1_PKSG_PT2_PKSK_T4_iiT6__param_11[1]
)
.maxntid 384
{
	.reg .pred 	%p<358>;
	.reg .b32 	%r<2170>;
	.reg .b32 	%f<269>;
	.reg .b64 	%rd<457>;
	// demoted variable
	.shared .align 16 .b8 _ZZN3cub18CUB_300001_SM_10006detail10radix_sort29DeviceRadixSortOnesweepKernelINS1_5radix10policy_hubIffyE10Policy1000ELNS0_9SortOrderE0EffyiiNS1_21identity_decomposer_tEEEvPT5_SB_PT3_PKSC_PT1_PKSG_PT2_PKSK_T4_iiT6_E1s[28160];
	ld.param.u64 	%rd43, [_ZN3cub18CUB_300001_SM_10006detail10radix_sort29DeviceRadixSortOnesweepKernelINS1_5radix10policy_hubIffyE10Policy1000ELNS0_9SortOrderE0EffyiiNS1_21identity_decomposer_tEEEvPT5_SB_PT3_PKSC_PT1_PKSG_PT2_PKSK_T4_iiT6__param_0];
	ld.param.u64 	%rd44, [_ZN3cub18CUB_300001_SM_10006detail10radix_sort29DeviceRadixSortOnesweepKernelINS1_5radix10policy_hubIffyE10Policy1000ELNS0_9SortOrderE0EffyiiNS1_21identity_decomposer_tEEEvPT5_SB_PT3_PKSC_PT1_PKSG_PT2_PKSK_T4_iiT6__param_1];
	ld.param.u64 	%rd47, [_ZN3cub18CUB_300001_SM_10006detail10radix_sort29DeviceRadixSortOnesweepKernelINS1_5radix10policy_hubIffyE10Policy1000ELNS0_9SortOrderE0EffyiiNS1_21identity_decomposer_tEEEvPT5_SB_PT3_PKSC_PT1_PKSG_PT2_PKSK_T4_iiT6__param_4];
	ld.param.u64 	%rd50, [_ZN3cub18CUB_300001_SM_10006detail10radix_sort29DeviceRadixSortOnesweepKernelINS1_5radix10policy_hubIffyE10Policy1000ELNS0_9SortOrderE0EffyiiNS1_21identity_decomposer_tEEEvPT5_SB_PT3_PKSC_PT1_PKSG_PT2_PKSK_T4_iiT6__param_5];
	cvta.to.global.u64 	%rd1, %rd47;
	cvta.to.global.u64 	%rd2, %rd43;
	cvta.to.global.u64 	%rd3, %rd50;
	mov.u32 	%r1, %tid.x;
	shr.u32 	%r2, %r1, 5;
	// begin inline asm
	mov.u32 %r326, %laneid;
	// end inline asm
	setp.ne.s32 	%p1, %r1, 0;
	@%p1 bra 	$L__BB10_2;
	cvta.to.global.u64 	%rd51, %rd44;
	atom.global.add.u32 	%r327, [%rd51], 1;
	st.shared.u32 	[_ZZN3cub18CUB_300001_SM_10006detail10radix_sort29DeviceRadixSortOnesweepKernelINS1_5radix10policy_hubIffyE10Policy1000ELNS0_9SortOrderE0EffyiiNS1_21identity_decomposer_tEEEvPT5_SB_PT3_PKSC_PT1_PKSG_PT2_PKSK_T4_iiT6_E1s+26112], %r327;
$L__BB10_2:
	ld.param.u32 	%r2031, [_ZN3cub18CUB_300001_SM_10006detail10radix_sort29DeviceRadixSortOnesweepKernelINS1_5radix10policy_hubIffyE10Policy1000ELNS0_9SortOrderE0EffyiiNS1_21identity_decomposer_tEEEvPT5_SB_PT3_PKSC_PT1_PKSG_PT2_PKSK_T4_iiT6__param_8];
	bar.sync 	0;
	ld.shared.u32 	%r4, [_ZZN3cub18CUB_300001_SM_10006detail10radix_sort29DeviceRadixSortOnesweepKernelINS1_5radix10policy_hubIffyE10Policy1000ELNS0_9SortOrderE0EffyiiNS1_21identity_decomposer_tEEEvPT5_SB_PT3_PKSC_PT1_PKSG_PT2_PKSK_T4_iiT6_E1s+26112];
	mul.lo.s32 	%r328, %r4, 6528;
	add.s32 	%r5, %r328, 6528;
	setp.gt.s32 	%p2, %r5, %r2031;
	cvt.s64.s32 	%rd4, %r328;
	@%p2 bra 	$L__BB10_4;
	and.b32  	%r329, %r1, 31;
	and.b32  	%r330, %r1, 992;
	mul.lo.s32 	%r331, %r330, 17;
	or.b32  	%r332, %r331, %r329;
	cvt.u64.u32 	%rd52, %r332;
	add.s64 	%rd53, %rd52, %rd4;
	shl.b64 	%rd54, %rd53, 2;
	add.s64 	%rd55, %rd3, %rd54;
	ld.global.u32 	%r2118, [%rd55];
	ld.global.u32 	%r2117, [%rd55+128];
	ld.global.u32 	%r2116, [%rd55+256];
	ld.global.u32 	%r2115, [%rd55+384];
	ld.global.u32 	%r2114, [%rd55+512];
	ld.global.u32 	%r2113, [%rd55+640];
	ld.global.u32 	%r2112, [%rd55+768];
	ld.global.u32 	%r2111, [%rd55+896];
	ld.global.u32 	%r2110, [%rd55+1024];
	ld.global.u32 	%r2109, [%rd55+1152];
	ld.global.u32 	%r2108, [%rd55+1280];
	ld.global.u32 	%r2107, [%rd55+1408];
	ld.global.u32 	%r2106, [%rd55+1536];
	ld.global.u32 	%r2105, [%rd55+1664];
	ld.global.u32 	%r2104, [%rd55+1792];
	ld.global.u32 	%r2103, [%rd55+1920];
	ld.global.u32 	%r2102, [%rd55+2048];
	bra.uni 	$L__BB10_38;
$L__BB10_4:
	ld.param.u32 	%r2032, [_ZN3cub18CUB_300001_SM_10006detail10radix_sort29DeviceRadixSortOnesweepKernelINS1_5radix10policy_hubIffyE10Policy1000ELNS0_9SortOrderE0EffyiiNS1_21identity_decomposer_tEEEvPT5_SB_PT3_PKSC_PT1_PKSG_PT2_PKSK_T4_iiT6__param_8];
	cvt.u32.u64 	%r334, %rd4;
	sub.s32 	%r23, %r2032, %r334;
	and.b32  	%r335, %r1, 31;
	and.b32  	%r336, %r1, 992;
	mul.lo.s32 	%r337, %r336, 17;
	or.b32  	%r24, %r337, %r335;
	setp.ge.s32 	%p3, %r24, %r23;
	cvt.u64.u32 	%rd56, %r24;
	add.s64 	%rd57, %rd56, %rd4;
	shl.b64 	%rd58, %rd57, 2;
	add.s64 	%rd5, %rd3, %rd58;
	mov.b32 	%r2118, 2147483647;
	@%p3 bra 	$L__BB10_6;
	ld.global.u32 	%r2118, [%rd5];
$L__BB10_6:
	add.s32 	%r339, %r24, 32;
	setp.ge.s32 	%p4, %r339, %r23;
	mov.b32 	%r2117, 2147483647;
	@%p4 bra 	$L__BB10_8;
	ld.global.u32 	%r2117, [%rd5+128];
$L__BB10_8:
	add.s32 	%r341, %r24, 64;
	setp.ge.s32 	%p5, %r341, %r23;
	mov.b32 	%r2116, 2147483647;
	@%p5 bra 	$L__BB10_10;
	ld.global.u32 	%r2116, [%rd5+256];
$L__BB10_10:
	add.s32 	%r343, %r24, 96;
	setp.ge.s32 	%p6, %r343, %r23;
	mov.b32 	%r2115, 2147483647;
	@%p6 bra 	$L__BB10_12;
	ld.global.u32 	%r2115, [%rd5+384];
$L__BB10_12:
	add.s32 	%r345, %r24, 128;
	setp.ge.s32 	%p7, %r345, %r23;
	mov.b32 	%r2114, 2147483647;
	@%p7 bra 	$L__BB10_14;
	ld.global.u32 	%r2114, [%rd5+512];
$L__BB10_14:
	add.s32 	%r347, %r24, 160;
	setp.ge.s32 	%p8, %r347, %r23;
	mov.b32 	%r2113, 2147483647;
	@%p8 bra 	$L__BB10_16;
	ld.global.u32 	%r2113, [%rd5+640];
$L__BB10_16:
	add.s32 	%r349, %r24, 192;
	setp.ge.s32 	%p9, %r349, %r23;
	mov.b32 	%r2112, 2147483647;
	@%p9 bra 	$L__BB10_18;
	ld.global.u32 	%r2112, [%rd5+768];
$L__BB10_18:
	add.s32 	%r351, %r24, 224;
	setp.ge.s32 	%p10, %r351, %r23;
	mov.b32 	%r2111, 2147483647;
	@%p10 bra 	$L__BB10_20;
	ld.global.u32 	%r2111, [%rd5+896];
$L__BB10_20:
	add.s32 	%r353, %r24, 256;
	setp.ge.s32 	%p11, %r353, %r23;
	mov.b32 	%r2110, 2147483647;
	@%p11 bra 	$L__BB10_22;
	ld.global.u32 	%r2110, [%rd5+1024];
$L__BB10_22:
	add.s32 	%r355, %r24, 288;
	setp.ge.s32 	%p12, %r355, %r23;
	mov.b32 	%r2109, 2147483647;
	@%p12 bra 	$L__BB10_24;
	ld.global.u32 	%r2109, [%rd5+1152];
$L__BB10_24:
	add.s32 	%r357, %r24, 320;
	setp.ge.s32 	%p13, %r357, %r23;
	mov.b32 	%r2108, 2147483647;
	@%p13 bra 	$L__BB10_26;
	ld.global.u32 	%r2108, [%rd5+1280];
$L__BB10_26:
	add.s32 	%r359, %r24, 352;
	setp.ge.s32 	%p14, %r359, %r23;
	mov.b32 	%r2107, 2147483647;
	@%p14 bra 	$L__BB10_28;
	ld.global.u32 	%r2107, [%rd5+1408];
$L__BB10_28:
	add.s32 	%r361, %r24, 384;
	setp.ge.s32 	%p15, %r361, %r23;
	mov.b32 	%r2106, 2147483647;
	@%p15 bra 	$L__BB10_30;
	ld.global.u32 	%r2106, [%rd5+1536];
$L__BB10_30:
	add.s32 	%r363, %r24, 416;
	setp.ge.s32 	%p16, %r363, %r23;
	mov.b32 	%r2105, 2147483647;
	@%p16 bra 	$L__BB10_32;
	ld.global.u32 	%r2105, [%rd5+1664];
$L__BB10_32:
	add.s32 	%r365, %r24, 448;
	setp.ge.s32 	%p17, %r365, %r23;
	mov.b32 	%r2104, 2147483647;
	@%p17 bra 	$L__BB10_34;
	ld.global.u32 	%r2104, [%rd5+1792];
$L__BB10_34:
	add.s32 	%r367, %r24, 480;
	setp.ge.s32 	%p18, %r367, %r23;
	mov.b32 	%r2103, 2147483647;
	@%p18 bra 	$L__BB10_36;
	ld.global.u32 	%r2103, [%rd5+1920];
$L__BB10_36:
	add.s32 	%r369, %r24, 512;
	setp.ge.s32 	%p19, %r369, %r23;
	mov.b32 	%r2102, 2147483647;
	@%p19 bra 	$L__BB10_38;
	ld.global.u32 	%r2102, [%rd5+2048];
$L__BB10_38:
	ld.param.u32 	%r2084, [_ZN3cub18CUB_300001_SM_10006detail10radix_sort29DeviceRadixSortOnesweepKernelINS1_5radix10policy_hubIffyE10Policy1000ELNS0_9SortOrderE0EffyiiNS1_21identity_decomposer_tEEEvPT5_SB_PT3_PKSC_PT1_PKSG_PT2_PKSK_T4_iiT6__param_10];
	setp.gt.s32 	%p20, %r2118, -1;
	selp.b32 	%r370, -2147483648, -1, %p20;
	xor.b32  	%r2148, %r370, %r2118;
	setp.gt.s32 	%p21, %r2117, -1;
	selp.b32 	%r371, -2147483648, -1, %p21;
	xor.b32  	%r2147, %r371, %r2117;
	setp.gt.s32 	%p22, %r2116, -1;
	selp.b32 	%r372, -2147483648, -1, %p22;
	xor.b32  	%r2146, %r372, %r2116;
	setp.gt.s32 	%p23, %r2115, -1;
	selp.b32 	%r373, -2147483648, -1, %p23;
	xor.b32  	%r2145, %r373, %r2115;
	setp.gt.s32 	%p24, %r2114, -1;
	selp.b32 	%r374, -2147483648, -1, %p24;
	xor.b32  	%r2144, %r374, %r2114;
	setp.gt.s32 	%p25, %r2113, -1;
	selp.b32 	%r375, -2147483648, -1, %p25;
	xor.b32  	%r2143, %r375, %r2113;
	setp.gt.s32 	%p26, %r2112, -1;
	selp.b32 	%r376, -2147483648, -1, %p26;
	xor.b32  	%r2142, %r376, %r2112;
	setp.gt.s32 	%p27, %r2111, -1;
	selp.b32 	%r377, -2147483648, -1, %p27;
	xor.b32  	%r2141, %r377, %r2111;
	setp.gt.s32 	%p28, %r2110, -1;
	selp.b32 	%r378, -2147483648, -1, %p28;
	xor.b32  	%r2140, %r378, %r2110;
	setp.gt.s32 	%p29, %r2109, -1;
	selp.b32 	%r379, -2147483648, -1, %p29;
	xor.b32  	%r2139, %r379, %r2109;
	setp.gt.s32 	%p30, %r2108, -1;
	selp.b32 	%r380, -2147483648, -1, %p30;
	xor.b32  	%r2138, %r380, %r2108;
	setp.gt.s32 	%p31, %r2107, -1;
	selp.b32 	%r381, -2147483648, -1, %p31;
	xor.b32  	%r2137, %r381, %r2107;
	setp.gt.s32 	%p32, %r2106, -1;
	selp.b32 	%r382, -2147483648, -1, %p32;
	xor.b32  	%r2136, %r382, %r2106;
	setp.gt.s32 	%p33, %r2105, -1;
	selp.b32 	%r383, -2147483648, -1, %p33;
	xor.b32  	%r2135, %r383, %r2105;
	setp.gt.s32 	%p34, %r2104, -1;
	selp.b32 	%r384, -2147483648, -1, %p34;
	xor.b32  	%r2134, %r384, %r2104;
	setp.gt.s32 	%p35, %r2103, -1;
	selp.b32 	%r385, -2147483648, -1, %p35;
	xor.b32  	%r2133, %r385, %r2103;
	setp.gt.s32 	%p36, %r2102, -1;
	selp.b32 	%r386, -2147483648, -1, %p36;
	xor.b32  	%r2132, %r386, %r2102;
	mov.b32 	%r387, -1;
	shl.b32 	%r388, %r387, %r2084;
	not.b32 	%r92, %r388;
	shl.b32 	%r389, %r2, 10;
	mov.u32 	%r390, _ZZN3cub18CUB_300001_SM_10006detail10radix_sort29DeviceRadixSortOnesweepKernelINS1_5radix10policy_hubIffyE10Policy1000ELNS0_9SortOrderE0EffyiiNS1_21identity_decomposer_tEEEvPT5_SB_PT3_PKSC_PT1_PKSG_PT2_PKSK_T4_iiT6_E1s;
	add.s32 	%r93, %r390, %r389;
	setp.gt.s32 	%p37, %r326, 255;
	@%p37 bra 	$L__BB10_51;
	max.s32 	%r391, %r326, 224;
	sub.s32 	%r392, %r391, %r326;
	add.s32 	%r393, %r392, 31;
	shr.u32 	%r394, %r393, 5;
	add.s32 	%r94, %r394, 1;
	and.b32  	%r95, %r94, 15;
	setp.lt.u32 	%p38, %r393, 480;
	mov.u32 	%r2122, %r326;
	@%p38 bra 	$L__BB10_42;
	and.b32  	%r395, %r94, 268435440;
	neg.s32 	%r2120, %r395;
	shl.b32 	%r397, %r326, 2;
	add.s32 	%r398, %r389, %r397;
	add.s32 	%r400, %r398, %r390;
	add.s32 	%r2119, %r400, 1024;
	mov.u32 	%r2122, %r326;
$L__BB10_41:
	.pragma "nounroll";
	mov.b32 	%r401, 0;
	st.shared.u32 	[%r2119+-1024], %r401;
	st.shared.u32 	[%r2119+-896], %r401;
	st.shared.u32 	[%r2119+-768], %r401;
	st.shared.u32 	[%r2119+-640], %r401;
	st.shared.u32 	[%r2119+-512], %r401;
	st.shared.u32 	[%r2119+-384], %r401;
	st.shared.u32 	[%r2119+-256], %r401;
	st.shared.u32 	[%r2119+-128], %r401;
	st.shared.u32 	[%r2119], %r401;
	st.shared.u32 	[%r2119+128], %r401;
	st.shared.u32 	[%r2119+256], %r401;
	st.shared.u32 	[%r2119+384], %r401;
	st.shared.u32 	[%r2119+512], %r401;
	st.shared.u32 	[%r2119+640], %r401;
	st.shared.u32 	[%r2119+768], %r401;
	st.shared.u32 	[%r2119+896], %r401;
	add.s32 	%r2122, %r2122, 512;
	add.s32 	%r2120, %r2120, 16;
	add.s32 	%r2119, %r2119, 2048;
	setp.ne.s32 	%p39, %r2120, 0;
	@%p39 bra 	$L__BB10_41;
$L__BB10_42:
	setp.eq.s32 	%p40, %r95, 0;
	@%p40 bra 	$L__BB10_51;
	and.b32  	%r105, %r94, 7;
	setp.lt.u32 	%p41, %r95, 8;
	@%p41 bra 	$L__BB10_45;
	shl.b32 	%r402, %r2122, 2;
	add.s32 	%r403, %r93, %r402;
	mov.b32 	%r404, 0;
	st.shared.u32 	[%r403], %r404;
	st.shared.u32 	[%r403+128], %r404;
	st.shared.u32 	[%r403+256], %r404;
	st.shared.u32 	[%r403+384], %r404;
	st.shared.u32 	[%r403+512], %r404;
	st.shared.u32 	[%r403+640], %r404;
	st.shared.u32 	[%r403+768], %r404;
	st.shared.u32 	[%r403+896], %r404;
	add.s32 	%r2122, %r2122, 256;
$L__BB10_45:
	setp.eq.s32 	%p42, %r105, 0;
	@%p42 bra 	$L__BB10_51;
	and.b32  	%r108, %r94, 3;
	setp.lt.u32 	%p43, %r105, 4;
	@%p43 bra 	$L__BB10_48;
	shl.b32 	%r405, %r2122, 2;
	add.s32 	%r406, %r93, %r405;
	mov.b32 	%r407, 0;
	st.shared.u32 	[%r406], %r407;
	st.shared.u32 	[%r406+128], %r407;
	st.shared.u32 	[%r406+256], %r407;
	st.shared.u32 	[%r406+384], %r407;
	add.s32 	%r2122, %r2122, 128;
$L__BB10_48:
	setp.eq.s32 	%p44, %r108, 0;
	@%p44 bra 	$L__BB10_51;
	shl.b32 	%r409, %r2122, 2;
	add.s32 	%r410, %r389, %r409;
	add.s32 	%r2126, %r390, %r410;
	neg.s32 	%r2125, %r108;
$L__BB10_50:
	.pragma "nounroll";
	mov.b32 	%r412, 0;
	st.shared.u32 	[%r2126], %r412;
	add.s32 	%r2126, %r2126, 128;
	add.s32 	%r2125, %r2125, 1;
	setp.ne.s32 	%p45, %r2125, 0;
	@%p45 bra 	$L__BB10_50;
$L__BB10_51:
	ld.param.u32 	%r2047, [_ZN3cub18CUB_300001_SM_10006detail10radix_sort29DeviceRadixSortOnesweepKernelINS1_5radix10policy_hubIffyE10Policy1000ELNS0_9SortOrderE0EffyiiNS1_21identity_decomposer_tEEEvPT5_SB_PT3_PKSC_PT1_PKSG_PT2_PKSK_T4_iiT6__param_9];
	bar.warp.sync 	-1;
	setp.eq.s32 	%p46, %r2148, 2147483647;
	selp.b32 	%r414, -2147483648, %r2148, %p46;
	shr.u32 	%r415, %r414, %r2047;
	and.b32  	%r117, %r415, %r92;
	shl.b32 	%r416, %r117, 2;
	add.s32 	%r417, %r93, %r416;
	atom.shared.add.u32 	%r418, [%r417], 1;
	setp.eq.s32 	%p47, %r2147, 2147483647;
	selp.b32 	%r419, -2147483648, %r2147, %p47;
	shr.u32 	%r420, %r419, %r2047;
	and.b32  	%r421, %r420, %r92;
	shl.b32 	%r422, %r421, 2;
	add.s32 	%r423, %r93, %r422;
	atom.shared.add.u32 	%r424, [%r423], 1;
	setp.eq.s32 	%p48, %r2146, 2147483647;
	selp.b32 	%r425, -2147483648, %r2146, %p48;
	shr.u32 	%r426, %r425, %r2047;
	and.b32  	%r427, %r426, %r92;
	shl.b32 	%r428, %r427, 2;
	add.s32 	%r429, %r93, %r428;
	atom.shared.add.u32 	%r430, [%r429], 1;
	setp.eq.s32 	%p49, %r2145, 2147483647;
	selp.b32 	%r431, -2147483648, %r2145, %p49;
	shr.u32 	%r432, %r431, %r2047;
	and.b32  	%r433, %r432, %r92;
	shl.b32 	%r434, %r433, 2;
	add.s32 	%r435, %r93, %r434;
	atom.shared.add.u32 	%r436, [%r435], 1;
	setp.eq.s32 	%p50, %r2144, 2147483647;
	selp.b32 	%r437, -2147483648, %r2144, %p50;
	shr.u32 	%r438, %r437, %r2047;
	and.b32  	%r439, %r438, %r92;
	shl.b32 	%r440, %r439, 2;
	add.s32 	%r441, %r93, %r440;
	atom.shared.add.u32 	%r442, [%r441], 1;
	setp.eq.s32 	%p51, %r2143, 2147483647;
	selp.b32 	%r443, -2147483648, %r2143, %p51;
	shr.u32 	%r444, %r443, %r2047;
	and.b32  	%r445, %r444, %r92;
	shl.b32 	%r446, %r445, 2;
	add.s32 	%r447, %r93, %r446;
	atom.shared.add.u32 	%r448, [%r447], 1;
	setp.eq.s32 	%p52, %r2142, 2147483647;
	selp.b32 	%r449, -2147483648, %r2142, %p52;
	shr.u32 	%r450, %r449, %r2047;
	and.b32  	%r451, %r450, %r92;
	shl.b32 	%r452, %r451, 2;
	add.s32 	%r453, %r93, %r452;
	atom.shared.add.u32 	%r454, [%r453], 1;
	setp.eq.s32 	%p53, %r2141, 2147483647;
	selp.b32 	%r455, -2147483648, %r2141, %p53;
	shr.u32 	%r456, %r455, %r2047;
	and.b32  	%r457, %r456, %r92;
	shl.b32 	%r458, %r457, 2;
	add.s32 	%r459, %r93, %r458;
	atom.shared.add.u32 	%r460, [%r459], 1;
	setp.eq.s32 	%p54, %r2140, 2147483647;
	selp.b32 	%r461, -2147483648, %r2140, %p54;
	shr.u32 	%r462, %r461, %r2047;
	and.b32  	%r463, %r462, %r92;
	shl.b32 	%r464, %r463, 2;
	add.s32 	%r465, %r93, %r464;
	atom.shared.add.u32 	%r466, [%r465], 1;
	setp.eq.s32 	%p55, %r2139, 2147483647;
	selp.b32 	%r467, -2147483648, %r2139, %p55;
	shr.u32 	%r468, %r467, %r2047;
	and.b32  	%r469, %r468, %r92;
	shl.b32 	%r470, %r469, 2;
	add.s32 	%r471, %r93, %r470;
	atom.shared.add.u32 	%r472, [%r471], 1;
	setp.eq.s32 	%p56, %r2138, 2147483647;
	selp.b32 	%r473, -2147483648, %r2138, %p56;
	shr.u32 	%r474, %r473, %r2047;
	and.b32  	%r475, %r474, %r92;
	shl.b32 	%r476, %r475, 2;
	add.s32 	%r477, %r93, %r476;
	atom.shared.add.u32 	%r478, [%r477], 1;
	setp.eq.s32 	%p57, %r2137, 2147483647;
	selp.b32 	%r479, -2147483648, %r2137, %p57;
	shr.u32 	%r480, %r479, %r2047;
	and.b32  	%r481, %r480, %r92;
	shl.b32 	%r482, %r481, 2;
	add.s32 	%r483, %r93, %r482;
	atom.shared.add.u32 	%r484, [%r483], 1;
	setp.eq.s32 	%p58, %r2136, 2147483647;
	selp.b32 	%r485, -2147483648, %r2136, %p58;
	shr.u32 	%r486, %r485, %r2047;
	and.b32  	%r487, %r486, %r92;
	shl.b32 	%r488, %r487, 2;
	add.s32 	%r489, %r93, %r488;
	atom.shared.add.u32 	%r490, [%r489], 1;
	setp.eq.s32 	%p59, %r2135, 2147483647;
	selp.b32 	%r491, -2147483648, %r2135, %p59;
	shr.u32 	%r492, %r491, %r2047;
	and.b32  	%r493, %r492, %r92;
	shl.b32 	%r494, %r493, 2;
	add.s32 	%r495, %r93, %r494;
	atom.shared.add.u32 	%r496, [%r495], 1;
	setp.eq.s32 	%p60, %r2134, 2147483647;
	selp.b32 	%r497, -2147483648, %r2134, %p60;
	shr.u32 	%r498, %r497, %r2047;
	and.b32  	%r499, %r498, %r92;
	shl.b32 	%r500, %r499, 2;
	add.s32 	%r501, %r93, %r500;
	atom.shared.add.u32 	%r502, [%r501], 1;
	setp.eq.s32 	%p61, %r2133, 2147483647;
	selp.b32 	%r503, -2147483648, %r2133, %p61;
	shr.u32 	%r504, %r503, %r2047;
	and.b32  	%r505, %r504, %r92;
	shl.b32 	%r506, %r505, 2;
	add.s32 	%r507, %r93, %r506;
	atom.shared.add.u32 	%r508, [%r507], 1;
	setp.eq.s32 	%p62, %r2132, 2147483647;
	selp.b32 	%r509, -2147483648, %r2132, %p62;
	shr.u32 	%r510, %r509, %r2047;
	and.b32  	%r511, %r510, %r92;
	shl.b32 	%r512, %r511, 2;
	add.s32 	%r513, %r93, %r512;
	atom.shared.add.u32 	%r514, [%r513], 1;
	bar.sync 	0;
	setp.gt.u32 	%p63, %r1, 255;
	shl.b32 	%r515, %r1, 2;
	add.s32 	%r118, %r390, %r515;
	mov.b32 	%r2127, 0;
	@%p63 bra 	$L__BB10_53;
	ld.shared.u32 	%r517, [%r118];
	mov.b32 	%r518, 0;
	st.shared.u32 	[%r118], %r518;
	ld.shared.u32 	%r519, [%r118+1024];
	st.shared.u32 	[%r118+1024], %r517;
	add.s32 	%r520, %r519, %r517;
	ld.shared.u32 	%r521, [%r118+2048];
	st.shared.u32 	[%r118+2048], %r520;
	add.s32 	%r522, %r521, %r520;
	ld.shared.u32 	%r523, [%r118+3072];
	st.shared.u32 	[%r118+3072], %r522;
	add.s32 	%r524, %r523, %r522;
	ld.shared.u32 	%r525, [%r118+4096];
	st.shared.u32 	[%r118+4096], %r524;
	add.s32 	%r526, %r525, %r524;
	ld.shared.u32 	%r527, [%r118+5120];
	st.shared.u32 	[%r118+5120], %r526;
	add.s32 	%r528, %r527, %r526;
	ld.shared.u32 	%r529, [%r118+6144];
	st.shared.u32 	[%r118+6144], %r528;
	add.s32 	%r530, %r529, %r528;
	ld.shared.u32 	%r531, [%r118+7168];
	st.shared.u32 	[%r118+7168], %r530;
	add.s32 	%r532, %r531, %r530;
	ld.shared.u32 	%r533, [%r118+8192];
	st.shared.u32 	[%r118+8192], %r532;
	add.s32 	%r534, %r533, %r532;
	ld.shared.u32 	%r535, [%r118+9216];
	st.shared.u32 	[%r118+9216], %r534;
	add.s32 	%r536, %r535, %r534;
	ld.shared.u32 	%r537, [%r118+10240];
	st.shared.u32 	[%r118+10240], %r536;
	add.s32 	%r538, %r537, %r536;
	ld.shared.u32 	%r539, [%r118+11264];
	st.shared.u32 	[%r118+11264], %r538;
	add.s32 	%r2127, %r539, %r538;
$L__BB10_53:
	setp.gt.u32 	%p64, %r1, 255;
	shl.b32 	%r540, %r4, 8;
	add.s32 	%r541, %r540, %r1;
	mul.wide.s32 	%rd59, %r541, 4;
	add.s64 	%rd6, %rd2, %rd59;
	@%p64 bra 	$L__BB10_55;
	or.b32  	%r542, %r2127, 1073741824;
	st.volatile.global.u32 	[%rd6], %r542;
$L__BB10_55:
	ld.param.u64 	%rd442, [_ZN3cub18CUB_300001_SM_10006detail10radix_sort29DeviceRadixSortOnesweepKernelINS1_5radix10policy_hubIffyE10Policy1000ELNS0_9SortOrderE0EffyiiNS1_21identity_decomposer_tEEEvPT5_SB_PT3_PKSC_PT1_PKSG_PT2_PKSK_T4_iiT6__param_7];
	setp.lt.u32 	%p65, %r1, 256;
	setp.eq.s32 	%p66, %r2127, 6528;
	and.pred  	%p67, %p65, %p66;
	selp.u32 	%r543, 1, 0, %p67;
	{ 
	.reg .pred 	%p1; 
	.reg .pred 	%p2; 
	setp.ne.u32 	%p1, %r543, 0; 
	bar.red.or.pred 	%p2, 0, %p1; 
	selp.u32 	%r544, 1, 0, %p2; 
	}
	setp.eq.s32 	%p68, %r544, 0;
	and.b32  	%r545, %r1, 992;
	and.b32  	%r546, %r1, 31;
	mul.lo.s32 	%r547, %r545, 17;
	or.b32  	%r548, %r547, %r546;
	cvt.u64.u32 	%rd7, %r548;
	add.s64 	%rd61, %rd7, %rd4;
	cvta.to.global.u64 	%rd62, %rd442;
	shl.b64 	%rd63, %rd61, 2;
	add.s64 	%rd8, %rd62, %rd63;
	cvt.u64.u32 	%rd9, %r1;
	@%p68 bra 	$L__BB10_175;
	setp.gt.u32 	%p69, %r1, 255;
	shl.b32 	%r550, %r1, 3;
	add.s32 	%r552, %r390, %r550;
	add.s32 	%r121, %r552, 26112;
	@%p69 bra 	$L__BB10_64;
	ld.param.u64 	%rd436, [_ZN3cub18CUB_300001_SM_10006detail10radix_sort29DeviceRadixSortOnesweepKernelINS1_5radix10policy_hubIffyE10Policy1000ELNS0_9SortOrderE0EffyiiNS1_21identity_decomposer_tEEEvPT5_SB_PT3_PKSC_PT1_PKSG_PT2_PKSK_T4_iiT6__param_3];
	cvta.to.global.u64 	%rd64, %rd436;
	shl.b64 	%rd65, %rd9, 3;
	add.s64 	%rd66, %rd64, %rd65;
	ld.global.u64 	%rd67, [%rd66];
	setp.gt.u32 	%p70, %r1, %r117;
	selp.b64 	%rd68, 6528, 0, %p70;
	sub.s64 	%rd455, %rd67, %rd68;
	st.shared.u64 	[%r121], %rd455;
	setp.lt.s32 	%p71, %r4, 1;
	mov.u32 	%r2131, %r2127;
	@%p71 bra 	$L__BB10_63;
	mov.b32 	%r2129, -1;
	mov.u32 	%r2128, %r4;
	mov.u32 	%r2131, %r2127;
$L__BB10_59:
	add.s32 	%r125, %r2128, -1;
	shl.b32 	%r554, %r125, 8;
	add.s32 	%r555, %r554, %r1;
	mul.wide.s32 	%rd69, %r555, 4;
	add.s64 	%rd11, %rd2, %rd69;
$L__BB10_60:
	membar.cta;
	ld.volatile.global.u32 	%r126, [%rd11];
	setp.eq.s32 	%p72, %r126, 0;
	@%p72 bra 	$L__BB10_60;
	and.b32  	%r556, %r126, 1073741823;
	add.s32 	%r2131, %r556, %r2131;
	setp.gt.s32 	%p73, %r126, -1;
	vote.sync.ballot.b32 	%r2129, %p73, %r2129;
	setp.gt.u32 	%p75, %r2128, 1;
	and.pred  	%p76, %p73, %p75;
	mov.u32 	%r2128, %r125;
	@%p76 bra 	$L__BB10_59;
	ld.shared.u64 	%rd455, [%r121];
$L__BB10_63:
	or.b32  	%r557, %r2131, -2147483648;
	st.volatile.global.u32 	[%rd6], %r557;
	sub.s32 	%r560, %r2131, %r2127;
	cvt.s64.s32 	%rd72, %r560;
	add.s64 	%rd73, %rd455, %rd72;
	st.shared.u64 	[%r121], %rd73;
$L__BB10_64:
	ld.param.u32 	%r2033, [_ZN3cub18CUB_300001_SM_10006detail10radix_sort29DeviceRadixSortOnesweepKernelINS1_5radix10policy_hubIffyE10Policy1000ELNS0_9SortOrderE0EffyiiNS1_21identity_decomposer_tEEEvPT5_SB_PT3_PKSC_PT1_PKSG_PT2_PKSK_T4_iiT6__param_8];
	ld.param.u64 	%rd432, [_ZN3cub18CUB_300001_SM_10006detail10radix_sort29DeviceRadixSortOnesweepKernelINS1_5radix10policy_hubIffyE10Policy1000ELNS0_9SortOrderE0EffyiiNS1_21identity_decomposer_tEEEvPT5_SB_PT3_PKSC_PT1_PKSG_PT2_PKSK_T4_iiT6__param_2];
	setp.gt.u32 	%p77, %r1, 255;
	setp.lt.s32 	%p78, %r5, %r2033;
	setp.eq.s64 	%p79, %rd432, 0;
	or.pred  	%p80, %p79, %p78;
	or.pred  	%p81, %p77, %p80;
	@%p81 bra 	$L__BB10_66;
	ld.param.u64 	%rd433, [_ZN3cub18CUB_300001_SM_10006detail10radix_sort29DeviceRadixSortOnesweepKernelINS1_5radix10policy_hubIffyE10Policy1000ELNS0_9SortOrderE0EffyiiNS1_21identity_decomposer_tEEEvPT5_SB_PT3_PKSC_PT1_PKSG_PT2_PKSK_T4_iiT6__param_2];
	ld.shared.u64 	%rd74, [%r121];
	setp.gt.u32 	%p82, %r1, %r117;
	selp.b64 	%rd75, 6528, 0, %p82;
	cvt.s64.s32 	%rd76, %r2127;
	add.s64 	%rd77, %rd75, %rd76;
	add.s64 	%rd78, %rd77, %rd74;
	cvta.to.global.u64 	%rd79, %rd433;
	shl.b64 	%rd80, %rd9, 3;
	add.s64 	%rd81, %rd79, %rd80;
	st.global.u64 	[%rd81], %rd78;
$L__BB10_66:
	ld.param.u32 	%r2034, [_ZN3cub18CUB_300001_SM_10006detail10radix_sort29DeviceRadixSortOnesweepKernelINS1_5radix10policy_hubIffyE10Policy1000ELNS0_9SortOrderE0EffyiiNS1_21identity_decomposer_tEEEvPT5_SB_PT3_PKSC_PT1_PKSG_PT2_PKSK_T4_iiT6__param_8];
	setp.gt.s32 	%p83, %r5, %r2034;
	bar.sync 	0;
	shl.b32 	%r561, %r117, 3;
	add.s32 	%r563, %r390, %r561;
	ld.shared.u64 	%rd14, [%r563+26112];
	setp.gt.s32 	%p84, %r2148, -1;
	selp.b32 	%r564, -1, -2147483648, %p84;
	xor.b32  	%r2148, %r564, %r2148;
	setp.gt.s32 	%p85, %r2147, -1;
	selp.b32 	%r565, -1, -2147483648, %p85;
	xor.b32  	%r2147, %r565, %r2147;
	setp.gt.s32 	%p86, %r2146, -1;
	selp.b32 	%r566, -1, -2147483648, %p86;
	xor.b32  	%r2146, %r566, %r2146;
	setp.gt.s32 	%p87, %r2145, -1;
	selp.b32 	%r567, -1, -2147483648, %p87;
	xor.b32  	%r2145, %r567, %r2145;
	setp.gt.s32 	%p88, %r2144, -1;
	selp.b32 	%r568, -1, -2147483648, %p88;
	xor.b32  	%r2144, %r568, %r2144;
	setp.gt.s32 	%p89, %r2143, -1;
	selp.b32 	%r569, -1, -2147483648, %p89;
	xor.b32  	%r2143, %r569, %r2143;
	setp.gt.s32 	%p90, %r2142, -1;
	selp.b32 	%r570, -1, -2147483648, %p90;
	xor.b32  	%r2142, %r570, %r2142;
	setp.gt.s32 	%p91, %r2141, -1;
	selp.b32 	%r571, -1, -2147483648, %p91;
	xor.b32  	%r2141, %r571, %r2141;
	setp.gt.s32 	%p92, %r2140, -1;
	selp.b32 	%r572, -1, -2147483648, %p92;
	xor.b32  	%r2140, %r572, %r2140;
	setp.gt.s32 	%p93, %r2139, -1;
	selp.b32 	%r573, -1, -2147483648, %p93;
	xor.b32  	%r2139, %r573, %r2139;
	setp.gt.s32 	%p94, %r2138, -1;
	selp.b32 	%r574, -1, -2147483648, %p94;
	xor.b32  	%r2138, %r574, %r2138;
	setp.gt.s32 	%p95, %r2137, -1;
	selp.b32 	%r575, -1, -2147483648, %p95;
	xor.b32  	%r2137, %r575, %r2137;
	setp.gt.s32 	%p96, %r2136, -1;
	selp.b32 	%r576, -1, -2147483648, %p96;
	xor.b32  	%r2136, %r576, %r2136;
	setp.gt.s32 	%p97, %r2135, -1;
	selp.b32 	%r577, -1, -2147483648, %p97;
	xor.b32  	%r2135, %r577, %r2135;
	setp.gt.s32 	%p98, %r2134, -1;
	selp.b32 	%r578, -1, -2147483648, %p98;
	xor.b32  	%r2134, %r578, %r2134;
	setp.gt.s32 	%p99, %r2133, -1;
	selp.b32 	%r579, -1, -2147483648, %p99;
	xor.b32  	%r2133, %r579, %r2133;
	setp.gt.s32 	%p100, %r2132, -1;
	selp.b32 	%r580, -1, -2147483648, %p100;
	xor.b32  	%r2132, %r580, %r2132;
	@%p83 bra 	$L__BB10_68;
	add.s64 	%rd82, %rd14, %rd7;
	shl.b64 	%rd83, %rd82, 2;
	add.s64 	%rd84, %rd1, %rd83;
	st.global.u32 	[%rd84], %r2148;
	st.global.u32 	[%rd84+128], %r2147;
	st.global.u32 	[%rd84+256], %r2146;
	st.global.u32 	[%rd84+384], %r2145;
	st.global.u32 	[%rd84+512], %r2144;
	st.global.u32 	[%rd84+640], %r2143;
	st.global.u32 	[%rd84+768], %r2142;
	st.global.u32 	[%rd84+896], %r2141;
	st.global.u32 	[%rd84+1024], %r2140;
	st.global.u32 	[%rd84+1152], %r2139;
	st.global.u32 	[%rd84+1280], %r2138;
	st.global.u32 	[%rd84+1408], %r2137;
	st.global.u32 	[%rd84+1536], %r2136;
	st.global.u32 	[%rd84+1664], %r2135;
	st.global.u32 	[%rd84+1792], %r2134;
	st.global.u32 	[%rd84+1920], %r2133;
	st.global.u32 	[%rd84+2048], %r2132;
	bra.uni 	$L__BB10_102;
$L__BB10_68:
	ld.param.u32 	%r2035, [_ZN3cub18CUB_300001_SM_10006detail10radix_sort29DeviceRadixSortOnesweepKernelINS1_5radix10policy_hubIffyE10Policy1000ELNS0_9SortOrderE0EffyiiNS1_21identity_decomposer_tEEEvPT5_SB_PT3_PKSC_PT1_PKSG_PT2_PKSK_T4_iiT6__param_8];
	cvt.u32.u64 	%r581, %rd7;
	mad.lo.s32 	%r147, %r4, -6528, %r2035;
	setp.ge.s32 	%p101, %r581, %r147;
	add.s64 	%rd85, %rd14, %rd7;
	shl.b64 	%rd86, %rd85, 2;
	add.s64 	%rd15, %rd1, %rd86;
	@%p101 bra 	$L__BB10_70;
	st.global.u32 	[%rd15], %r2148;
$L__BB10_70:
	add.s32 	%r583, %r581, 32;
	setp.ge.s32 	%p102, %r583, %r147;
	@%p102 bra 	$L__BB10_72;
	st.global.u32 	[%rd15+128], %r2147;
$L__BB10_72:
	add.s32 	%r585, %r581, 64;
	setp.ge.s32 	%p103, %r585, %r147;
	@%p103 bra 	$L__BB10_74;
	st.global.u32 	[%rd15+256], %r2146;
$L__BB10_74:
	add.s32 	%r587, %r581, 96;
	setp.ge.s32 	%p104, %r587, %r147;
	@%p104 bra 	$L__BB10_76;
	st.global.u32 	[%rd15+384], %r2145;
$L__BB10_76:
	add.s32 	%r589, %r581, 128;
	setp.ge.s32 	%p105, %r589, %r147;
	@%p105 bra 	$L__BB10_78;
	st.global.u32 	[%rd15+512], %r2144;
$L__BB10_78:
	add.s32 	%r591, %r581, 160;
	setp.ge.s32 	%p106, %r591, %r147;
	@%p106 bra 	$L__BB10_80;
	st.global.u32 	[%rd15+640], %r2143;
$L__BB10_80:
	add.s32 	%r593, %r581, 192;
	setp.ge.s32 	%p107, %r593, %r147;
	@%p107 bra 	$L__BB10_82;
	st.global.u32 	[%rd15+768], %r2142;
$L__BB10_82:
	add.s32 	%r595, %r581, 224;
	setp.ge.s32 	%p108, %r595, %r147;
	@%p108 bra 	$L__BB10_84;
	st.global.u32 	[%rd15+896], %r2141;
$L__BB10_84:
	add.s32 	%r597, %r581, 256;
	setp.ge.s32 	%p109, %r597, %r147;
	@%p109 bra 	$L__BB10_86;
	st.global.u32 	[%rd15+1024], %r2140;
$L__BB10_86:
	add.s32 	%r599, %r581, 288;
	setp.ge.s32 	%p110, %r599, %r147;
	@%p110 bra 	$L__BB10_88;
	st.global.u32 	[%rd15+1152], %r2139;
$L__BB10_88:
	add.s32 	%r601, %r581, 320;
	setp.ge.s32 	%p111, %r601, %r147;
	@%p111 bra 	$L__BB10_90;
	st.global.u32 	[%rd15+1280], %r2138;
$L__BB10_90:
	add.s32 	%r603, %r581, 352;
	setp.ge.s32 	%p112, %r603, %r147;
	@%p112 bra 	$L__BB10_92;
	st.global.u32 	[%rd15+1408], %r2137;
$L__BB10_92:
	add.s32 	%r605, %r581, 384;
	setp.ge.s32 	%p113, %r605, %r147;
	@%p113 bra 	$L__BB10_94;
	st.global.u32 	[%rd15+1536], %r2136;
$L__BB10_94:
	add.s32 	%r607, %r581, 416;
	setp.ge.s32 	%p114, %r607, %r147;
	@%p114 bra 	$L__BB10_96;
	st.global.u32 	[%rd15+1664], %r2135;
$L__BB10_96:
	add.s32 	%r609, %r581, 448;
	setp.ge.s32 	%p115, %r609, %r147;
	@%p115 bra 	$L__BB10_98;
	st.global.u32 	[%rd15+1792], %r2134;
$L__BB10_98:
	add.s32 	%r611, %r581, 480;
	setp.ge.s32 	%p116, %r611, %r147;
	@%p116 bra 	$L__BB10_100;
	st.global.u32 	[%rd15+1920], %r2133;
$L__BB10_100:
	add.s32 	%r613, %r581, 512;
	setp.ge.s32 	%p117, %r613, %r147;
	@%p117 bra 	$L__BB10_102;
	st.global.u32 	[%rd15+2048], %r2132;
$L__BB10_102:
	ld.param.u32 	%r2036, [_ZN3cub18CUB_300001_SM_10006detail10radix_sort29DeviceRadixSortOnesweepKernelINS1_5radix10policy_hubIffyE10Policy1000ELNS0_9SortOrderE0EffyiiNS1_21identity_decomposer_tEEEvPT5_SB_PT3_PKSC_PT1_PKSG_PT2_PKSK_T4_iiT6__param_8];
	setp.gt.s32 	%p118, %r5, %r2036;
	@%p118 bra 	$L__BB10_104;
	ld.global.f32 	%f235, [%rd8];
	ld.global.f32 	%f234, [%rd8+128];
	ld.global.f32 	%f233, [%rd8+256];
	ld.global.f32 	%f232, [%rd8+384];
	ld.global.f32 	%f231, [%rd8+512];
	ld.global.f32 	%f230, [%rd8+640];
	ld.global.f32 	%f229, [%rd8+768];
	ld.global.f32 	%f228, [%rd8+896];
	ld.global.f32 	%f227, [%rd8+1024];
	ld.global.f32 	%f226, [%rd8+1152];
	ld.global.f32 	%f225, [%rd8+1280];
	ld.global.f32 	%f224, [%rd8+1408];
	ld.global.f32 	%f223, [%rd8+1536];
	ld.global.f32 	%f222, [%rd8+1664];
	ld.global.f32 	%f221, [%rd8+1792];
	ld.global.f32 	%f220, [%rd8+1920];
	ld.global.f32 	%f219, [%rd8+2048];
	bra.uni 	$L__BB10_138;
$L__BB10_104:
	ld.param.u32 	%r2037, [_ZN3cub18CUB_300001_SM_10006detail10radix_sort29DeviceRadixSortOnesweepKernelINS1_5radix10policy_hubIffyE10Policy1000ELNS0_9SortOrderE0EffyiiNS1_21identity_decomposer_tEEEvPT5_SB_PT3_PKSC_PT1_PKSG_PT2_PKSK_T4_iiT6__param_8];
	cvt.u32.u64 	%r614, %rd7;
	sub.s32 	%r148, %r2037, %r328;
	setp.ge.s32 	%p119, %r614, %r148;
	@%p119 bra 	$L__BB10_106;
	ld.global.f32 	%f235, [%rd8];
$L__BB10_106:
	add.s32 	%r617, %r614, 32;
	setp.ge.s32 	%p120, %r617, %r148;
	@%p120 bra 	$L__BB10_108;
	ld.global.f32 	%f234, [%rd8+128];
$L__BB10_108:
	add.s32 	%r619, %r614, 64;
	setp.ge.s32 	%p121, %r619, %r148;
	@%p121 bra 	$L__BB10_110;
	ld.global.f32 	%f233, [%rd8+256];
$L__BB10_110:
	add.s32 	%r621, %r614, 96;
	setp.ge.s32 	%p122, %r621, %r148;
	@%p122 bra 	$L__BB10_112;
	ld.global.f32 	%f232, [%rd8+384];
$L__BB10_112:
	add.s32 	%r623, %r614, 128;
	setp.ge.s32 	%p123, %r623, %r148;
	@%p123 bra 	$L__BB10_114;
	ld.global.f32 	%f231, [%rd8+512];
$L__BB10_114:
	add.s32 	%r625, %r614, 160;
	setp.ge.s32 	%p124, %r625, %r148;
	@%p124 bra 	$L__BB10_116;
	ld.global.f32 	%f230, [%rd8+640];
$L__BB10_116:
	add.s32 	%r627, %r614, 192;
	setp.ge.s32 	%p125, %r627, %r148;
	@%p125 bra 	$L__BB10_118;
	ld.global.f32 	%f229, [%rd8+768];
$L__BB10_118:
	add.s32 	%r629, %r614, 224;
	setp.ge.s32 	%p126, %r629, %r148;
	@%p126 bra 	$L__BB10_120;
	ld.global.f32 	%f228, [%rd8+896];
$L__BB10_120:
	add.s32 	%r631, %r614, 256;
	setp.ge.s32 	%p127, %r631, %r148;
	@%p127 bra 	$L__BB10_122;
	ld.global.f32 	%f227, [%rd8+1024];
$L__BB10_122:
	add.s32 	%r633, %r614, 288;
	setp.ge.s32 	%p128, %r633, %r148;
	@%p128 bra 	$L__BB10_124;
	ld.global.f32 	%f226, [%rd8+1152];
$L__BB10_124:
	add.s32 	%r635, %r614, 320;
	setp.ge.s32 	%p129, %r635, %r148;
	@%p129 bra 	$L__BB10_126;
	ld.global.f32 	%f225, [%rd8+1280];
$L__BB10_126:
	add.s32 	%r637, %r614, 352;
	setp.ge.s32 	%p130, %r637, %r148;
	@%p130 bra 	$L__BB10_128;
	ld.global.f32 	%f224, [%rd8+1408];
$L__BB10_128:
	add.s32 	%r639, %r614, 384;
	setp.ge.s32 	%p131, %r639, %r148;
	@%p131 bra 	$L__BB10_130;
	ld.global.f32 	%f223, [%rd8+1536];
$L__BB10_130:
	add.s32 	%r641, %r614, 416;
	setp.ge.s32 	%p132, %r641, %r148;
	@%p132 bra 	$L__BB10_132;
	ld.global.f32 	%f222, [%rd8+1664];
$L__BB10_132:
	add.s32 	%r643, %r614, 448;
	setp.ge.s32 	%p133, %r643, %r148;
	@%p133 bra 	$L__BB10_134;
	ld.global.f32 	%f221, [%rd8+1792];
$L__BB10_134:
	add.s32 	%r645, %r614, 480;
	setp.ge.s32 	%p134, %r645, %r148;
	@%p134 bra 	$L__BB10_136;
	ld.global.f32 	%f220, [%rd8+1920];
$L__BB10_136:
	add.s32 	%r647, %r614, 512;
	setp.ge.s32 	%p135, %r647, %r148;
	@%p135 bra 	$L__BB10_138;
	ld.global.f32 	%f219, [%rd8+2048];
$L__BB10_138:
	ld.param.u32 	%r2038, [_ZN3cub18CUB_300001_SM_10006detail10radix_sort29DeviceRadixSortOnesweepKernelINS1_5radix10policy_hubIffyE10Policy1000ELNS0_9SortOrderE0EffyiiNS1_21identity_decomposer_tEEEvPT5_SB_PT3_PKSC_PT1_PKSG_PT2_PKSK_T4_iiT6__param_8];
	mad.lo.s32 	%r648, %r4, 6528, 6528;
	setp.gt.s32 	%p136, %r648, %r2038;
	@%p136 bra 	$L__BB10_140;
	ld.param.u64 	%rd439, [_ZN3cub18CUB_300001_SM_10006detail10radix_sort29DeviceRadixSortOnesweepKernelINS1_5radix10policy_hubIffyE10Policy1000ELNS0_9SortOrderE0EffyiiNS1_21identity_decomposer_tEEEvPT5_SB_PT3_PKSC_PT1_PKSG_PT2_PKSK_T4_iiT6__param_6];
	add.s64 	%rd87, %rd14, %rd7;
	cvta.to.global.u64 	%rd88, %rd439;
	shl.b64 	%rd89, %rd87, 2;
	add.s64 	%rd90, %rd88, %rd89;
	st.global.f32 	[%rd90], %f235;
	st.global.f32 	[%rd90+128], %f234;
	st.global.f32 	[%rd90+256], %f233;
	st.global.f32 	[%rd90+384], %f232;
	st.global.f32 	[%rd90+512], %f231;
	st.global.f32 	[%rd90+640], %f230;
	st.global.f32 	[%rd90+768], %f229;
	st.global.f32 	[%rd90+896], %f228;
	st.global.f32 	[%rd90+1024], %f227;
	st.global.f32 	[%rd90+1152], %f226;
	st.global.f32 	[%rd90+1280], %f225;
	st.global.f32 	[%rd90+1408], %f224;
	st.global.f32 	[%rd90+1536], %f223;
	st.global.f32 	[%rd90+1664], %f222;
	st.global.f32 	[%rd90+1792], %f221;
	st.global.f32 	[%rd90+1920], %f220;
	st.global.f32 	[%rd90+2048], %f219;
	bra.uni 	$L__BB10_174;
$L__BB10_140:
	ld.param.u32 	%r2039, [_ZN3cub18CUB_300001_SM_10006detail10radix_sort29DeviceRadixSortOnesweepKernelINS1_5radix10policy_hubIffyE10Policy1000ELNS0_9SortOrderE0EffyiiNS1_21identity_decomposer_tEEEvPT5_SB_PT3_PKSC_PT1_PKSG_PT2_PKSK_T4_iiT6__param_8];
	ld.param.u64 	%rd440, [_ZN3cub18CUB_300001_SM_10006detail10radix_sort29DeviceRadixSortOnesweepKernelINS1_5radix10policy_hubIffyE10Policy1000ELNS0_9SortOrderE0EffyiiNS1_21identity_decomposer_tEEEvPT5_SB_PT3_PKSC_PT1_PKSG_PT2_PKSK_T4_iiT6__param_6];
	cvt.u32.u64 	%r649, %rd7;
	mad.lo.s32 	%r149, %r4, -6528, %r2039;
	setp.ge.s32 	%p137, %r649, %r149;
	add.s64 	%rd91, %rd14, %rd7;
	cvta.to.global.u64 	%rd92, %rd440;
	shl.b64 	%rd93, %rd91, 2;
	add.s64 	%rd16, %rd92, %rd93;
	@%p137 bra 	$L__BB10_142;
	st.global.f32 	[%rd16], %f235;
$L__BB10_142:
	add.s32 	%r651, %r649, 32;
	setp.ge.s32 	%p138, %r651, %r149;
	@%p138 bra 	$L__BB10_144;
	st.global.f32 	[%rd16+128], %f234;
$L__BB10_144:
	add.s32 	%r653, %r649, 64;
	setp.ge.s32 	%p139, %r653, %r149;
	@%p139 bra 	$L__BB10_146;
	st.global.f32 	[%rd16+256], %f233;
$L__BB10_146:
	add.s32 	%r655, %r649, 96;
	setp.ge.s32 	%p140, %r655, %r149;
	@%p140 bra 	$L__BB10_148;
	st.global.f32 	[%rd16+384], %f232;
$L__BB10_148:
	add.s32 	%r657, %r649, 128;
	setp.ge.s32 	%p141, %r657, %r149;
	@%p141 bra 	$L__BB10_150;
	st.global.f32 	[%rd16+512], %f231;
$L__BB10_150:
	add.s32 	%r659, %r649, 160;
	setp.ge.s32 	%p142, %r659, %r149;
	@%p142 bra 	$L__BB10_152;
	st.global.f32 	[%rd16+640], %f230;
$L__BB10_152:
	add.s32 	%r661, %r649, 192;
	setp.ge.s32 	%p143, %r661, %r149;
	@%p143 bra 	$L__BB10_154;
	st.global.f32 	[%rd16+768], %f229;
$L__BB10_154:
	add.s32 	%r663, %r649, 224;
	setp.ge.s32 	%p144, %r663, %r149;
	@%p144 bra 	$L__BB10_156;
	st.global.f32 	[%rd16+896], %f228;
$L__BB10_156:
	add.s32 	%r665, %r649, 256;
	setp.ge.s32 	%p145, %r665, %r149;
	@%p145 bra 	$L__BB10_158;
	st.global.f32 	[%rd16+1024], %f227;
$L__BB10_158:
	add.s32 	%r667, %r649, 288;
	setp.ge.s32 	%p146, %r667, %r149;
	@%p146 bra 	$L__BB10_160;
	st.global.f32 	[%rd16+1152], %f226;
$L__BB10_160:
	add.s32 	%r669, %r649, 320;
	setp.ge.s32 	%p147, %r669, %r149;
	@%p147 bra 	$L__BB10_162;
	st.global.f32 	[%rd16+1280], %f225;
$L__BB10_162:
	add.s32 	%r671, %r649, 352;
	setp.ge.s32 	%p148, %r671, %r149;
	@%p148 bra 	$L__BB10_164;
	st.global.f32 	[%rd16+1408], %f224;
$L__BB10_164:
	add.s32 	%r673, %r649, 384;
	setp.ge.s32 	%p149, %r673, %r149;
	@%p149 bra 	$L__BB10_166;
	st.global.f32 	[%rd16+1536], %f223;
$L__BB10_166:
	add.s32 	%r675, %r649, 416;
	setp.ge.s32 	%p150, %r675, %r149;
	@%p150 bra 	$L__BB10_168;
	st.global.f32 	[%rd16+1664], %f222;
$L__BB10_168:
	add.s32 	%r677, %r649, 448;
	setp.ge.s32 	%p151, %r677, %r149;
	@%p151 bra 	$L__BB10_170;
	st.global.f32 	[%rd16+1792], %f221;
$L__BB10_170:
	add.s32 	%r679, %r649, 480;
	setp.ge.s32 	%p152, %r679, %r149;
	@%p152 bra 	$L__BB10_172;
	st.global.f32 	[%rd16+1920], %f220;
$L__BB10_172:
	add.s32 	%r681, %r649, 512;
	setp.ge.s32 	%p153, %r681, %r149;
	@%p153 bra 	$L__BB10_174;
	st.global.f32 	[%rd16+2048], %f219;
$L__BB10_174:
	// begin inline asm
	exit;
	// end inline asm
$L__BB10_175:
	mul.hi.u32 	%r682, %r1, 357913942;
	add.s32 	%r683, %r682, %r1;
	shl.b32 	%r684, %r683, 2;
	add.s32 	%r686, %r390, %r684;
	add.s32 	%r167, %r686, 13328;
	st.shared.u32 	[%r686+13328], %r2127;
	bar.sync 	0;
	setp.gt.u32 	%p154, %r1, 31;
	@%p154 bra 	$L__BB10_177;
	mad.lo.s32 	%r718, %r1, 52, %r390;
	ld.shared.u32 	%r719, [%r718+13328];
	ld.shared.u32 	%r720, [%r718+13332];
	ld.shared.u32 	%r721, [%r718+13336];
	ld.shared.u32 	%r722, [%r718+13340];
	ld.shared.u32 	%r723, [%r718+13344];
	ld.shared.u32 	%r724, [%r718+13348];
	ld.shared.u32 	%r725, [%r718+13352];
	ld.shared.u32 	%r726, [%r718+13356];
	ld.shared.u32 	%r727, [%r718+13360];
	ld.shared.u32 	%r728, [%r718+13364];
	ld.shared.u32 	%r729, [%r718+13368];
	ld.shared.u32 	%r730, [%r718+13372];
	add.s32 	%r731, %r720, %r719;
	add.s32 	%r732, %r731, %r721;
	add.s32 	%r733, %r732, %r722;
	add.s32 	%r734, %r733, %r723;
	add.s32 	%r735, %r734, %r724;
	add.s32 	%r736, %r735, %r725;
	add.s32 	%r737, %r736, %r726;
	add.s32 	%r738, %r737, %r727;
	add.s32 	%r739, %r738, %r728;
	add.s32 	%r740, %r739, %r729;
	add.s32 	%r691, %r740, %r730;
	mov.b32 	%r689, 1;
	mov.b32 	%r714, 0;
	mov.b32 	%r716, -1;
	// begin inline asm
	{  .reg .s32 r0;  .reg .pred p;  shfl.sync.up.b32 r0|p, %r691, %r689, %r714, %r716;  @p add.s32 r0, r0, %r691;  mov.s32 %r687, r0;}
	// end inline asm
	mov.b32 	%r695, 2;
	// begin inline asm
	{  .reg .s32 r0;  .reg .pred p;  shfl.sync.up.b32 r0|p, %r687, %r695, %r714, %r716;  @p add.s32 r0, r0, %r687;  mov.s32 %r693, r0;}
	// end inline asm
	mov.b32 	%r701, 4;
	// begin inline asm
	{  .reg .s32 r0;  .reg .pred p;  shfl.sync.up.b32 r0|p, %r693, %r701, %r714, %r716;  @p add.s32 r0, r0, %r693;  mov.s32 %r699, r0;}
	// end inline asm
	mov.b32 	%r707, 8;
	// begin inline asm
	{  .reg .s32 r0;  .reg .pred p;  shfl.sync.up.b32 r0|p, %r699, %r707, %r714, %r716;  @p add.s32 r0, r0, %r699;  mov.s32 %r705, r0;}
	// end inline asm
	mov.b32 	%r713, 16;
	// begin inline asm
	{  .reg .s32 r0;  .reg .pred p;  shfl.sync.up.b32 r0|p, %r705, %r713, %r714, %r716;  @p add.s32 r0, r0, %r705;  mov.s32 %r711, r0;}
	// end inline asm
	sub.s32 	%r741, %r711, %r691;
	add.s32 	%r742, %r719, %r741;
	add.s32 	%r743, %r720, %r742;
	add.s32 	%r744, %r721, %r743;
	add.s32 	%r745, %r722, %r744;
	add.s32 	%r746, %r723, %r745;
	add.s32 	%r747, %r724, %r746;
	add.s32 	%r748, %r725, %r747;
	add.s32 	%r749, %r726, %r748;
	add.s32 	%r750, %r727, %r749;
	add.s32 	%r751, %r728, %r750;
	add.s32 	%r752, %r729, %r751;
	st.shared.u32 	[%r718+13328], %r741;
	st.shared.u32 	[%r718+13332], %r742;
	st.shared.u32 	[%r718+13336], %r743;
	st.shared.u32 	[%r718+13340], %r744;
	st.shared.u32 	[%r718+13344], %r745;
	st.shared.u32 	[%r718+13348], %r746;
	st.shared.u32 	[%r718+13352], %r747;
	st.shared.u32 	[%r718+13356], %r748;
	st.shared.u32 	[%r718+13360], %r749;
	st.shared.u32 	[%r718+13364], %r750;
	st.shared.u32 	[%r718+13368], %r751;
	st.shared.u32 	[%r718+13372], %r752;
$L__BB10_177:
	setp.gt.u32 	%p155, %r1, 255;
	bar.sync 	0;
	ld.shared.u32 	%r168, [%r167];
	@%p155 bra 	$L__BB10_179;
	ld.shared.u32 	%r756, [%r118];
	add.s32 	%r757, %r756, %r168;
	st.shared.u32 	[%r118], %r757;
	ld.shared.u32 	%r758, [%r118+1024];
	add.s32 	%r759, %r758, %r168;
	st.shared.u32 	[%r118+1024], %r759;
	ld.shared.u32 	%r760, [%r118+2048];
	add.s32 	%r761, %r760, %r168;
	st.shared.u32 	[%r118+2048], %r761;
	ld.shared.u32 	%r762, [%r118+3072];
	add.s32 	%r763, %r762, %r168;
	st.shared.u32 	[%r118+3072], %r763;
	ld.shared.u32 	%r764, [%r118+4096];
	add.s32 	%r765, %r764, %r168;
	st.shared.u32 	[%r118+4096], %r765;
	ld.shared.u32 	%r766, [%r118+5120];
	add.s32 	%r767, %r766, %r168;
	st.shared.u32 	[%r118+5120], %r767;
	ld.shared.u32 	%r768, [%r118+6144];
	add.s32 	%r769, %r768, %r168;
	st.shared.u32 	[%r118+6144], %r769;
	ld.shared.u32 	%r770, [%r118+7168];
	add.s32 	%r771, %r770, %r168;
	st.shared.u32 	[%r118+7168], %r771;
	ld.shared.u32 	%r772, [%r118+8192];
	add.s32 	%r773, %r772, %r168;
	st.shared.u32 	[%r118+8192], %r773;
	ld.shared.u32 	%r774, [%r118+9216];
	add.s32 	%r775, %r774, %r168;
	st.shared.u32 	[%r118+9216], %r775;
	ld.shared.u32 	%r776, [%r118+10240];
	add.s32 	%r777, %r776, %r168;
	st.shared.u32 	[%r118+10240], %r777;
	ld.shared.u32 	%r778, [%r118+11264];
	add.s32 	%r779, %r778, %r168;
	st.shared.u32 	[%r118+11264], %r779;
$L__BB10_179:
	ld.param.u32 	%r2085, [_ZN3cub18CUB_300001_SM_10006detail10radix_sort29DeviceRadixSortOnesweepKernelINS1_5radix10policy_hubIffyE10Policy1000ELNS0_9SortOrderE0EffyiiNS1_21identity_decomposer_tEEEvPT5_SB_PT3_PKSC_PT1_PKSG_PT2_PKSK_T4_iiT6__param_10];
	ld.param.u32 	%r2048, [_ZN3cub18CUB_300001_SM_10006detail10radix_sort29DeviceRadixSortOnesweepKernelINS1_5radix10policy_hubIffyE10Policy1000ELNS0_9SortOrderE0EffyiiNS1_21identity_decomposer_tEEEvPT5_SB_PT3_PKSC_PT1_PKSG_PT2_PKSK_T4_iiT6__param_9];
	shl.b32 	%r806, %r1, 5;
	and.b32  	%r807, %r806, 31744;
	add.s32 	%r169, %r390, %r807;
	bar.sync 	0;
	// begin inline asm
	mov.u32 %r780, %lanemask_le;
	// end inline asm
	setp.eq.s32 	%p156, %r2148, 2147483647;
	selp.b32 	%r809, -2147483648, %r2148, %p156;
	shr.u32 	%r810, %r809, %r2048;
	mov.b32 	%r811, -1;
	shl.b32 	%r812, %r811, %r2085;
	not.b32 	%r171, %r812;
	and.b32  	%r803, %r810, %r171;
	mov.b32 	%r783, 1;
	// begin inline asm
	{
    .reg .pred p;
    and.b32 %r781, %r803, %r783;    setp.ne.u32 p, %r781, 0;
    vote.ballot.sync.b32 %r781, p, 0xffffffff;
    @!p not.b32 %r781, %r781;
}

	// end inline asm
	mov.b32 	%r786, 2;
	// begin inline asm
	{
    .reg .pred p;
    and.b32 %r784, %r803, %r786;    setp.ne.u32 p, %r784, 0;
    vote.ballot.sync.b32 %r784, p, 0xffffffff;
    @!p not.b32 %r784, %r784;
}

	// end inline asm
	and.b32  	%r813, %r784, %r781;
	mov.b32 	%r789, 4;
	// begin inline asm
	{
    .reg .pred p;
    and.b32 %r787, %r803, %r789;    setp.ne.u32 p, %r787, 0;
    vote.ballot.sync.b32 %r787, p, 0xffffffff;
    @!p not.b32 %r787, %r787;
}

	// end inline asm
	and.b32  	%r814, %r787, %r813;
	mov.b32 	%r792, 8;
	// begin inline asm
	{
    .reg .pred p;
    and.b32 %r790, %r803, %r792;    setp.ne.u32 p, %r790, 0;
    vote.ballot.sync.b32 %r790, p, 0xffffffff;
    @!p not.b32 %r790, %r790;
}

	// end inline asm
	and.b32  	%r815, %r790, %r814;
	mov.b32 	%r795, 16;
	// begin inline asm
	{
    .reg .pred p;
    and.b32 %r793, %r803, %r795;    setp.ne.u32 p, %r793, 0;
    vote.ballot.sync.b32 %r793, p, 0xffffffff;
    @!p not.b32 %r793, %r793;
}

	// end inline asm
	and.b32  	%r816, %r793, %r815;
	mov.b32 	%r798, 32;
	// begin inline asm
	{
    .reg .pred p;
    and.b32 %r796, %r803, %r798;    setp.ne.u32 p, %r796, 0;
    vote.ballot.sync.b32 %r796, p, 0xffffffff;
    @!p not.b32 %r796, %r796;
}

	// end inline asm
	and.b32  	%r817, %r796, %r816;
	mov.b32 	%r801, 64;
	// begin inline asm
	{
    .reg .pred p;
    and.b32 %r799, %r803, %r801;    setp.ne.u32 p, %r799, 0;
    vote.ballot.sync.b32 %r799, p, 0xffffffff;
    @!p not.b32 %r799, %r799;
}

	// end inline asm
	and.b32  	%r818, %r799, %r817;
	mov.b32 	%r804, 128;
	// begin inline asm
	{
    .reg .pred p;
    and.b32 %r802, %r803, %r804;    setp.ne.u32 p, %r802, 0;
    vote.ballot.sync.b32 %r802, p, 0xffffffff;
    @!p not.b32 %r802, %r802;
}

	// end inline asm
	and.b32  	%r819, %r802, %r818;
	clz.b32 	%r820, %r819;
	sub.s32 	%r173, 31, %r820;
	and.b32  	%r821, %r780, %r819;
	popc.b32 	%r174, %r821;
	setp.ne.s32 	%p157, %r326, %r173;
	mov.b32 	%r2149, 0;
	@%p157 bra 	$L__BB10_181;
	shl.b32 	%r822, %r803, 2;
	add.s32 	%r823, %r169, %r822;
	atom.shared.add.u32 	%r2149, [%r823], %r174;
$L__BB10_181:
	ld.param.u32 	%r2049, [_ZN3cub18CUB_300001_SM_10006detail10radix_sort29DeviceRadixSortOnesweepKernelINS1_5radix10policy_hubIffyE10Policy1000ELNS0_9SortOrderE0EffyiiNS1_21identity_decomposer_tEEEvPT5_SB_PT3_PKSC_PT1_PKSG_PT2_PKSK_T4_iiT6__param_9];
	shfl.sync.idx.b32	%r849|%p158, %r2149, %r173, 31, -1;
	add.s32 	%r177, %r174, %r849;
	setp.eq.s32 	%p159, %r2147, 2147483647;
	selp.b32 	%r850, -2147483648, %r2147, %p159;
	shr.u32 	%r851, %r850, %r2049;
	and.b32  	%r846, %r851, %r171;
	mov.b32 	%r826, 1;
	// begin inline asm
	{
    .reg .pred p;
    and.b32 %r824, %r846, %r826;    setp.ne.u32 p, %r824, 0;
    vote.ballot.sync.b32 %r824, p, 0xffffffff;
    @!p not.b32 %r824, %r824;
}

	// end inline asm
	mov.b32 	%r829, 2;
	// begin inline asm
	{
    .reg .pred p;
    and.b32 %r827, %r846, %r829;    setp.ne.u32 p, %r827, 0;
    vote.ballot.sync.b32 %r827, p, 0xffffffff;
    @!p not.b32 %r827, %r827;
}

	// end inline asm
	and.b32  	%r852, %r827, %r824;
	mov.b32 	%r832, 4;
	// begin inline asm
	{
    .reg .pred p;
    and.b32 %r830, %r846, %r832;    setp.ne.u32 p, %r830, 0;
    vote.ballot.sync.b32 %r830, p, 0xffffffff;
    @!p not.b32 %r830, %r830;
}

	// end inline asm
	and.b32  	%r853, %r830, %r852;
	mov.b32 	%r835, 8;
	// begin inline asm
	{
    .reg .pred p;
    and.b32 %r833, %r846, %r835;    setp.ne.u32 p, %r833, 0;
    vote.ballot.sync.b32 %r833, p, 0xffffffff;
    @!p not.b32 %r833, %r833;
}

	// end inline asm
	and.b32  	%r854, %r833, %r853;
	mov.b32 	%r838, 16;
	// begin inline asm
	{
    .reg .pred p;
    and.b32 %r836, %r846, %r838;    setp.ne.u32 p, %r836, 0;
    vote.ballot.sync.b32 %r836, p, 0xffffffff;
    @!p not.b32 %r836, %r836;
}

	// end inline asm
	and.b32  	%r855, %r836, %r854;
	mov.b32 	%r841, 32;
	// begin inline asm
	{
    .reg .pred p;
    and.b32 %r839, %r846, %r841;    setp.ne.u32 p, %r839, 0;
    vote.ballot.sync.b32 %r839, p, 0xffffffff;
    @!p not.b32 %r839, %r839;
}

	// end inline asm
	and.b32  	%r856, %r839, %r855;
	mov.b32 	%r844, 64;
	// begin inline asm
	{
    .reg .pred p;
    and.b32 %r842, %r846, %r844;    setp.ne.u32 p, %r842, 0;
    vote.ballot.sync.b32 %r842, p, 0xffffffff;
    @!p not.b32 %r842, %r842;
}

	// end inline asm
	and.b32  	%r857, %r842, %r856;
	mov.b32 	%r847, 128;
	// begin inline asm
	{
    .reg .pred p;
    and.b32 %r845, %r846, %r847;    setp.ne.u32 p, %r845, 0;
    vote.ballot.sync.b32 %r845, p, 0xffffffff;
    @!p not.b32 %r845, %r845;
}

	// end inline asm
	and.b32  	%r858, %r845, %r857;
	clz.b32 	%r859, %r858;
	sub.s32 	%r179, 31, %r859;
	and.b32  	%r860, %r780, %r858;
	popc.b32 	%r180, %r860;
	setp.ne.s32 	%p160, %r326, %r179;
	mov.b32 	%r2150, 0;
	@%p160 bra 	$L__BB10_183;
	shl.b32 	%r861, %r846, 2;
	add.s32 	%r862, %r169, %r861;
	atom.shared.add.u32 	%r2150, [%r862], %r180;
$L__BB10_183:
	ld.param.u32 	%r2050, [_ZN3cub18CUB_300001_SM_10006detail10radix_sort29DeviceRadixSortOnesweepKernelINS1_5radix10policy_hubIffyE10Policy1000ELNS0_9SortOrderE0EffyiiNS1_21identity_decomposer_tEEEvPT5_SB_PT3_PKSC_PT1_PKSG_PT2_PKSK_T4_iiT6__param_9];
	shfl.sync.idx.b32	%r888|%p161, %r2150, %r179, 31, -1;
	add.s32 	%r183, %r180, %r888;
	setp.eq.s32 	%p162, %r2146, 2147483647;
	selp.b32 	%r889, -2147483648, %r2146, %p162;
	shr.u32 	%r890, %r889, %r2050;
	and.b32  	%r885, %r890, %r171;
	mov.b32 	%r865, 1;
	// begin inline asm
	{
    .reg .pred p;
    and.b32 %r863, %r885, %r865;    setp.ne.u32 p, %r863, 0;
    vote.ballot.sync.b32 %r863, p, 0xffffffff;
    @!p not.b32 %r863, %r863;
}

	// end inline asm
	mov.b32 	%r868, 2;
	// begin inline asm
	{
    .reg .pred p;
    and.b32 %r866, %r885, %r868;    setp.ne.u32 p, %r866, 0;
    vote.ballot.sync.b32 %r866, p, 0xffffffff;
    @!p not.b32 %r866, %r866;
}

	// end inline asm
	and.b32  	%r891, %r866, %r863;
	mov.b32 	%r871, 4;
	// begin inline asm
	{
    .reg .pred p;
    and.b32 %r869, %r885, %r871;    setp.ne.u32 p, %r869, 0;
    vote.ballot.sync.b32 %r869, p, 0xffffffff;
    @!p not.b32 %r869, %r869;
}

	// end inline asm
	and.b32  	%r892, %r869, %r891;
	mov.b32 	%r874, 8;
	// begin inline asm
	{
    .reg .pred p;
    and.b32 %r872, %r885, %r874;    setp.ne.u32 p, %r872, 0;
    vote.ballot.sync.b32 %r872, p, 0xffffffff;
    @!p not.b32 %r872, %r872;
}

	// end inline asm
	and.b32  	%r893, %r872, %r892;
	mov.b32 	%r877, 16;
	// begin inline asm
	{
    .reg .pred p;
    and.b32 %r875, %r885, %r877;    setp.ne.u32 p, %r875, 0;
    vote.ballot.sync.b32 %r875, p, 0xffffffff;
    @!p not.b32 %r875, %r875;
}

	// end inline asm
	and.b32  	%r894, %r875, %r893;
	mov.b32 	%r880, 32;
	// begin inline asm
	{
    .reg .pred p;
    and.b32 %r878, %r885, %r880;    setp.ne.u32 p, %r878, 0;
    vote.ballot.sync.b32 %r878, p, 0xffffffff;
    @!p not.b32 %r878, %r878;
}

	// end inline asm
	and.b32  	%r895, %r878, %r894;
	mov.b32 	%r883, 64;
	// begin inline asm
	{
    .reg .pred p;
    and.b32 %r881, %r885, %r883;    setp.ne.u32 p, %r881, 0;
    vote.ballot.sync.b32 %r881, p, 0xffffffff;
    @!p not.b32 %r881, %r881;
}

	// end inline asm
	and.b32  	%r896, %r881, %r895;
	mov.b32 	%r886, 128;
	// begin inline asm
	{
    .reg .pred p;
    and.b32 %r884, %r885, %r886;    setp.ne.u32 p, %r884, 0;
    vote.ballot.sync.b32 %r884, p, 0xffffffff;
    @!p not.b32 %r884, %r884;
}

	// end inline asm
	and.b32  	%r897, %r884, %r896;
	clz.b32 	%r898, %r897;
	sub.s32 	%r185, 31, %r898;
	and.b32  	%r899, %r780, %r897;
	popc.b32 	%r186, %r899;
	setp.ne.s32 	%p163, %r326, %r185;
	mov.b32 	%r2151, 0;
	@%p163 bra 	$L__BB10_185;
	shl.b32 	%r900, %r885, 2;
	add.s32 	%r901, %r169, %r900;
	atom.shared.add.u32 	%r2151, [%r901], %r186;
$L__BB10_185:
	ld.param.u32 	%r2051, [_ZN3cub18CUB_300001_SM_10006detail10radix_sort29DeviceRadixSortOnesweepKernelINS1_5radix10policy_hubIffyE10Policy1000ELNS0_9SortOrderE0EffyiiNS1_21identity_decomposer_tEEEvPT5_SB_PT3_PKSC_PT1_PKSG_PT2_PKSK_T4_iiT6__param_9];
	shfl.sync.idx.b32	%r927|%p164, %r2151, %r185, 31, -1;
	add.s32 	%r189, %r186, %r927;
	setp.eq.s32 	%p165, %r2145, 2147483647;
	selp.b32 	%r928, -2147483648, %r2145, %p165;
	shr.u32 	%r929, %r928, %r2051;
	and.b32  	%r924, %r929, %r171;
	mov.b32 	%r904, 1;
	// begin inline asm
	{
    .reg .pred p;
    and.b32 %r902, %r924, %r904;    setp.ne.u32 p, %r902, 0;
    vote.ballot.sync.b32 %r902, p, 0xffffffff;
    @!p not.b32 %r902, %r902;
}

	// end inline asm
	mov.b32 	%r907, 2;
	// begin inline asm
	{
    .reg .pred p;
    and.b32 %r905, %r924, %r907;    setp.ne.u32 p, %r905, 0;
    vote.ballot.sync.b32 %r905, p, 0xffffffff;
    @!p not.b32 %r905, %r905;
}

	// end inline asm
	and.b32  	%r930, %r905, %r902;
	mov.b32 	%r910, 4;
	// begin inline asm
	{
    .reg .pred p;
    and.b32 %r908, %r924, %r910;    setp.ne.u32 p, %r908, 0;
    vote.ballot.sync.b32 %r908, p, 0xffffffff;
    @!p not.b32 %r908, %r908;
}

	// end inline asm
	and.b32  	%r931, %r908, %r930;
	mov.b32 	%r913, 8;
	// begin inline asm
	{
    .reg .pred p;
    and.b32 %r911, %r924, %r913;    setp.ne.u32 p, %r911, 0;
    vote.ballot.sync.b32 %r911, p, 0xffffffff;
    @!p not.b32 %r911, %r911;
}

	// end inline asm
	and.b32  	%r932, %r911, %r931;
	mov.b32 	%r916, 16;
	// begin inline asm
	{
    .reg .pred p;
    and.b32 %r914, %r924, %r916;    setp.ne.u32 p, %r914, 0;
    vote.ballot.sync.b32 %r914, p, 0xffffffff;
    @!p not.b32 %r914, %r914;
}

	// end inline asm
	and.b32  	%r933, %r914, %r932;
	mov.b32 	%r919, 32;
	// begin inline asm
	{
    .reg .pred p;
    and.b32 %r917, %r924, %r919;    setp.ne.u32 p, %r917, 0;
    vote.ballot.sync.b32 %r917, p, 0xffffffff;
    @!p not.b32 %r917, %r917;
}

	// end inline asm
	and.b32  	%r934, %r917, %r933;
	mov.b32 	%r922, 64;
	// begin inline asm
	{
    .reg .pred p;
    and.b32 %r920, %r924, %r922;    setp.ne.u32 p, %r920, 0;
    vote.ballot.sync.b32 %r920, p, 0xffffffff;
    @!p not.b32 %r920, %r920;
}

	// end inline asm
	and.b32  	%r935, %r920, %r934;
	mov.b32 	%r925, 128;
	// begin inline asm
	{
    .reg .pred p;
    and.b32 %r923, %r924, %r925;    setp.ne.u32 p, %r923, 0;
    vote.ballot.sync.b32 %r923, p, 0xffffffff;
    @!p not.b32 %r923, %r923;
}

	// end inline asm
	and.b32  	%r936, %r923, %r935;
	clz.b32 	%r937, %r936;
	sub.s32 	%r191, 31, %r937;
	and.b32  	%r938, %r780, %r936;
	popc.b32 	%r192, %r938;
	setp.ne.s32 	%p166, %r326, %r191;
	mov.b32 	%r2152, 0;
	@%p166 bra 	$L__BB10_187;
	shl.b32 	%r939, %r924, 2;
	add.s32 	%r940, %r169, %r939;
	atom.shared.add.u32 	%r2152, [%r940], %r192;
$L__BB10_187:
	ld.param.u32 	%r2052, [_ZN3cub18CUB_300001_SM_10006detail10radix_sort29DeviceRadixSortOnesweepKernelINS1_5radix10policy_hubIffyE10Policy1000ELNS0_9SortOrderE0EffyiiNS1_21identity_decomposer_tEEEvPT5_SB_PT3_PKSC_PT1_PKSG_PT2_PKSK_T4_iiT6__param_9];
	shfl.sync.idx.b32	%r966|%p167, %r2152, %r191, 31, -1;
	add.s32 	%r195, %r192, %r966;
	setp.eq.s32 	%p168, %r2144, 2147483647;
	selp.b32 	%r967, -2147483648, %r2144, %p168;
	shr.u32 	%r968, %r967, %r2052;
	and.b32  	%r963, %r968, %r171;
	mov.b32 	%r943, 1;
	// begin inline asm
	{
    .reg .pred p;
    and.b32 %r941, %r963, %r943;    setp.ne.u32 p, %r941, 0;
    vote.ballot.sync.b32 %r941, p, 0xffffffff;
    @!p not.b32 %r941, %r941;
}

	// end inline asm
	mov.b32 	%r946, 2;
	// begin inline asm
	{
    .reg .pred p;
    and.b32 %r944, %r963, %r946;    setp.ne.u32 p, %r944, 0;
    vote.ballot.sync.b32 %r944, p, 0xffffffff;
    @!p not.b32 %r944, %r944;
}

	// end inline asm
	and.b32  	%r969, %r944, %r941;
	mov.b32 	%r949, 4;
	// begin inline asm
	{
    .reg .pred p;
    and.b32 %r947, %r963, %r949;    setp.ne.u32 p, %r947, 0;
    vote.ballot.sync.b32 %r947, p, 0xffffffff;
    @!p not.b32 %r947, %r947;
}

	// end inline asm
	and.b32  	%r970, %r947, %r969;
	mov.b32 	%r952, 8;
	// begin inline asm
	{
    .reg .pred p;
    and.b32 %r950, %r963, %r952;    setp.ne.u32 p, %r950, 0;
    vote.ballot.sync.b32 %r950, p, 0xffffffff;
    @!p not.b32 %r950, %r950;
}

	// end inline asm
	and.b32  	%r971, %r950, %r970;
	mov.b32 	%r955, 16;
	// begin inline asm
	{
    .reg .pred p;
    and.b32 %r953, %r963, %r955;    setp.ne.u32 p, %r953, 0;
    vote.ballot.sync.b32 %r953, p, 0xffffffff;
    @!p not.b32 %r953, %r953;
}

	// end inline asm
	and.b32  	%r972, %r953, %r971;
	mov.b32 	%r958, 32;
	// begin inline asm
	{
    .reg .pred p;
    and.b32 %r956, %r963, %r958;    setp.ne.u32 p, %r956, 0;
    vote.ballot.sync.b32 %r956, p, 0xffffffff;
    @!p not.b32 %r956, %r956;
}

	// end inline asm
	and.b32  	%r973, %r956, %r972;
	mov.b32 	%r961, 64;
	// begin inline asm
	{
    .reg .pred p;
    and.b32 %r959, %r963, %r961;    setp.ne.u32 p, %r959, 0;
    vote.ballot.sync.b32 %r959, p, 0xffffffff;
    @!p not.b32 %r959, %r959;
}

	// end inline asm
	and.b32  	%r974, %r959, %r973;
	mov.b32 	%r964, 128;
	// begin inline asm
	{
    .reg .pred p;
    and.b32 %r962, %r963, %r964;    setp.ne.u32 p, %r962, 0;
    vote.ballot.sync.b32 %r962, p, 0xffffffff;
    @!p not.b32 %r962, %r962;
}

	// end inline asm
	and.b32  	%r975, %r962, %r974;
	clz.b32 	%r976, %r975;
	sub.s32 	%r197, 31, %r976;
	and.b32  	%r977, %r780, %r975;
	popc.b32 	%r198, %r977;
	setp.ne.s32 	%p169, %r326, %r197;
	mov.b32 	%r2153, 0;
	@%p169 bra 	$L__BB10_189;
	shl.b32 	%r978, %r963, 2;
	add.s32 	%r979, %r169, %r978;
	atom.shared.add.u32 	%r2153, [%r979], %r198;
$L__BB10_189:
	ld.param.u32 	%r2053, [_ZN3cub18CUB_300001_SM_10006detail10radix_sort29DeviceRadixSortOnesweepKernelINS1_5radix10policy_hubIffyE10Policy1000ELNS0_9SortOrderE0EffyiiNS1_21identity_decomposer_tEEEvPT5_SB_PT3_PKSC_PT1_PKSG_PT2_PKSK_T4_iiT6__param_9];
	shfl.sync.idx.b32	%r1005|%p170, %r2153, %r197, 31, -1;
	add.s32 	%r201, %r198, %r1005;
	setp.eq.s32 	%p171, %r2143, 2147483647;
	selp.b32 	%r1006, -2147483648, %r2143, %p171;
	shr.u32 	%r1007, %r1006, %r2053;
	and.b32  	%r1002, %r1007, %r171;
	mov.b32 	%r982, 1;
	// begin inline asm
	{
    .reg .pred p;
    and.b32 %r980, %r1002, %r982;    setp.ne.u32 p, %r980, 0;
    vote.ballot.sync.b32 %r980, p, 0xffffffff;
    @!p not.b32 %r980, %r980;
}

	// end inline asm
	mov.b32 	%r985, 2;
	// begin inline asm
	{
    .reg .pred p;
    and.b32 %r983, %r1002, %r985;    setp.ne.u32 p, %r983, 0;
    vote.ballot.sync.b32 %r983, p, 0xffffffff;
    @!p not.b32 %r983, %r983;
}

	// end inline asm
	and.b32  	%r1008, %r983, %r980;
	mov.b32 	%r988, 4;
	// begin inline asm
	{
    .reg .pred p;
    and.b32 %r986, %r1002, %r988;    setp.ne.u32 p, %r986, 0;
    vote.ballot.sync.b32 %r986, p, 0xffffffff;
    @!p not.b32 %r986, %r986;
}

	// end inline asm
	and.b32  	%r1009, %r986, %r1008;
	mov.b32 	%r991, 8;
	// begin inline asm
	{
    .reg .pred p;
    and.b32 %r989, %r1002, %r991;    setp.ne.u32 p, %r989, 0;
    vote.ballot.sync.b32 %r989, p, 0xffffffff;
    @!p not.b32 %r989, %r989;
}

	// end inline asm
	and.b32  	%r1010, %r989, %r1009;
	mov.b32 	%r994, 16;
	// begin inline asm
	{
    .reg .pred p;
    and.b32 %r992, %r1002, %r994;    setp.ne.u32 p, %r992, 0;
    vote.ballot.sync.b32 %r992, p, 0xffffffff;
    @!p not.b32 %r992, %r992;
}

	// end inline asm
	and.b32  	%r1011, %r992, %r1010;
	mov.b32 	%r997, 32;
	// begin inline asm
	{
    .reg .pred p;
    and.b32 %r995, %r1002, %r997;    setp.ne.u32 p, %r995, 0;
    vote.ballot.sync.b32 %r995, p, 0xffffffff;
    @!p not.b32 %r995, %r995;
}

	// end inline asm
	and.b32  	%r1012, %r995, %r1011;
	mov.b32 	%r1000, 64;
	// begin inline asm
	{
    .reg .pred p;
    and.b32 %r998, %r1002, %r1000;    setp.ne.u32 p, %r998, 0;
    vote.ballot.sync.b32 %r998, p, 0xffffffff;
    @!p not.b32 %r998, %r998;
}

	// end inline asm
	and.b32  	%r1013, %r998, %r1012;
	mov.b32 	%r1003, 128;
	// begin inline asm
	{
    .reg .pred p;
    and.b32 %r1001, %r1002, %r1003;    setp.ne.u32 p, %r1001, 0;
    vote.ballot.sync.b32 %r1001, p, 0xffffffff;
    @!p not.b32 %r1001, %r1001;
}

	// end inline asm
	and.b32  	%r1014, %r1001, %r1013;
	clz.b32 	%r1015, %r1014;
	sub.s32 	%r203, 31, %r1015;
	and.b32  	%r1016, %r780, %r1014;
	popc.b32 	%r204, %r1016;
	setp.ne.s32 	%p172, %r326, %r203;
	mov.b32 	%r2154, 0;
	@%p172 bra 	$L__BB10_191;
	shl.b32 	%r1017, %r1002, 2;
	add.s32 	%r1018, %r169, %r1017;
	atom.shared.add.u32 	%r2154, [%r1018], %r204;
$L__BB10_191:
	ld.param.u32 	%r2054, [_ZN3cub18CUB_300001_SM_10006detail10radix_sort29DeviceRadixSortOnesweepKernelINS1_5radix10policy_hubIffyE10Policy1000ELNS0_9SortOrderE0EffyiiNS1_21identity_decomposer_tEEEvPT5_SB_PT3_PKSC_PT1_PKSG_PT2_PKSK_T4_iiT6__param_9];
	shfl.sync.idx.b32	%r1044|%p173, %r2154, %r203, 31, -1;
	add.s32 	%r207, %r204, %r1044;
	setp.eq.s32 	%p174, %r2142, 2147483647;
	selp.b32 	%r1045, -2147483648, %r2142, %p174;
	shr.u32 	%r1046, %r1045, %r2054;
	and.b32  	%r1041, %r1046, %r171;
	mov.b32 	%r1021, 1;
	// begin inline asm
	{
    .reg .pred p;
    and.b32 %r1019, %r1041, %r1021;    setp.ne.u32 p, %r1019, 0;
    vote.ballot.sync.b32 %r1019, p, 0xffffffff;
    @!p not.b32 %r1019, %r1019;
}

	// end inline asm
	mov.b32 	%r1024, 2;
	// begin inline asm
	{
    .reg .pred p;
    and.b32 %r1022, %r1041, %r1024;    setp.ne.u32 p, %r1022, 0;
    vote.ballot.sync.b32 %r1022, p, 0xffffffff;
    @!p not.b32 %r1022, %r1022;
}

	// end inline asm
	and.b32  	%r1047, %r1022, %r1019;
	mov.b32 	%r1027, 4;
	// begin inline asm
	{
    .reg .pred p;
    and.b32 %r1025, %r1041, %r1027;    setp.ne.u32 p, %r1025, 0;
    vote.ballot.sync.b32 %r1025, p, 0xffffffff;
    @!p not.b32 %r1025, %r1025;
}

	// end inline asm
	and.b32  	%r1048, %r1025, %r1047;
	mov.b32 	%r1030, 8;
	// begin inline asm
	{
    .reg .pred p;
    and.b32 %r1028, %r1041, %r1030;    setp.ne.u32 p, %r1028, 0;
    vote.ballot.sync.b32 %r1028, p, 0xffffffff;
    @!p not.b32 %r1028, %r1028;
}

	// end inline asm
	and.b32  	%r1049, %r1028, %r1048;
	mov.b32 	%r1033, 16;
	// begin inline asm
	{
    .reg .pred p;
    and.b32 %r1031, %r1041, %r1033;    setp.ne.u32 p, %r1031, 0;
    vote.ballot.sync.b32 %r1031, p, 0xffffffff;
    @!p not.b32 %r1031, %r1031;
}

	// end inline asm
	and.b32  	%r1050, %r1031, %r1049;
	mov.b32 	%r1036, 32;
	// begin inline asm
	{
    .reg .pred p;
    and.b32 %r1034, %r1041, %r1036;    setp.ne.u32 p, %r1034, 0;
    vote.ballot.sync.b32 %r1034, p, 0xffffffff;
    @!p not.b32 %r1034, %r1034;
}

	// end inline asm
	and.b32  	%r1051, %r1034, %r1050;
	mov.b32 	%r1039, 64;
	// begin inline asm
	{
    .reg .pred p;
    and.b32 %r1037, %r1041, %r1039;    setp.ne.u32 p, %r1037, 0;
    vote.ballot.sync.b32 %r1037, p, 0xffffffff;
    @!p not.b32 %r1037, %r1037;
}

	// end inline asm
	and.b32  	%r1052, %r1037, %r1051;
	mov.b32 	%r1042, 128;
	// begin inline asm
	{
    .reg .pred p;
    and.b32 %r1040, %r1041, %r1042;    setp.ne.u32 p, %r1040, 0;
    vote.ballot.sync.b32 %r1040, p, 0xffffffff;
    @!p not.b32 %r1040, %r1040;
}

	// end inline asm
	and.b32  	%r1053, %r1040, %r1052;
	clz.b32 	%r1054, %r1053;
	sub.s32 	%r209, 31, %r1054;
	and.b32  	%r1055, %r780, %r1053;
	popc.b32 	%r210, %r1055;
	setp.ne.s32 	%p175, %r326, %r209;
	mov.b32 	%r2155, 0;
	@%p175 bra 	$L__BB10_193;
	shl.b32 	%r1056, %r1041, 2;
	add.s32 	%r1057, %r169, %r1056;
	atom.shared.add.u32 	%r2155, [%r1057], %r210;
$L__BB10_193:
	ld.param.u32 	%r2055, [_ZN3cub18CUB_300001_SM_10006detail10radix_sort29DeviceRadixSortOnesweepKernelINS1_5radix10policy_hubIffyE10Policy1000ELNS0_9SortOrderE0EffyiiNS1_21identity_decomposer_tEEEvPT5_SB_PT3_PKSC_PT1_PKSG_PT2_PKSK_T4_iiT6__param_9];
	shfl.sync.idx.b32	%r1083|%p176, %r2155, %r209, 31, -1;
	add.s32 	%r213, %r210, %r1083;
	setp.eq.s32 	%p177, %r2141, 2147483647;
	selp.b32 	%r1084, -2147483648, %r2141, %p177;
	shr.u32 	%r1085, %r1084, %r2055;
	and.b32  	%r1080, %r1085, %r171;
	mov.b32 	%r1060, 1;
	// begin inline asm
	{
    .reg .pred p;
    and.b32 %r1058, %r1080, %r1060;    setp.ne.u32 p, %r1058, 0;
    vote.ballot.sync.b32 %r1058, p, 0xffffffff;
    @!p not.b32 %r1058, %r1058;
}

	// end inline asm
	mov.b32 	%r1063, 2;
	// begin inline asm
	{
    .reg .pred p;
    and.b32 %r1061, %r1080, %r1063;    setp.ne.u32 p, %r1061, 0;
    vote.ballot.sync.b32 %r1061, p, 0xffffffff;
    @!p not.b32 %r1061, %r1061;
}

	// end inline asm
	and.b32  	%r1086, %r1061, %r1058;
	mov.b32 	%r1066, 4;
	// begin inline asm
	{
    .reg .pred p;
    and.b32 %r1064, %r1080, %r1066;    setp.ne.u32 p, %r1064, 0;
    vote.ballot.sync.b32 %r1064, p, 0xffffffff;
    @!p not.b32 %r1064, %r1064;
}

	// end inline asm
	and.b32  	%r1087, %r1064, %r1086;
	mov.b32 	%r1069, 8;
	// begin inline asm
	{
    .reg .pred p;
    and.b32 %r1067, %r1080, %r1069;    setp.ne.u32 p, %r1067, 0;
    vote.ballot.sync.b32 %r1067, p, 0xffffffff;
    @!p not.b32 %r1067, %r1067;
}

	// end inline asm
	and.b32  	%r1088, %r1067, %r1087;
	mov.b32 	%r1072, 16;
	// begin inline asm
	{
    .reg .pred p;
    and.b32 %r1070, %r1080, %r1072;    setp.ne.u32 p, %r1070, 0;
    vote.ballot.sync.b32 %r1070, p, 0xffffffff;
    @!p not.b32 %r1070, %r1070;
}

	// end inline asm
	and.b32  	%r1089, %r1070, %r1088;
	mov.b32 	%r1075, 32;
	// begin inline asm
	{
    .reg .pred p;
    and.b32 %r1073, %r1080, %r1075;    setp.ne.u32 p, %r1073, 0;
    vote.ballot.sync.b32 %r1073, p, 0xffffffff;
    @!p not.b32 %r1073, %r1073;
}

	// end inline asm
	and.b32  	%r1090, %r1073, %r1089;
	mov.b32 	%r1078, 64;
	// begin inline asm
	{
    .reg .pred p;
    and.b32 %r1076, %r1080, %r1078;    setp.ne.u32 p, %r1076, 0;
    vote.ballot.sync.b32 %r1076, p, 0xffffffff;
    @!p not.b32 %r1076, %r1076;
}

	// end inline asm
	and.b32  	%r1091, %r1076, %r1090;
	mov.b32 	%r1081, 128;
	// begin inline asm
	{
    .reg .pred p;
    and.b32 %r1079, %r1080, %r1081;    setp.ne.u32 p, %r1079, 0;
    vote.ballot.sync.b32 %r1079, p, 0xffffffff;
    @!p not.b32 %r1079, %r1079;
}

	// end inline asm
	and.b32  	%r1092, %r1079, %r1091;
	clz.b32 	%r1093, %r1092;
	sub.s32 	%r215, 31, %r1093;
	and.b32  	%r1094, %r780, %r1092;
	popc.b32 	%r216, %r1094;
	setp.ne.s32 	%p178, %r326, %r215;
	mov.b32 	%r2156, 0;
	@%p178 bra 	$L__BB10_195;
	shl.b32 	%r1095, %r1080, 2;
	add.s32 	%r1096, %r169, %r1095;
	atom.shared.add.u32 	%r2156, [%r1096], %r216;
$L__BB10_195:
	ld.param.u32 	%r2056, [_ZN3cub18CUB_300001_SM_10006detail10radix_sort29DeviceRadixSortOnesweepKernelINS1_5radix10policy_hubIffyE10Policy1000ELNS0_9SortOrderE0EffyiiNS1_21identity_decomposer_tEEEvPT5_SB_PT3_PKSC_PT1_PKSG_PT2_PKSK_T4_iiT6__param_9];
	shfl.sync.idx.b32	%r1122|%p179, %r2156, %r215, 31, -1;
	add.s32 	%r219, %r216, %r1122;
	setp.eq.s32 	%p180, %r2140, 2147483647;
	selp.b32 	%r1123, -2147483648, %r2140, %p180;
	shr.u32 	%r1124, %r1123, %r2056;
	and.b32  	%r1119, %r1124, %r171;
	mov.b32 	%r1099, 1;
	// begin inline asm
	{
    .reg .pred p;
    and.b32 %r1097, %r1119, %r1099;    setp.ne.u32 p, %r1097, 0;
    vote.ballot.sync.b32 %r1097, p, 0xffffffff;
    @!p not.b32 %r1097, %r1097;
}

	// end inline asm
	mov.b32 	%r1102, 2;
	// begin inline asm
	{
    .reg .pred p;
    and.b32 %r1100, %r1119, %r1102;    setp.ne.u32 p, %r1100, 0;
    vote.ballot.sync.b32 %r1100, p, 0xffffffff;
    @!p not.b32 %r1100, %r1100;
}

	// end inline asm
	and.b32  	%r1125, %r1100, %r1097;
	mov.b32 	%r1105, 4;
	// begin inline asm
	{
    .reg .pred p;
    and.b32 %r1103, %r1119, %r1105;    setp.ne.u32 p, %r1103, 0;
    vote.ballot.sync.b32 %r1103, p, 0xffffffff;
    @!p not.b32 %r1103, %r1103;
}

	// end inline asm
	and.b32  	%r1126, %r1103, %r1125;
	mov.b32 	%r1108, 8;
	// begin inline asm
	{
    .reg .pred p;
    and.b32 %r1106, %r1119, %r1108;    setp.ne.u32 p, %r1106, 0;
    vote.ballot.sync.b32 %r1106, p, 0xffffffff;
    @!p not.b32 %r1106, %r1106;
}

	// end inline asm
	and.b32  	%r1127, %r1106, %r1126;
	mov.b32 	%r1111, 16;
	// begin inline asm
	{
    .reg .pred p;
    and.b32 %r1109, %r1119, %r1111;    setp.ne.u32 p, %r1109, 0;
    vote.ballot.sync.b32 %r1109, p, 0xffffffff;
    @!p not.b32 %r1109, %r1109;
}

	// end inline asm
	and.b32  	%r1128, %r1109, %r1127;
	mov.b32 	%r1114, 32;
	// begin inline asm
	{
    .reg .pred p;
    and.b32 %r1112, %r1119, %r1114;    setp.ne.u32 p, %r1112, 0;
    vote.ballot.sync.b32 %r1112, p, 0xffffffff;
    @!p not.b32 %r1112, %r1112;
}

	// end inline asm
	and.b32  	%r1129, %r1112, %r1128;
	mov.b32 	%r1117, 64;
	// begin inline asm
	{
    .reg .pred p;
    and.b32 %r1115, %r1119, %r1117;    setp.ne.u32 p, %r1115, 0;
    vote.ballot.sync.b32 %r1115, p, 0xffffffff;
    @!p not.b32 %r1115, %r1115;
}

	// end inline asm
	and.b32  	%r1130, %r1115, %r1129;
	mov.b32 	%r1120, 128;
	// begin inline asm
	{
    .reg .pred p;
    and.b32 %r1118, %r1119, %r1120;    setp.ne.u32 p, %r1118, 0;
    vote.ballot.sync.b32 %r1118, p, 0xffffffff;
    @!p not.b32 %r1118, %r1118;
}

	// end inline asm
	and.b32  	%r1131, %r1118, %r1130;
	clz.b32 	%r1132, %r1131;
	sub.s32 	%r221, 31, %r1132;
	and.b32  	%r1133, %r780, %r1131;
	popc.b32 	%r222, %r1133;
	setp.ne.s32 	%p181, %r326, %r221;
	mov.b32 	%r2157, 0;
	@%p181 bra 	$L__BB10_197;
	shl.b32 	%r1134, %r1119, 2;
	add.s32 	%r1135, %r169, %r1134;
	atom.shared.add.u32 	%r2157, [%r1135], %r222;
$L__BB10_197:
	ld.param.u32 	%r2057, [_ZN3cub18CUB_300001_SM_10006detail10radix_sort29DeviceRadixSortOnesweepKernelINS1_5radix10policy_hubIffyE10Policy1000ELNS0_9SortOrderE0EffyiiNS1_21identity_decomposer_tEEEvPT5_SB_PT3_PKSC_PT1_PKSG_PT2_PKSK_T4_iiT6__param_9];
	shfl.sync.idx.b32	%r1161|%p182, %r2157, %r221, 31, -1;
	add.s32 	%r225, %r222, %r1161;
	setp.eq.s32 	%p183, %r2139, 2147483647;
	selp.b32 	%r1162, -2147483648, %r2139, %p183;
	shr.u32 	%r1163, %r1162, %r2057;
	and.b32  	%r1158, %r1163, %r171;
	mov.b32 	%r1138, 1;
	// begin inline asm
	{
    .reg .pred p;
    and.b32 %r1136, %r1158, %r1138;    setp.ne.u32 p, %r1136, 0;
    vote.ballot.sync.b32 %r1136, p, 0xffffffff;
    @!p not.b32 %r1136, %r1136;
}

	// end inline asm
	mov.b32 	%r1141, 2;
	// begin inline asm
	{
    .reg .pred p;
    and.b32 %r1139, %r1158, %r1141;    setp.ne.u32 p, %r1139, 0;
    vote.ballot.sync.b32 %r1139, p, 0xffffffff;
    @!p not.b32 %r1139, %r1139;
}

	// end inline asm
	and.b32  	%r1164, %r1139, %r1136;
	mov.b32 	%r1144, 4;
	// begin inline asm
	{
    .reg .pred p;
    and.b32 %r1142, %r1158, %r1144;    setp.ne.u32 p, %r1142, 0;
    vote.ballot.sync.b32 %r1142, p, 0xffffffff;
    @!p not.b32 %r1142, %r1142;
}

	// end inline asm
	and.b32  	%r1165, %r1142, %r1164;
	mov.b32 	%r1147, 8;
	// begin inline asm
	{
    .reg .pred p;
    and.b32 %r1145, %r1158, %r1147;    setp.ne.u32 p, %r1145, 0;
    vote.ballot.sync.b32 %r1145, p, 0xffffffff;
    @!p not.b32 %r1145, %r1145;
}

	// end inline asm
	and.b32  	%r1166, %r1145, %r1165;
	mov.b32 	%r1150, 16;
	// begin inline asm
	{
    .reg .pred p;
    and.b32 %r1148, %r1158, %r1150;    setp.ne.u32 p, %r1148, 0;
    vote.ballot.sync.b32 %r1148, p, 0xffffffff;
    @!p not.b32 %r1148, %r1148;
}

	// end inline asm
	and.b32  	%r1167, %r1148, %r1166;
	mov.b32 	%r1153, 32;
	// begin inline asm
	{
    .reg .pred p;
    and.b32 %r1151, %r1158, %r1153;    setp.ne.u32 p, %r1151, 0;
    vote.ballot.sync.b32 %r1151, p, 0xffffffff;
    @!p not.b32 %r1151, %r1151;
}

	// end inline asm
	and.b32  	%r1168, %r1151, %r1167;
	mov.b32 	%r1156, 64;
	// begin inline asm
	{
    .reg .pred p;
    and.b32 %r1154, %r1158, %r1156;    setp.ne.u32 p, %r1154, 0;
    vote.ballot.sync.b32 %r1154, p, 0xffffffff;
    @!p not.b32 %r1154, %r1154;
}

	// end inline asm
	and.b32  	%r1169, %r1154, %r1168;
	mov.b32 	%r1159, 128;
	// begin inline asm
	{
    .reg .pred p;
    and.b32 %r1157, %r1158, %r1159;    setp.ne.u32 p, %r1157, 0;
    vote.ballot.sync.b32 %r1157, p, 0xffffffff;
    @!p not.b32 %r1157, %r1157;
}

	// end inline asm
	and.b32  	%r1170, %r1157, %r1169;
	clz.b32 	%r1171, %r1170;
	sub.s32 	%r227, 31, %r1171;
	and.b32  	%r1172, %r780, %r1170;
	popc.b32 	%r228, %r1172;
	setp.ne.s32 	%p184, %r326, %r227;
	mov.b32 	%r2158, 0;
	@%p184 bra 	$L__BB10_199;
	shl.b32 	%r1177, %r1158, 2;
	add.s32 	%r1178, %r169, %r1177;
	atom.shared.add.u32 	%r2158, [%r1178], %r228;
$L__BB10_199:
	ld.param.u32 	%r2058, [_ZN3cub18CUB_300001_SM_10006detail10radix_sort29DeviceRadixSortOnesweepKernelINS1_5radix10policy_hubIffyE10Policy1000ELNS0_9SortOrderE0EffyiiNS1_21identity_decomposer_tEEEvPT5_SB_PT3_PKSC_PT1_PKSG_PT2_PKSK_T4_iiT6__param_9];
	shfl.sync.idx.b32	%r1204|%p185, %r2158, %r227, 31, -1;
	add.s32 	%r231, %r228, %r1204;
	setp.eq.s32 	%p186, %r2138, 2147483647;
	selp.b32 	%r1205, -2147483648, %r2138, %p186;
	shr.u32 	%r1206, %r1205, %r2058;
	and.b32  	%r1201, %r1206, %r171;
	mov.b32 	%r1181, 1;
	// begin inline asm
	{
    .reg .pred p;
    and.b32 %r1179, %r1201, %r1181;    setp.ne.u32 p, %r1179, 0;
    vote.ballot.sync.b32 %r1179, p, 0xffffffff;
    @!p not.b32 %r1179, %r1179;
}

	// end inline asm
	mov.b32 	%r1184, 2;
	// begin inline asm
	{
    .reg .pred p;
    and.b32 %r1182, %r1201, %r1184;    setp.ne.u32 p, %r1182, 0;
    vote.ballot.sync.b32 %r1182, p, 0xffffffff;
    @!p not.b32 %r1182, %r1182;
}

	// end inline asm
	and.b32  	%r1207, %r1182, %r1179;
	mov.b32 	%r1187, 4;
	// begin inline asm
	{
    .reg .pred p;
    and.b32 %r1185, %r1201, %r1187;    setp.ne.u32 p, %r1185, 0;
    vote.ballot.sync.b32 %r1185, p, 0xffffffff;
    @!p not.b32 %r1185, %r1185;
}

	// end inline asm
	and.b32  	%r1208, %r1185, %r1207;
	mov.b32 	%r1190, 8;
	// begin inline asm
	{
    .reg .pred p;
    and.b32 %r1188, %r1201, %r1190;    setp.ne.u32 p, %r1188, 0;
    vote.ballot.sync.b32 %r1188, p, 0xffffffff;
    @!p not.b32 %r1188, %r1188;
}

	// end inline asm
	and.b32  	%r1209, %r1188, %r1208;
	mov.b32 	%r1193, 16;
	// begin inline asm
	{
    .reg .pred p;
    and.b32 %r1191, %r1201, %r1193;    setp.ne.u32 p, %r1191, 0;
    vote.ballot.sync.b32 %r1191, p, 0xffffffff;
    @!p not.b32 %r1191, %r1191;
}

	// end inline asm
	and.b32  	%r1210, %r1191, %r1209;
	mov.b32 	%r1196, 32;
	// begin inline asm
	{
    .reg .pred p;
    and.b32 %r1194, %r1201, %r1196;    setp.ne.u32 p, %r1194, 0;
    vote.ballot.sync.b32 %r1194, p, 0xffffffff;
    @!p not.b32 %r1194, %r1194;
}

	// end inline asm
	and.b32  	%r1211, %r1194, %r1210;
	mov.b32 	%r1199, 64;
	// begin inline asm
	{
    .reg .pred p;
    and.b32 %r1197, %r1201, %r1199;    setp.ne.u32 p, %r1197, 0;
    vote.ballot.sync.b32 %r1197, p, 0xffffffff;
    @!p not.b32 %r1197, %r1197;
}

	// end inline asm
	and.b32  	%r1212, %r1197, %r1211;
	mov.b32 	%r1202, 128;
	// begin inline asm
	{
    .reg .pred p;
    and.b32 %r1200, %r1201, %r1202;    setp.ne.u32 p, %r1200, 0;
    vote.ballot.sync.b32 %r1200, p, 0xffffffff;
    @!p not.b32 %r1200, %r1200;
}

	// end inline asm
	and.b32  	%r1213, %r1200, %r1212;
	clz.b32 	%r1214, %r1213;
	sub.s32 	%r233, 31, %r1214;
	and.b32  	%r1215, %r780, %r1213;
	popc.b32 	%r234, %r1215;
	setp.ne.s32 	%p187, %r326, %r233;
	mov.b32 	%r2159, 0;
	@%p187 bra 	$L__BB10_201;
	shl.b32 	%r1220, %r1201, 2;
	add.s32 	%r1221, %r169, %r1220;
	atom.shared.add.u32 	%r2159, [%r1221], %r234;
$L__BB10_201:
	ld.param.u32 	%r2059, [_ZN3cub18CUB_300001_SM_10006detail10radix_sort29DeviceRadixSortOnesweepKernelINS1_5radix10policy_hubIffyE10Policy1000ELNS0_9SortOrderE0EffyiiNS1_21identity_decomposer_tEEEvPT5_SB_PT3_PKSC_PT1_PKSG_PT2_PKSK_T4_iiT6__param_9];
	shfl.sync.idx.b32	%r1247|%p188, %r2159, %r233, 31, -1;
	add.s32 	%r237, %r234, %r1247;
	setp.eq.s32 	%p189, %r2137, 2147483647;
	selp.b32 	%r1248, -2147483648, %r2137, %p189;
	shr.u32 	%r1249, %r1248, %r2059;
	and.b32  	%r1244, %r1249, %r171;
	mov.b32 	%r1224, 1;
	// begin inline asm
	{
    .reg .pred p;
    and.b32 %r1222, %r1244, %r1224;    setp.ne.u32 p, %r1222, 0;
    vote.ballot.sync.b32 %r1222, p, 0xffffffff;
    @!p not.b32 %r1222, %r1222;
}

	// end inline asm
	mov.b32 	%r1227, 2;
	// begin inline asm
	{
    .reg .pred p;
    and.b32 %r1225, %r1244, %r1227;    setp.ne.u32 p, %r1225, 0;
    vote.ballot.sync.b32 %r1225, p, 0xffffffff;
    @!p not.b32 %r1225, %r1225;
}

	// end inline asm
	and.b32  	%r1250, %r1225, %r1222;
	mov.b32 	%r1230, 4;
	// begin inline asm
	{
    .reg .pred p;
    and.b32 %r1228, %r1244, %r1230;    setp.ne.u32 p, %r1228, 0;
    vote.ballot.sync.b32 %r1228, p, 0xffffffff;
    @!p not.b32 %r1228, %r1228;
}

	// end inline asm
	and.b32  	%r1251, %r1228, %r1250;
	mov.b32 	%r1233, 8;
	// begin inline asm
	{
    .reg .pred p;
    and.b32 %r1231, %r1244, %r1233;    setp.ne.u32 p, %r1231, 0;
    vote.ballot.sync.b32 %r1231, p, 0xffffffff;
    @!p not.b32 %r1231, %r1231;
}

	// end inline asm
	and.b32  	%r1252, %r1231, %r1251;
	mov.b32 	%r1236, 16;
	// begin inline asm
	{
    .reg .pred p;
    and.b32 %r1234, %r1244, %r1236;    setp.ne.u32 p, %r1234, 0;
    vote.ballot.sync.b32 %r1234, p, 0xffffffff;
    @!p not.b32 %r1234, %r1234;
}

	// end inline asm
	and.b32  	%r1253, %r1234, %r1252;
	mov.b32 	%r1239, 32;
	// begin inline asm
	{
    .reg .pred p;
    and.b32 %r1237, %r1244, %r1239;    setp.ne.u32 p, %r1237, 0;
    vote.ballot.sync.b32 %r1237, p, 0xffffffff;
    @!p not.b32 %r1237, %r1237;
}

	// end inline asm
	and.b32  	%r1254, %r1237, %r1253;
	mov.b32 	%r1242, 64;
	// begin inline asm
	{
    .reg .pred p;
    and.b32 %r1240, %r1244, %r1242;    setp.ne.u32 p, %r1240, 0;
    vote.ballot.sync.b32 %r1240, p, 0xffffffff;
    @!p not.b32 %r1240, %r1240;
}

	// end inline asm
	and.b32  	%r1255, %r1240, %r1254;
	mov.b32 	%r1245, 128;
	// begin inline asm
	{
    .reg .pred p;
    and.b32 %r1243, %r1244, %r1245;    setp.ne.u32 p, %r1243, 0;
    vote.ballot.sync.b32 %r1243, p, 0xffffffff;
    @!p not.b32 %r1243, %r1243;
}

	// end inline asm
	and.b32  	%r1256, %r1243, %r1255;
	clz.b32 	%r1257, %r1256;
	sub.s32 	%r239, 31, %r1257;
	and.b32  	%r1258, %r780, %r1256;
	popc.b32 	%r240, %r1258;
	setp.ne.s32 	%p190, %r326, %r239;
	mov.b32 	%r2160, 0;
	@%p190 bra 	$L__BB10_203;
	shl.b32 	%r1263, %r1244, 2;
	add.s32 	%r1264, %r169, %r1263;
	atom.shared.add.u32 	%r2160, [%r1264], %r240;
$L__BB10_203:
	ld.param.u32 	%r2060, [_ZN3cub18CUB_300001_SM_10006detail10radix_sort29DeviceRadixSortOnesweepKernelINS1_5radix10policy_hubIffyE10Policy1000ELNS0_9SortOrderE0EffyiiNS1_21identity_decomposer_tEEEvPT5_SB_PT3_PKSC_PT1_PKSG_PT2_PKSK_T4_iiT6__param_9];
	shfl.sync.idx.b32	%r1290|%p191, %r2160, %r239, 31, -1;
	add.s32 	%r243, %r240, %r1290;
	setp.eq.s32 	%p192, %r2136, 2147483647;
	selp.b32 	%r1291, -2147483648, %r2136, %p192;
	shr.u32 	%r1292, %r1291, %r2060;
	and.b32  	%r1287, %r1292, %r171;
	mov.b32 	%r1267, 1;
	// begin inline asm
	{
    .reg .pred p;
    and.b32 %r1265, %r1287, %r1267;    setp.ne.u32 p, %r1265, 0;
    vote.ballot.sync.b32 %r1265, p, 0xffffffff;
    @!p not.b32 %r1265, %r1265;
}

	// end inline asm
	mov.b32 	%r1270, 2;
	// begin inline asm
	{
    .reg .pred p;
    and.b32 %r1268, %r1287, %r1270;    setp.ne.u32 p, %r1268, 0;
    vote.ballot.sync.b32 %r1268, p, 0xffffffff;
    @!p not.b32 %r1268, %r1268;
}

	// end inline asm
	and.b32  	%r1293, %r1268, %r1265;
	mov.b32 	%r1273, 4;
	// begin inline asm
	{
    .reg .pred p;
    and.b32 %r1271, %r1287, %r1273;    setp.ne.u32 p, %r1271, 0;
    vote.ballot.sync.b32 %r1271, p, 0xffffffff;
    @!p not.b32 %r1271, %r1271;
}

	// end inline asm
	and.b32  	%r1294, %r1271, %r1293;
	mov.b32 	%r1276, 8;
	// begin inline asm
	{
    .reg .pred p;
    and.b32 %r1274, %r1287, %r1276;    setp.ne.u32 p, %r1274, 0;
    vote.ballot.sync.b32 %r1274, p, 0xffffffff;
    @!p not.b32 %r1274, %r1274;
}

	// end inline asm
	and.b32  	%r1295, %r1274, %r1294;
	mov.b32 	%r1279, 16;
	// begin inline asm
	{
    .reg .pred p;
    and.b32 %r1277, %r1287, %r1279;    setp.ne.u32 p, %r1277, 0;
    vote.ballot.sync.b32 %r1277, p, 0xffffffff;
    @!p not.b32 %r1277, %r1277;
}

	// end inline asm
	and.b32  	%r1296, %r1277, %r1295;
	mov.b32 	%r1282, 32;
	// begin inline asm
	{
    .reg .pred p;
    and.b32 %r1280, %r1287, %r1282;    setp.ne.u32 p, %r1280, 0;
    vote.ballot.sync.b32 %r1280, p, 0xffffffff;
    @!p not.b32 %r1280, %r1280;
}

	// end inline asm
	and.b32  	%r1297, %r1280, %r1296;
	mov.b32 	%r1285, 64;
	// begin inline asm
	{
    .reg .pred p;
    and.b32 %r1283, %r1287, %r1285;    setp.ne.u32 p, %r1283, 0;
    vote.ballot.sync.b32 %r1283, p, 0xffffffff;
    @!p not.b32 %r1283, %r1283;
}

	// end inline asm
	and.b32  	%r1298, %r1283, %r1297;
	mov.b32 	%r1288, 128;
	// begin inline asm
	{
    .reg .pred p;
    and.b32 %r1286, %r1287, %r1288;    setp.ne.u32 p, %r1286, 0;
    vote.ballot.sync.b32 %r1286, p, 0xffffffff;
    @!p not.b32 %r1286, %r1286;
}

	// end inline asm
	and.b32  	%r1299, %r1286, %r1298;
	clz.b32 	%r1300, %r1299;
	sub.s32 	%r245, 31, %r1300;
	and.b32  	%r1301, %r780, %r1299;
	popc.b32 	%r246, %r1301;
	setp.ne.s32 	%p193, %r326, %r245;
	mov.b32 	%r2161, 0;
	@%p193 bra 	$L__BB10_205;
	shl.b32 	%r1306, %r1287, 2;
	add.s32 	%r1307, %r169, %r1306;
	atom.shared.add.u32 	%r2161, [%r1307], %r246;
$L__BB10_205:
	ld.param.u32 	%r2061, [_ZN3cub18CUB_300001_SM_10006detail10radix_sort29DeviceRadixSortOnesweepKernelINS1_5radix10policy_hubIffyE10Policy1000ELNS0_9SortOrderE0EffyiiNS1_21identity_decomposer_tEEEvPT5_SB_PT3_PKSC_PT1_PKSG_PT2_PKSK_T4_iiT6__param_9];
	shfl.sync.idx.b32	%r1333|%p194, %r2161, %r245, 31, -1;
	add.s32 	%r249, %r246, %r1333;
	setp.eq.s32 	%p195, %r2135, 2147483647;
	selp.b32 	%r1334, -2147483648, %r2135, %p195;
	shr.u32 	%r1335, %r1334, %r2061;
	and.b32  	%r1330, %r1335, %r171;
	mov.b32 	%r1310, 1;
	// begin inline asm
	{
    .reg .pred p;
    and.b32 %r1308, %r1330, %r1310;    setp.ne.u32 p, %r1308, 0;
    vote.ballot.sync.b32 %r1308, p, 0xffffffff;
    @!p not.b32 %r1308, %r1308;
}

	// end inline asm
	mov.b32 	%r1313, 2;
	// begin inline asm
	{
    .reg .pred p;
    and.b32 %r1311, %r1330, %r1313;    setp.ne.u32 p, %r1311, 0;
    vote.ballot.sync.b32 %r1311, p, 0xffffffff;
    @!p not.b32 %r1311, %r1311;
}

	// end inline asm
	and.b32  	%r1336, %r1311, %r1308;
	mov.b32 	%r1316, 4;
	// begin inline asm
	{
    .reg .pred p;
    and.b32 %r1314, %r1330, %r1316;    setp.ne.u32 p, %r1314, 0;
    vote.ballot.sync.b32 %r1314, p, 0xffffffff;
    @!p not.b32 %r1314, %r1314;
}

	// end inline asm
	and.b32  	%r1337, %r1314, %r1336;
	mov.b32 	%r1319, 8;
	// begin inline asm
	{
    .reg .pred p;
    and.b32 %r1317, %r1330, %r1319;    setp.ne.u32 p, %r1317, 0;
    vote.ballot.sync.b32 %r1317, p, 0xffffffff;
    @!p not.b32 %r1317, %r1317;
}

	// end inline asm
	and.b32  	%r1338, %r1317, %r1337;
	mov.b32 	%r1322, 16;
	// begin inline asm
	{
    .reg .pred p;
    and.b32 %r1320, %r1330, %r1322;    setp.ne.u32 p, %r1320, 0;
    vote.ballot.sync.b32 %r1320, p, 0xffffffff;
    @!p not.b32 %r1320, %r1320;
}

	// end inline asm
	and.b32  	%r1339, %r1320, %r1338;
	mov.b32 	%r1325, 32;
	// begin inline asm
	{
    .reg .pred p;
    and.b32 %r1323, %r1330, %r1325;    setp.ne.u32 p, %r1323, 0;
    vote.ballot.sync.b32 %r1323, p, 0xffffffff;
    @!p not.b32 %r1323, %r1323;
}

	// end inline asm
	and.b32  	%r1340, %r1323, %r1339;
	mov.b32 	%r1328, 64;
	// begin inline asm
	{
    .reg .pred p;
    and.b32 %r1326, %r1330, %r1328;    setp.ne.u32 p, %r1326, 0;
    vote.ballot.sync.b32 %r1326, p, 0xffffffff;
    @!p not.b32 %r1326, %r1326;
}

	// end inline asm
	and.b32  	%r1341, %r1326, %r1340;
	mov.b32 	%r1331, 128;
	// begin inline asm
	{
    .reg .pred p;
    and.b32 %r1329, %r1330, %r1331;    setp.ne.u32 p, %r1329, 0;
    vote.ballot.sync.b32 %r1329, p, 0xffffffff;
    @!p not.b32 %r1329, %r1329;
}

	// end inline asm
	and.b32  	%r1342, %r1329, %r1341;
	clz.b32 	%r1343, %r1342;
	sub.s32 	%r251, 31, %r1343;
	and.b32  	%r1344, %r780, %r1342;
	popc.b32 	%r252, %r1344;
	setp.ne.s32 	%p196, %r326, %r251;
	mov.b32 	%r2162, 0;
	@%p196 bra 	$L__BB10_207;
	shl.b32 	%r1349, %r1330, 2;
	add.s32 	%r1350, %r169, %r1349;
	atom.shared.add.u32 	%r2162, [%r1350], %r252;
$L__BB10_207:
	ld.param.u32 	%r2062, [_ZN3cub18CUB_300001_SM_10006detail10radix_sort29DeviceRadixSortOnesweepKernelINS1_5radix10policy_hubIffyE10Policy1000ELNS0_9SortOrderE0EffyiiNS1_21identity_decomposer_tEEEvPT5_SB_PT3_PKSC_PT1_PKSG_PT2_PKSK_T4_iiT6__param_9];
	shfl.sync.idx.b32	%r1376|%p197, %r2162, %r251, 31, -1;
	add.s32 	%r255, %r252, %r1376;
	setp.eq.s32 	%p198, %r2134, 2147483647;
	selp.b32 	%r1377, -2147483648, %r2134, %p198;
	shr.u32 	%r1378, %r1377, %r2062;
	and.b32  	%r1373, %r1378, %r171;
	mov.b32 	%r1353, 1;
	// begin inline asm
	{
    .reg .pred p;
    and.b32 %r1351, %r1373, %r1353;    setp.ne.u32 p, %r1351, 0;
    vote.ballot.sync.b32 %r1351, p, 0xffffffff;
    @!p not.b32 %r1351, %r1351;
}

	// end inline asm
	mov.b32 	%r1356, 2;
	// begin inline asm
	{
    .reg .pred p;
    and.b32 %r1354, %r1373, %r1356;    setp.ne.u32 p, %r1354, 0;
    vote.ballot.sync.b32 %r1354, p, 0xffffffff;
    @!p not.b32 %r1354, %r1354;
}

	// end inline asm
	and.b32  	%r1379, %r1354, %r1351;
	mov.b32 	%r1359, 4;
	// begin inline asm
	{
    .reg .pred p;
    and.b32 %r1357, %r1373, %r1359;    setp.ne.u32 p, %r1357, 0;
    vote.ballot.sync.b32 %r1357, p, 0xffffffff;
    @!p not.b32 %r1357, %r1357;
}

	// end inline asm
	and.b32  	%r1380, %r1357, %r1379;
	mov.b32 	%r1362, 8;
	// begin inline asm
	{
    .reg .pred p;
    and.b32 %r1360, %r1373, %r1362;    setp.ne.u32 p, %r1360, 0;
    vote.ballot.sync.b32 %r1360, p, 0xffffffff;
    @!p not.b32 %r1360, %r1360;
}

	// end inline asm
	and.b32  	%r1381, %r1360, %r1380;
	mov.b32 	%r1365, 16;
	// begin inline asm
	{
    .reg .pred p;
    and.b32 %r1363, %r1373, %r1365;    setp.ne.u32 p, %r1363, 0;
    vote.ballot.sync.b32 %r1363, p, 0xffffffff;
    @!p not.b32 %r1363, %r1363;
}

	// end inline asm
	and.b32  	%r1382, %r1363, %r1381;
	mov.b32 	%r1368, 32;
	// begin inline asm
	{
    .reg .pred p;
    and.b32 %r1366, %r1373, %r1368;    setp.ne.u32 p, %r1366, 0;
    vote.ballot.sync.b32 %r1366, p, 0xffffffff;
    @!p not.b32 %r1366, %r1366;
}

	// end inline asm
	and.b32  	%r1383, %r1366, %r1382;
	mov.b32 	%r1371, 64;
	// begin inline asm
	{
    .reg .pred p;
    and.b32 %r1369, %r1373, %r1371;    setp.ne.u32 p, %r1369, 0;
    vote.ballot.sync.b32 %r1369, p, 0xffffffff;
    @!p not.b32 %r1369, %r1369;
}

	// end inline asm
	and.b32  	%r1384, %r1369, %r1383;
	mov.b32 	%r1374, 128;
	// begin inline asm
	{
    .reg .pred p;
    and.b32 %r1372, %r1373, %r1374;    setp.ne.u32 p, %r1372, 0;
    vote.ballot.sync.b32 %r1372, p, 0xffffffff;
    @!p not.b32 %r1372, %r1372;
}

	// end inline asm
	and.b32  	%r1385, %r1372, %r1384;
	clz.b32 	%r1386, %r1385;
	sub.s32 	%r257, 31, %r1386;
	and.b32  	%r1387, %r780, %r1385;
	popc.b32 	%r258, %r1387;
	setp.ne.s32 	%p199, %r326, %r257;
	mov.b32 	%r2163, 0;
	@%p199 bra 	$L__BB10_209;
	shl.b32 	%r1392, %r1373, 2;
	add.s32 	%r1393, %r169, %r1392;
	atom.shared.add.u32 	%r2163, [%r1393], %r258;
$L__BB10_209:
	ld.param.u32 	%r2063, [_ZN3cub18CUB_300001_SM_10006detail10radix_sort29DeviceRadixSortOnesweepKernelINS1_5radix10policy_hubIffyE10Policy1000ELNS0_9SortOrderE0EffyiiNS1_21identity_decomposer_tEEEvPT5_SB_PT3_PKSC_PT1_PKSG_PT2_PKSK_T4_iiT6__param_9];
	shfl.sync.idx.b32	%r1419|%p200, %r2163, %r257, 31, -1;
	add.s32 	%r261, %r258, %r1419;
	setp.eq.s32 	%p201, %r2133, 2147483647;
	selp.b32 	%r1420, -2147483648, %r2133, %p201;
	shr.u32 	%r1421, %r1420, %r2063;
	and.b32  	%r1416, %r1421, %r171;
	mov.b32 	%r1396, 1;
	// begin inline asm
	{
    .reg .pred p;
    and.b32 %r1394, %r1416, %r1396;    setp.ne.u32 p, %r1394, 0;
    vote.ballot.sync.b32 %r1394, p, 0xffffffff;
    @!p not.b32 %r1394, %r1394;
}

	// end inline asm
	mov.b32 	%r1399, 2;
	// begin inline asm
	{
    .reg .pred p;
    and.b32 %r1397, %r1416, %r1399;    setp.ne.u32 p, %r1397, 0;
    vote.ballot.sync.b32 %r1397, p, 0xffffffff;
    @!p not.b32 %r1397, %r1397;
}

	// end inline asm
	and.b32  	%r1422, %r1397, %r1394;
	mov.b32 	%r1402, 4;
	// begin inline asm
	{
    .reg .pred p;
    and.b32 %r1400, %r1416, %r1402;    setp.ne.u32 p, %r1400, 0;
    vote.ballot.sync.b32 %r1400, p, 0xffffffff;
    @!p not.b32 %r1400, %r1400;
}

	// end inline asm
	and.b32  	%r1423, %r1400, %r1422;
	mov.b32 	%r1405, 8;
	// begin inline asm
	{
    .reg .pred p;
    and.b32 %r1403, %r1416, %r1405;    setp.ne.u32 p, %r1403, 0;
    vote.ballot.sync.b32 %r1403, p, 0xffffffff;
    @!p not.b32 %r1403, %r1403;
}

	// end inline asm
	and.b32  	%r1424, %r1403, %r1423;
	mov.b32 	%r1408, 16;
	// begin inline asm
	{
    .reg .pred p;
    and.b32 %r1406, %r1416, %r1408;    setp.ne.u32 p, %r1406, 0;
    vote.ballot.sync.b32 %r1406, p, 0xffffffff;
    @!p not.b32 %r1406, %r1406;
}

	// end inline asm
	and.b32  	%r1425, %r1406, %r1424;
	mov.b32 	%r1411, 32;
	// begin inline asm
	{
    .reg .pred p;
    and.b32 %r1409, %r1416, %r1411;    setp.ne.u32 p, %r1409, 0;
    vote.ballot.sync.b32 %r1409, p, 0xffffffff;
    @!p not.b32 %r1409, %r1409;
}

	// end inline asm
	and.b32  	%r1426, %r1409, %r1425;
	mov.b32 	%r1414, 64;
	// begin inline asm
	{
    .reg .pred p;
    and.b32 %r1412, %r1416, %r1414;    setp.ne.u32 p, %r1412, 0;
    vote.ballot.sync.b32 %r1412, p, 0xffffffff;
    @!p not.b32 %r1412, %r1412;
}

	// end inline asm
	and.b32  	%r1427, %r1412, %r1426;
	mov.b32 	%r1417, 128;
	// begin inline asm
	{
    .reg .pred p;
    and.b32 %r1415, %r1416, %r1417;    setp.ne.u32 p, %r1415, 0;
    vote.ballot.sync.b32 %r1415, p, 0xffffffff;
    @!p not.b32 %r1415, %r1415;
}

	// end inline asm
	and.b32  	%r1428, %r1415, %r1427;
	clz.b32 	%r1429, %r1428;
	sub.s32 	%r263, 31, %r1429;
	and.b32  	%r1430, %r780, %r1428;
	popc.b32 	%r264, %r1430;
	setp.ne.s32 	%p202, %r326, %r263;
	mov.b32 	%r2164, 0;
	@%p202 bra 	$L__BB10_211;
	shl.b32 	%r1431, %r1, 5;
	and.b32  	%r1432, %r1431, 31744;
	add.s32 	%r1434, %r390, %r1432;
	shl.b32 	%r1435, %r1416, 2;
	add.s32 	%r1436, %r1434, %r1435;
	atom.shared.add.u32 	%r2164, [%r1436], %r264;
$L__BB10_211:
	ld.param.u32 	%r2064, [_ZN3cub18CUB_300001_SM_10006detail10radix_sort29DeviceRadixSortOnesweepKernelINS1_5radix10policy_hubIffyE10Policy1000ELNS0_9SortOrderE0EffyiiNS1_21identity_decomposer_tEEEvPT5_SB_PT3_PKSC_PT1_PKSG_PT2_PKSK_T4_iiT6__param_9];
	shfl.sync.idx.b32	%r1462|%p203, %r2164, %r263, 31, -1;
	add.s32 	%r267, %r264, %r1462;
	setp.eq.s32 	%p204, %r2132, 2147483647;
	selp.b32 	%r1463, -2147483648, %r2132, %p204;
	shr.u32 	%r1464, %r1463, %r2064;
	and.b32  	%r1459, %r1464, %r171;
	mov.b32 	%r1439, 1;
	// begin inline asm
	{
    .reg .pred p;
    and.b32 %r1437, %r1459, %r1439;    setp.ne.u32 p, %r1437, 0;
    vote.ballot.sync.b32 %r1437, p, 0xffffffff;
    @!p not.b32 %r1437, %r1437;
}

	// end inline asm
	mov.b32 	%r1442, 2;
	// begin inline asm
	{
    .reg .pred p;
    and.b32 %r1440, %r1459, %r1442;    setp.ne.u32 p, %r1440, 0;
    vote.ballot.sync.b32 %r1440, p, 0xffffffff;
    @!p not.b32 %r1440, %r1440;
}

	// end inline asm
	and.b32  	%r1465, %r1440, %r1437;
	mov.b32 	%r1445, 4;
	// begin inline asm
	{
    .reg .pred p;
    and.b32 %r1443, %r1459, %r1445;    setp.ne.u32 p, %r1443, 0;
    vote.ballot.sync.b32 %r1443, p, 0xffffffff;
    @!p not.b32 %r1443, %r1443;
}

	// end inline asm
	and.b32  	%r1466, %r1443, %r1465;
	mov.b32 	%r1448, 8;
	// begin inline asm
	{
    .reg .pred p;
    and.b32 %r1446, %r1459, %r1448;    setp.ne.u32 p, %r1446, 0;
    vote.ballot.sync.b32 %r1446, p, 0xffffffff;
    @!p not.b32 %r1446, %r1446;
}

	// end inline asm
	and.b32  	%r1467, %r1446, %r1466;
	mov.b32 	%r1451, 16;
	// begin inline asm
	{
    .reg .pred p;
    and.b32 %r1449, %r1459, %r1451;    setp.ne.u32 p, %r1449, 0;
    vote.ballot.sync.b32 %r1449, p, 0xffffffff;
    @!p not.b32 %r1449, %r1449;
}

	// end inline asm
	and.b32  	%r1468, %r1449, %r1467;
	mov.b32 	%r1454, 32;
	// begin inline asm
	{
    .reg .pred p;
    and.b32 %r1452, %r1459, %r1454;    setp.ne.u32 p, %r1452, 0;
    vote.ballot.sync.b32 %r1452, p, 0xffffffff;
    @!p not.b32 %r1452, %r1452;
}

	// end inline asm
	and.b32  	%r1469, %r1452, %r1468;
	mov.b32 	%r1457, 64;
	// begin inline asm
	{
    .reg .pred p;
    and.b32 %r1455, %r1459, %r1457;    setp.ne.u32 p, %r1455, 0;
    vote.ballot.sync.b32 %r1455, p, 0xffffffff;
    @!p not.b32 %r1455, %r1455;
}

	// end inline asm
	and.b32  	%r1470, %r1455, %r1469;
	mov.b32 	%r1460, 128;
	// begin inline asm
	{
    .reg .pred p;
    and.b32 %r1458, %r1459, %r1460;    setp.ne.u32 p, %r1458, 0;
    vote.ballot.sync.b32 %r1458, p, 0xffffffff;
    @!p not.b32 %r1458, %r1458;
}

	// end inline asm
	and.b32  	%r1471, %r1458, %r1470;
	clz.b32 	%r1472, %r1471;
	sub.s32 	%r269, 31, %r1472;
	and.b32  	%r1473, %r780, %r1471;
	popc.b32 	%r270, %r1473;
	setp.ne.s32 	%p205, %r326, %r269;
	mov.b32 	%r2165, 0;
	@%p205 bra 	$L__BB10_213;
	shl.b32 	%r1478, %r1459, 2;
	add.s32 	%r1479, %r169, %r1478;
	atom.shared.add.u32 	%r2165, [%r1479], %r270;
$L__BB10_213:
	setp.gt.u32 	%p206, %r1, 255;
	shfl.sync.idx.b32	%r1480|%p207, %r2165, %r269, 31, -1;
	add.s32 	%r1481, %r270, %r1480;
	bar.sync 	0;
	shl.b32 	%r1482, %r177, 2;
	add.s32 	%r273, %r390, %r1482;
	st.shared.u32 	[%r273+-4], %r2148;
	shl.b32 	%r1484, %r183, 2;
	add.s32 	%r274, %r390, %r1484;
	st.shared.u32 	[%r274+-4], %r2147;
	shl.b32 	%r1485, %r189, 2;
	add.s32 	%r275, %r390, %r1485;
	st.shared.u32 	[%r275+-4], %r2146;
	shl.b32 	%r1486, %r195, 2;
	add.s32 	%r276, %r390, %r1486;
	st.shared.u32 	[%r276+-4], %r2145;
	shl.b32 	%r1487, %r201, 2;
	add.s32 	%r277, %r390, %r1487;
	st.shared.u32 	[%r277+-4], %r2144;
	shl.b32 	%r1488, %r207, 2;
	add.s32 	%r278, %r390, %r1488;
	st.shared.u32 	[%r278+-4], %r2143;
	shl.b32 	%r1489, %r213, 2;
	add.s32 	%r279, %r390, %r1489;
	st.shared.u32 	[%r279+-4], %r2142;
	shl.b32 	%r1490, %r219, 2;
	add.s32 	%r280, %r390, %r1490;
	st.shared.u32 	[%r280+-4], %r2141;
	shl.b32 	%r1491, %r225, 2;
	add.s32 	%r281, %r390, %r1491;
	st.shared.u32 	[%r281+-4], %r2140;
	shl.b32 	%r1492, %r231, 2;
	add.s32 	%r282, %r390, %r1492;
	st.shared.u32 	[%r282+-4], %r2139;
	shl.b32 	%r1493, %r237, 2;
	add.s32 	%r283, %r390, %r1493;
	st.shared.u32 	[%r283+-4], %r2138;
	shl.b32 	%r1494, %r243, 2;
	add.s32 	%r284, %r390, %r1494;
	st.shared.u32 	[%r284+-4], %r2137;
	shl.b32 	%r1495, %r249, 2;
	add.s32 	%r285, %r390, %r1495;
	st.shared.u32 	[%r285+-4], %r2136;
	shl.b32 	%r1496, %r255, 2;
	add.s32 	%r286, %r390, %r1496;
	st.shared.u32 	[%r286+-4], %r2135;
	shl.b32 	%r1497, %r261, 2;
	add.s32 	%r287, %r390, %r1497;
	st.shared.u32 	[%r287+-4], %r2134;
	shl.b32 	%r1498, %r267, 2;
	add.s32 	%r288, %r390, %r1498;
	st.shared.u32 	[%r288+-4], %r2133;
	shl.b32 	%r1499, %r1481, 2;
	add.s32 	%r289, %r390, %r1499;
	st.shared.u32 	[%r289+-4], %r2132;
	shl.b32 	%r1500, %r1, 3;
	add.s32 	%r1501, %r390, %r1500;
	add.s32 	%r290, %r1501, 26112;
	@%p206 bra 	$L__BB10_221;
	ld.param.u64 	%rd437, [_ZN3cub18CUB_300001_SM_10006detail10radix_sort29DeviceRadixSortOnesweepKernelINS1_5radix10policy_hubIffyE10Policy1000ELNS0_9SortOrderE0EffyiiNS1_21identity_decomposer_tEEEvPT5_SB_PT3_PKSC_PT1_PKSG_PT2_PKSK_T4_iiT6__param_3];
	cvta.to.global.u64 	%rd94, %rd437;
	shl.b64 	%rd95, %rd9, 3;
	add.s64 	%rd96, %rd94, %rd95;
	ld.global.u64 	%rd97, [%rd96];
	cvt.s64.s32 	%rd98, %r168;
	sub.s64 	%rd456, %rd97, %rd98;
	st.shared.u64 	[%r290], %rd456;
	setp.lt.s32 	%p208, %r4, 1;
	mov.u32 	%r2169, %r2127;
	@%p208 bra 	$L__BB10_220;
	mov.b32 	%r2167, -1;
	mov.u32 	%r2166, %r4;
	mov.u32 	%r2169, %r2127;
$L__BB10_216:
	ld.param.u64 	%rd430, [_ZN3cub18CUB_300001_SM_10006detail10radix_sort29DeviceRadixSortOnesweepKernelINS1_5radix10policy_hubIffyE10Policy1000ELNS0_9SortOrderE0EffyiiNS1_21identity_decomposer_tEEEvPT5_SB_PT3_PKSC_PT1_PKSG_PT2_PKSK_T4_iiT6__param_0];
	add.s32 	%r294, %r2166, -1;
	shl.b32 	%r1503, %r294, 8;
	add.s32 	%r1504, %r1503, %r1;
	cvta.to.global.u64 	%rd99, %rd430;
	mul.wide.s32 	%rd100, %r1504, 4;
	add.s64 	%rd19, %rd99, %rd100;
$L__BB10_217:
	membar.cta;
	ld.volatile.global.u32 	%r295, [%rd19];
	setp.eq.s32 	%p209, %r295, 0;
	@%p209 bra 	$L__BB10_217;
	and.b32  	%r1505, %r295, 1073741823;
	add.s32 	%r2169, %r1505, %r2169;
	setp.gt.s32 	%p210, %r295, -1;
	vote.sync.ballot.b32 	%r2167, %p210, %r2167;
	setp.gt.u32 	%p212, %r2166, 1;
	and.pred  	%p213, %p210, %p212;
	mov.u32 	%r2166, %r294;
	@%p213 bra 	$L__BB10_216;
	ld.shared.u64 	%rd456, [%r290];
$L__BB10_220:
	ld.param.u64 	%rd431, [_ZN3cub18CUB_300001_SM_10006detail10radix_sort29DeviceRadixSortOnesweepKernelINS1_5radix10policy_hubIffyE10Policy1000ELNS0_9SortOrderE0EffyiiNS1_21identity_decomposer_tEEEvPT5_SB_PT3_PKSC_PT1_PKSG_PT2_PKSK_T4_iiT6__param_0];
	or.b32  	%r1506, %r2169, -2147483648;
	cvta.to.global.u64 	%rd101, %rd431;
	add.s64 	%rd103, %rd101, %rd59;
	st.volatile.global.u32 	[%rd103], %r1506;
	sub.s32 	%r1509, %r2169, %r2127;
	cvt.s64.s32 	%rd104, %r1509;
	add.s64 	%rd105, %rd456, %rd104;
	st.shared.u64 	[%r290], %rd105;
$L__BB10_221:
	ld.param.u32 	%r2040, [_ZN3cub18CUB_300001_SM_10006detail10radix_sort29DeviceRadixSortOnesweepKernelINS1_5radix10policy_hubIffyE10Policy1000ELNS0_9SortOrderE0EffyiiNS1_21identity_decomposer_tEEEvPT5_SB_PT3_PKSC_PT1_PKSG_PT2_PKSK_T4_iiT6__param_8];
	ld.param.u64 	%rd434, [_ZN3cub18CUB_300001_SM_10006detail10radix_sort29DeviceRadixSortOnesweepKernelINS1_5radix10policy_hubIffyE10Policy1000ELNS0_9SortOrderE0EffyiiNS1_21identity_decomposer_tEEEvPT5_SB_PT3_PKSC_PT1_PKSG_PT2_PKSK_T4_iiT6__param_2];
	setp.gt.u32 	%p214, %r1, 255;
	mad.lo.s32 	%r299, %r4, 6528, 6528;
	setp.lt.s32 	%p215, %r299, %r2040;
	setp.eq.s64 	%p216, %rd434, 0;
	or.pred  	%p217, %p216, %p215;
	or.pred  	%p218, %p214, %p217;
	@%p218 bra 	$L__BB10_223;
	ld.param.u64 	%rd435, [_ZN3cub18CUB_300001_SM_10006detail10radix_sort29DeviceRadixSortOnesweepKernelINS1_5radix10policy_hubIffyE10Policy1000ELNS0_9SortOrderE0EffyiiNS1_21identity_decomposer_tEEEvPT5_SB_PT3_PKSC_PT1_PKSG_PT2_PKSK_T4_iiT6__param_2];
	ld.shared.u64 	%rd106, [%r290];
	cvt.s64.s32 	%rd107, %r2127;
	cvt.s64.s32 	%rd108, %r168;
	add.s64 	%rd109, %rd108, %rd107;
	add.s64 	%rd110, %rd109, %rd106;
	cvta.to.global.u64 	%rd111, %rd435;
	shl.b64 	%rd112, %rd9, 3;
	add.s64 	%rd113, %rd111, %rd112;
	st.global.u64 	[%rd113], %rd110;
$L__BB10_223:
	ld.param.u32 	%r2041, [_ZN3cub18CUB_300001_SM_10006detail10radix_sort29DeviceRadixSortOnesweepKernelINS1_5radix10policy_hubIffyE10Policy1000ELNS0_9SortOrderE0EffyiiNS1_21identity_decomposer_tEEEvPT5_SB_PT3_PKSC_PT1_PKSG_PT2_PKSK_T4_iiT6__param_8];
	ld.param.u64 	%rd438, [_ZN3cub18CUB_300001_SM_10006detail10radix_sort29DeviceRadixSortOnesweepKernelINS1_5radix10policy_hubIffyE10Policy1000ELNS0_9SortOrderE0EffyiiNS1_21identity_decomposer_tEEEvPT5_SB_PT3_PKSC_PT1_PKSG_PT2_PKSK_T4_iiT6__param_4];
	cvta.to.global.u64 	%rd22, %rd438;
	setp.gt.s32 	%p219, %r299, %r2041;
	bar.sync 	0;
	@%p219 bra 	$L__BB10_225;
	ld.param.u32 	%r2065, [_ZN3cub18CUB_300001_SM_10006detail10radix_sort29DeviceRadixSortOnesweepKernelINS1_5radix10policy_hubIffyE10Policy1000ELNS0_9SortOrderE0EffyiiNS1_21identity_decomposer_tEEEvPT5_SB_PT3_PKSC_PT1_PKSG_PT2_PKSK_T4_iiT6__param_9];
	ld.shared.u32 	%r1512, [%r118];
	setp.eq.s32 	%p220, %r1512, 2147483647;
	selp.b32 	%r1513, -2147483648, %r1512, %p220;
	shr.u32 	%r1514, %r1513, %r2065;
	and.b32  	%r1515, %r1514, %r171;
	shl.b32 	%r1516, %r1515, 3;
	add.s32 	%r1518, %r390, 26112;
	add.s32 	%r1519, %r1518, %r1516;
	ld.shared.u64 	%rd114, [%r1519];
	add.s64 	%rd115, %rd114, %rd9;
	setp.gt.s32 	%p221, %r1512, -1;
	selp.b32 	%r1520, -1, -2147483648, %p221;
	xor.b32  	%r1521, %r1520, %r1512;
	shl.b64 	%rd116, %rd115, 2;
	add.s64 	%rd117, %rd22, %rd116;
	st.global.u32 	[%rd117], %r1521;
	bar.warp.sync 	-1;
	ld.shared.u32 	%r1522, [%r118+1536];
	setp.eq.s32 	%p222, %r1522, 2147483647;
	selp.b32 	%r1523, -2147483648, %r1522, %p222;
	shr.u32 	%r1524, %r1523, %r2065;
	and.b32  	%r1525, %r1524, %r171;
	shl.b32 	%r1526, %r1525, 3;
	add.s32 	%r1527, %r1518, %r1526;
	ld.shared.u64 	%rd118, [%r1527];
	add.s64 	%rd119, %rd118, %rd9;
	setp.gt.s32 	%p223, %r1522, -1;
	selp.b32 	%r1528, -1, -2147483648, %p223;
	xor.b32  	%r1529, %r1528, %r1522;
	shl.b64 	%rd120, %rd119, 2;
	add.s64 	%rd121, %rd22, %rd120;
	st.global.u32 	[%rd121+1536], %r1529;
	bar.warp.sync 	-1;
	ld.shared.u32 	%r1530, [%r118+3072];
	setp.eq.s32 	%p224, %r1530, 2147483647;
	selp.b32 	%r1531, -2147483648, %r1530, %p224;
	shr.u32 	%r1532, %r1531, %r2065;
	and.b32  	%r1533, %r1532, %r171;
	shl.b32 	%r1534, %r1533, 3;
	add.s32 	%r1535, %r1518, %r1534;
	ld.shared.u64 	%rd122, [%r1535];
	add.s64 	%rd123, %rd122, %rd9;
	setp.gt.s32 	%p225, %r1530, -1;
	selp.b32 	%r1536, -1, -2147483648, %p225;
	xor.b32  	%r1537, %r1536, %r1530;
	shl.b64 	%rd124, %rd123, 2;
	add.s64 	%rd125, %rd22, %rd124;
	st.global.u32 	[%rd125+3072], %r1537;
	bar.warp.sync 	-1;
	ld.shared.u32 	%r1538, [%r118+4608];
	setp.eq.s32 	%p226, %r1538, 2147483647;
	selp.b32 	%r1539, -2147483648, %r1538, %p226;
	shr.u32 	%r1540, %r1539, %r2065;
	and.b32  	%r1541, %r1540, %r171;
	shl.b32 	%r1542, %r1541, 3;
	add.s32 	%r1543, %r1518, %r1542;
	ld.shared.u64 	%rd126, [%r1543];
	add.s64 	%rd127, %rd126, %rd9;
	setp.gt.s32 	%p227, %r1538, -1;
	selp.b32 	%r1544, -1, -2147483648, %p227;
	xor.b32  	%r1545, %r1544, %r1538;
	shl.b64 	%rd128, %rd127, 2;
	add.s64 	%rd129, %rd22, %rd128;
	st.global.u32 	[%rd129+4608], %r1545;
	bar.warp.sync 	-1;
	ld.shared.u32 	%r1546, [%r118+6144];
	setp.eq.s32 	%p228, %r1546, 2147483647;
	selp.b32 	%r1547, -2147483648, %r1546, %p228;
	shr.u32 	%r1548, %r1547, %r2065;
	and.b32  	%r1549, %r1548, %r171;
	shl.b32 	%r1550, %r1549, 3;
	add.s32 	%r1551, %r1518, %r1550;
	ld.shared.u64 	%rd130, [%r1551];
	add.s64 	%rd131, %rd130, %rd9;
	setp.gt.s32 	%p229, %r1546, -1;
	selp.b32 	%r1552, -1, -2147483648, %p229;
	xor.b32  	%r1553, %r1552, %r1546;
	shl.b64 	%rd132, %rd131, 2;
	add.s64 	%rd133, %rd22, %rd132;
	st.global.u32 	[%rd133+6144], %r1553;
	bar.warp.sync 	-1;
	ld.shared.u32 	%r1554, [%r118+7680];
	setp.eq.s32 	%p230, %r1554, 2147483647;
	selp.b32 	%r1555, -2147483648, %r1554, %p230;
	shr.u32 	%r1556, %r1555, %r2065;
	and.b32  	%r1557, %r1556, %r171;
	shl.b32 	%r1558, %r1557, 3;
	add.s32 	%r1559, %r1518, %r1558;
	ld.shared.u64 	%rd134, [%r1559];
	add.s64 	%rd135, %rd134, %rd9;
	setp.gt.s32 	%p231, %r1554, -1;
	selp.b32 	%r1560, -1, -2147483648, %p231;
	xor.b32  	%r1561, %r1560, %r1554;
	shl.b64 	%rd136, %rd135, 2;
	add.s64 	%rd137, %rd22, %rd136;
	st.global.u32 	[%rd137+7680], %r1561;
	bar.warp.sync 	-1;
	ld.shared.u32 	%r1562, [%r118+9216];
	setp.eq.s32 	%p232, %r1562, 2147483647;
	selp.b32 	%r1563, -2147483648, %r1562, %p232;
	shr.u32 	%r1564, %r1563, %r2065;
	and.b32  	%r1565, %r1564, %r171;
	shl.b32 	%r1566, %r1565, 3;
	add.s32 	%r1567, %r1518, %r1566;
	ld.shared.u64 	%rd138, [%r1567];
	add.s64 	%rd139, %rd138, %rd9;
	setp.gt.s32 	%p233, %r1562, -1;
	selp.b32 	%r1568, -1, -2147483648, %p233;
	xor.b32  	%r1569, %r1568, %r1562;
	shl.b64 	%rd140, %rd139, 2;
	add.s64 	%rd141, %rd22, %rd140;
	st.global.u32 	[%rd141+9216], %r1569;
	bar.warp.sync 	-1;
	ld.shared.u32 	%r1570, [%r118+10752];
	setp.eq.s32 	%p234, %r1570, 2147483647;
	selp.b32 	%r1571, -2147483648, %r1570, %p234;
	shr.u32 	%r1572, %r1571, %r2065;
	and.b32  	%r1573, %r1572, %r171;
	shl.b32 	%r1574, %r1573, 3;
	add.s32 	%r1575, %r1518, %r1574;
	ld.shared.u64 	%rd142, [%r1575];
	add.s64 	%rd143, %rd142, %rd9;
	setp.gt.s32 	%p235, %r1570, -1;
	selp.b32 	%r1576, -1, -2147483648, %p235;
	xor.b32  	%r1577, %r1576, %r1570;
	shl.b64 	%rd144, %rd143, 2;
	add.s64 	%rd145, %rd22, %rd144;
	st.global.u32 	[%rd145+10752], %r1577;
	bar.warp.sync 	-1;
	ld.shared.u32 	%r1578, [%r118+12288];
	setp.eq.s32 	%p236, %r1578, 2147483647;
	selp.b32 	%r1579, -2147483648, %r1578, %p236;
	shr.u32 	%r1580, %r1579, %r2065;
	and.b32  	%r1581, %r1580, %r171;
	shl.b32 	%r1582, %r1581, 3;
	add.s32 	%r1583, %r1518, %r1582;
	ld.shared.u64 	%rd146, [%r1583];
	add.s64 	%rd147, %rd146, %rd9;
	setp.gt.s32 	%p237, %r1578, -1;
	selp.b32 	%r1584, -1, -2147483648, %p237;
	xor.b32  	%r1585, %r1584, %r1578;
	shl.b64 	%rd148, %rd147, 2;
	add.s64 	%rd149, %rd22, %rd148;
	st.global.u32 	[%rd149+12288], %r1585;
	bar.warp.sync 	-1;
	ld.shared.u32 	%r1586, [%r118+13824];
	setp.eq.s32 	%p238, %r1586, 2147483647;
	selp.b32 	%r1587, -2147483648, %r1586, %p238;
	shr.u32 	%r1588, %r1587, %r2065;
	and.b32  	%r1589, %r1588, %r171;
	shl.b32 	%r1590, %r1589, 3;
	add.s32 	%r1591, %r1518, %r1590;
	ld.shared.u64 	%rd150, [%r1591];
	add.s64 	%rd151, %rd150, %rd9;
	setp.gt.s32 	%p239, %r1586, -1;
	selp.b32 	%r1592, -1, -2147483648, %p239;
	xor.b32  	%r1593, %r1592, %r1586;
	shl.b64 	%rd152, %rd151, 2;
	add.s64 	%rd153, %rd22, %rd152;
	st.global.u32 	[%rd153+13824], %r1593;
	bar.warp.sync 	-1;
	ld.shared.u32 	%r1594, [%r118+15360];
	setp.eq.s32 	%p240, %r1594, 2147483647;
	selp.b32 	%r1595, -2147483648, %r1594, %p240;
	shr.u32 	%r1596, %r1595, %r2065;
	and.b32  	%r1597, %r1596, %r171;
	shl.b32 	%r1598, %r1597, 3;
	add.s32 	%r1599, %r1518, %r1598;
	ld.shared.u64 	%rd154, [%r1599];
	add.s64 	%rd155, %rd154, %rd9;
	setp.gt.s32 	%p241, %r1594, -1;
	selp.b32 	%r1600, -1, -2147483648, %p241;
	xor.b32  	%r1601, %r1600, %r1594;
	shl.b64 	%rd156, %rd155, 2;
	add.s64 	%rd157, %rd22, %rd156;
	st.global.u32 	[%rd157+15360], %r1601;
	bar.warp.sync 	-1;
	ld.shared.u32 	%r1602, [%r118+16896];
	setp.eq.s32 	%p242, %r1602, 2147483647;
	selp.b32 	%r1603, -2147483648, %r1602, %p242;
	shr.u32 	%r1604, %r1603, %r2065;
	and.b32  	%r1605, %r1604, %r171;
	shl.b32 	%r1606, %r1605, 3;
	add.s32 	%r1607, %r1518, %r1606;
	ld.shared.u64 	%rd158, [%r1607];
	add.s64 	%rd159, %rd158, %rd9;
	setp.gt.s32 	%p243, %r1602, -1;
	selp.b32 	%r1608, -1, -2147483648, %p243;
	xor.b32  	%r1609, %r1608, %r1602;
	shl.b64 	%rd160, %rd159, 2;
	add.s64 	%rd161, %rd22, %rd160;
	st.global.u32 	[%rd161+16896], %r1609;
	bar.warp.sync 	-1;
	ld.shared.u32 	%r1610, [%r118+18432];
	setp.eq.s32 	%p244, %r1610, 2147483647;
	selp.b32 	%r1611, -2147483648, %r1610, %p244;
	shr.u32 	%r1612, %r1611, %r2065;
	and.b32  	%r1613, %r1612, %r171;
	shl.b32 	%r1614, %r1613, 3;
	add.s32 	%r1615, %r1518, %r1614;
	ld.shared.u64 	%rd162, [%r1615];
	add.s64 	%rd163, %rd162, %rd9;
	setp.gt.s32 	%p245, %r1610, -1;
	selp.b32 	%r1616, -1, -2147483648, %p245;
	xor.b32  	%r1617, %r1616, %r1610;
	shl.b64 	%rd164, %rd163, 2;
	add.s64 	%rd165, %rd22, %rd164;
	st.global.u32 	[%rd165+18432], %r1617;
	bar.warp.sync 	-1;
	ld.shared.u32 	%r1618, [%r118+19968];
	setp.eq.s32 	%p246, %r1618, 2147483647;
	selp.b32 	%r1619, -2147483648, %r1618, %p246;
	shr.u32 	%r1620, %r1619, %r2065;
	and.b32  	%r1621, %r1620, %r171;
	shl.b32 	%r1622, %r1621, 3;
	add.s32 	%r1623, %r1518, %r1622;
	ld.shared.u64 	%rd166, [%r1623];
	add.s64 	%rd167, %rd166, %rd9;
	setp.gt.s32 	%p247, %r1618, -1;
	selp.b32 	%r1624, -1, -2147483648, %p247;
	xor.b32  	%r1625, %r1624, %r1618;
	shl.b64 	%rd168, %rd167, 2;
	add.s64 	%rd169, %rd22, %rd168;
	st.global.u32 	[%rd169+19968], %r1625;
	bar.warp.sync 	-1;
	ld.shared.u32 	%r1626, [%r118+21504];
	setp.eq.s32 	%p248, %r1626, 2147483647;
	selp.b32 	%r1627, -2147483648, %r1626, %p248;
	shr.u32 	%r1628, %r1627, %r2065;
	and.b32  	%r1629, %r1628, %r171;
	shl.b32 	%r1630, %r1629, 3;
	add.s32 	%r1631, %r1518, %r1630;
	ld.shared.u64 	%rd170, [%r1631];
	add.s64 	%rd171, %rd170, %rd9;
	setp.gt.s32 	%p249, %r1626, -1;
	selp.b32 	%r1632, -1, -2147483648, %p249;
	xor.b32  	%r1633, %r1632, %r1626;
	shl.b64 	%rd172, %rd171, 2;
	add.s64 	%rd173, %rd22, %rd172;
	st.global.u32 	[%rd173+21504], %r1633;
	bar.warp.sync 	-1;
	ld.shared.u32 	%r1634, [%r118+23040];
	setp.eq.s32 	%p250, %r1634, 2147483647;
	selp.b32 	%r1635, -2147483648, %r1634, %p250;
	shr.u32 	%r1636, %r1635, %r2065;
	and.b32  	%r1637, %r1636, %r171;
	shl.b32 	%r1638, %r1637, 3;
	add.s32 	%r1639, %r1518, %r1638;
	ld.shared.u64 	%rd174, [%r1639];
	add.s64 	%rd175, %rd174, %rd9;
	setp.gt.s32 	%p251, %r1634, -1;
	selp.b32 	%r1640, -1, -2147483648, %p251;
	xor.b32  	%r1641, %r1640, %r1634;
	shl.b64 	%rd176, %rd175, 2;
	add.s64 	%rd177, %rd22, %rd176;
	st.global.u32 	[%rd177+23040], %r1641;
	bar.warp.sync 	-1;
	ld.shared.u32 	%r1642, [%r118+24576];
	setp.eq.s32 	%p252, %r1642, 2147483647;
	selp.b32 	%r1643, -2147483648, %r1642, %p252;
	shr.u32 	%r1644, %r1643, %r2065;
	and.b32  	%r1645, %r1644, %r171;
	shl.b32 	%r1646, %r1645, 3;
	add.s32 	%r1647, %r1518, %r1646;
	ld.shared.u64 	%rd178, [%r1647];
	add.s64 	%rd179, %rd178, %rd9;
	setp.gt.s32 	%p253, %r1642, -1;
	selp.b32 	%r1648, -1, -2147483648, %p253;
	xor.b32  	%r1649, %r1648, %r1642;
	shl.b64 	%rd180, %rd179, 2;
	add.s64 	%rd181, %rd22, %rd180;
	st.global.u32 	[%rd181+24576], %r1649;
	bar.warp.sync 	-1;
	bra.uni 	$L__BB10_260;
$L__BB10_225:
	ld.param.u32 	%r2042, [_ZN3cub18CUB_300001_SM_10006detail10radix_sort29DeviceRadixSortOnesweepKernelINS1_5radix10policy_hubIffyE10Policy1000ELNS0_9SortOrderE0EffyiiNS1_21identity_decomposer_tEEEvPT5_SB_PT3_PKSC_PT1_PKSG_PT2_PKSK_T4_iiT6__param_8];
	mad.lo.s32 	%r301, %r4, -6528, %r2042;
	setp.ge.s32 	%p254, %r1, %r301;
	@%p254 bra 	$L__BB10_227;
	ld.param.u32 	%r2066, [_ZN3cub18CUB_300001_SM_10006detail10radix_sort29DeviceRadixSortOnesweepKernelINS1_5radix10policy_hubIffyE10Policy1000ELNS0_9SortOrderE0EffyiiNS1_21identity_decomposer_tEEEvPT5_SB_PT3_PKSC_PT1_PKSG_PT2_PKSK_T4_iiT6__param_9];
	ld.shared.u32 	%r1650, [%r118];
	setp.eq.s32 	%p255, %r1650, 2147483647;
	selp.b32 	%r1651, -2147483648, %r1650, %p255;
	shr.u32 	%r1652, %r1651, %r2066;
	and.b32  	%r1653, %r1652, %r171;
	shl.b32 	%r1654, %r1653, 3;
	add.s32 	%r1656, %r390, %r1654;
	ld.shared.u64 	%rd182, [%r1656+26112];
	setp.gt.s32 	%p256, %r1650, -1;
	selp.b32 	%r1657, -1, -2147483648, %p256;
	xor.b32  	%r1658, %r1657, %r1650;
	add.s64 	%rd183, %rd182, %rd9;
	shl.b64 	%rd184, %rd183, 2;
	add.s64 	%rd185, %rd22, %rd184;
	st.global.u32 	[%rd185], %r1658;
$L__BB10_227:
	bar.warp.sync 	-1;
	add.s32 	%r1659, %r1, 384;
	setp.ge.s32 	%p257, %r1659, %r301;
	@%p257 bra 	$L__BB10_229;
	ld.param.u32 	%r2067, [_ZN3cub18CUB_300001_SM_10006detail10radix_sort29DeviceRadixSortOnesweepKernelINS1_5radix10policy_hubIffyE10Policy1000ELNS0_9SortOrderE0EffyiiNS1_21identity_decomposer_tEEEvPT5_SB_PT3_PKSC_PT1_PKSG_PT2_PKSK_T4_iiT6__param_9];
	ld.shared.u32 	%r1660, [%r118+1536];
	setp.eq.s32 	%p258, %r1660, 2147483647;
	selp.b32 	%r1661, -2147483648, %r1660, %p258;
	shr.u32 	%r1662, %r1661, %r2067;
	and.b32  	%r1663, %r1662, %r171;
	shl.b32 	%r1664, %r1663, 3;
	add.s32 	%r1666, %r390, %r1664;
	ld.shared.u64 	%rd186, [%r1666+26112];
	setp.gt.s32 	%p259, %r1660, -1;
	selp.b32 	%r1667, -1, -2147483648, %p259;
	xor.b32  	%r1668, %r1667, %r1660;
	add.s64 	%rd187, %rd186, %rd9;
	shl.b64 	%rd188, %rd187, 2;
	add.s64 	%rd189, %rd22, %rd188;
	st.global.u32 	[%rd189+1536], %r1668;
$L__BB10_229:
	bar.warp.sync 	-1;
	add.s32 	%r1669, %r1, 768;
	setp.ge.s32 	%p260, %r1669, %r301;
	@%p260 bra 	$L__BB10_231;
	ld.param.u32 	%r2068, [_ZN3cub18CUB_300001_SM_10006detail10radix_sort29DeviceRadixSortOnesweepKernelINS1_5radix10policy_hubIffyE10Policy1000ELNS0_9SortOrderE0EffyiiNS1_21identity_decomposer_tEEEvPT5_SB_PT3_PKSC_PT1_PKSG_PT2_PKSK_T4_iiT6__param_9];
	ld.shared.u32 	%r1670, [%r118+3072];
	setp.eq.s32 	%p261, %r1670, 2147483647;
	selp.b32 	%r1671, -2147483648, %r1670, %p261;
	shr.u32 	%r1672, %r1671, %r2068;
	and.b32  	%r1673, %r1672, %r171;
	shl.b32 	%r1674, %r1673, 3;
	add.s32 	%r1676, %r390, %r1674;
	ld.shared.u64 	%rd190, [%r1676+26112];
	setp.gt.s32 	%p262, %r1670, -1;
	selp.b32 	%r1677, -1, -2147483648, %p262;
	xor.b32  	%r1678, %r1677, %r1670;
	add.s64 	%rd191, %rd190, %rd9;
	shl.b64 	%rd192, %rd191, 2;
	add.s64 	%rd193, %rd22, %rd192;
	st.global.u32 	[%rd193+3072], %r1678;
$L__BB10_231:
	bar.warp.sync 	-1;
	add.s32 	%r1679, %r1, 1152;
	setp.ge.s32 	%p263, %r1679, %r301;
	@%p263 bra 	$L__BB10_233;
	ld.param.u32 	%r2069, [_ZN3cub18CUB_300001_SM_10006detail10radix_sort29DeviceRadixSortOnesweepKernelINS1_5radix10policy_hubIffyE10Policy1000ELNS0_9SortOrderE0EffyiiNS1_21identity_decomposer_tEEEvPT5_SB_PT3_PKSC_PT1_PKSG_PT2_PKSK_T4_iiT6__param_9];
	ld.shared.u32 	%r1680, [%r118+4608];
	setp.eq.s32 	%p264, %r1680, 2147483647;
	selp.b32 	%r1681, -2147483648, %r1680, %p264;
	shr.u32 	%r1682, %r1681, %r2069;
	and.b32  	%r1683, %r1682, %r171;
	shl.b32 	%r1684, %r1683, 3;
	add.s32 	%r1686, %r390, %r1684;
	ld.shared.u64 	%rd194, [%r1686+26112];
	setp.gt.s32 	%p265, %r1680, -1;
	selp.b32 	%r1687, -1, -2147483648, %p265;
	xor.b32  	%r1688, %r1687, %r1680;
	add.s64 	%rd195, %rd194, %rd9;
	shl.b64 	%rd196, %rd195, 2;
	add.s64 	%rd197, %rd22, %rd196;
	st.global.u32 	[%rd197+4608], %r1688;
$L__BB10_233:
	bar.warp.sync 	-1;
	add.s32 	%r1689, %r1, 1536;
	setp.ge.s32 	%p266, %r1689, %r301;
	@%p266 bra 	$L__BB10_235;
	ld.param.u32 	%r2070, [_ZN3cub18CUB_300001_SM_10006detail10radix_sort29DeviceRadixSortOnesweepKernelINS1_5radix10policy_hubIffyE10Policy1000ELNS0_9SortOrderE0EffyiiNS1_21identity_decomposer_tEEEvPT5_SB_PT3_PKSC_PT1_PKSG_PT2_PKSK_T4_iiT6__param_9];
	ld.shared.u32 	%r1690, [%r118+6144];
	setp.eq.s32 	%p267, %r1690, 2147483647;
	selp.b32 	%r1691, -2147483648, %r1690, %p267;
	shr.u32 	%r1692, %r1691, %r2070;
	and.b32  	%r1693, %r1692, %r171;
	shl.b32 	%r1694, %r1693, 3;
	add.s32 	%r1696, %r390, %r1694;
	ld.shared.u64 	%rd198, [%r1696+26112];
	setp.gt.s32 	%p268, %r1690, -1;
	selp.b32 	%r1697, -1, -2147483648, %p268;
	xor.b32  	%r1698, %r1697, %r1690;
	add.s64 	%rd199, %rd198, %rd9;
	shl.b64 	%rd200, %rd199, 2;
	add.s64 	%rd201, %rd22, %rd200;
	st.global.u32 	[%rd201+6144], %r1698;
$L__BB10_235:
	bar.warp.sync 	-1;
	add.s32 	%r1699, %r1, 1920;
	setp.ge.s32 	%p269, %r1699, %r301;
	@%p269 bra 	$L__BB10_237;
	ld.param.u32 	%r2071, [_ZN3cub18CUB_300001_SM_10006detail10radix_sort29DeviceRadixSortOnesweepKernelINS1_5radix10policy_hubIffyE10Policy1000ELNS0_9SortOrderE0EffyiiNS1_21identity_decomposer_tEEEvPT5_SB_PT3_PKSC_PT1_PKSG_PT2_PKSK_T4_iiT6__param_9];
	ld.shared.u32 	%r1700, [%r118+7680];
	setp.eq.s32 	%p270, %r1700, 2147483647;
	selp.b32 	%r1701, -2147483648, %r1700, %p270;
	shr.u32 	%r1702, %r1701, %r2071;
	and.b32  	%r1703, %r1702, %r171;
	shl.b32 	%r1704, %r1703, 3;
	add.s32 	%r1706, %r390, %r1704;
	ld.shared.u64 	%rd202, [%r1706+26112];
	setp.gt.s32 	%p271, %r1700, -1;
	selp.b32 	%r1707, -1, -2147483648, %p271;
	xor.b32  	%r1708, %r1707, %r1700;
	add.s64 	%rd203, %rd202, %rd9;
	shl.b64 	%rd204, %rd203, 2;
	add.s64 	%rd205, %rd22, %rd204;
	st.global.u32 	[%rd205+7680], %r1708;
$L__BB10_237:
	bar.warp.sync 	-1;
	add.s32 	%r1709, %r1, 2304;
	setp.ge.s32 	%p272, %r1709, %r301;
	@%p272 bra 	$L__BB10_239;
	ld.param.u32 	%r2072, [_ZN3cub18CUB_300001_SM_10006detail10radix_sort29DeviceRadixSortOnesweepKernelINS1_5radix10policy_hubIffyE10Policy1000ELNS0_9SortOrderE0EffyiiNS1_21identity_decomposer_tEEEvPT5_SB_PT3_PKSC_PT1_PKSG_PT2_PKSK_T4_iiT6__param_9];
	ld.shared.u32 	%r1710, [%r118+9216];
	setp.eq.s32 	%p273, %r1710, 2147483647;
	selp.b32 	%r1711, -2147483648, %r1710, %p273;
	shr.u32 	%r1712, %r1711, %r2072;
	and.b32  	%r1713, %r1712, %r171;
	shl.b32 	%r1714, %r1713, 3;
	add.s32 	%r1716, %r390, %r1714;
	ld.shared.u64 	%rd206, [%r1716+26112];
	setp.gt.s32 	%p274, %r1710, -1;
	selp.b32 	%r1717, -1, -2147483648, %p274;
	xor.b32  	%r1718, %r1717, %r1710;
	add.s64 	%rd207, %rd206, %rd9;
	shl.b64 	%rd208, %rd207, 2;
	add.s64 	%rd209, %rd22, %rd208;
	st.global.u32 	[%rd209+9216], %r1718;
$L__BB10_239:
	bar.warp.sync 	-1;
	add.s32 	%r1719, %r1, 2688;
	setp.ge.s32 	%p275, %r1719, %r301;
	@%p275 bra 	$L__BB10_241;
	ld.param.u32 	%r2073, [_ZN3cub18CUB_300001_SM_10006detail10radix_sort29DeviceRadixSortOnesweepKernelINS1_5radix10policy_hubIffyE10Policy1000ELNS0_9SortOrderE0EffyiiNS1_21identity_decomposer_tEEEvPT5_SB_PT3_PKSC_PT1_PKSG_PT2_PKSK_T4_iiT6__param_9];
	ld.shared.u32 	%r1720, [%r118+10752];
	setp.eq.s32 	%p276, %r1720, 2147483647;
	selp.b32 	%r1721, -2147483648, %r1720, %p276;
	shr.u32 	%r1722, %r1721, %r2073;
	and.b32  	%r1723, %r1722, %r171;
	shl.b32 	%r1724, %r1723, 3;
	add.s32 	%r1726, %r390, %r1724;
	ld.shared.u64 	%rd210, [%r1726+26112];
	setp.gt.s32 	%p277, %r1720, -1;
	selp.b32 	%r1727, -1, -2147483648, %p277;
	xor.b32  	%r1728, %r1727, %r1720;
	add.s64 	%rd211, %rd210, %rd9;
	shl.b64 	%rd212, %rd211, 2;
	add.s64 	%rd213, %rd22, %rd212;
	st.global.u32 	[%rd213+10752], %r1728;
$L__BB10_241:
	bar.warp.sync 	-1;
	or.b32  	%r1729, %r1, 3072;
	setp.ge.s32 	%p278, %r1729, %r301;
	@%p278 bra 	$L__BB10_243;
	ld.param.u32 	%r2074, [_ZN3cub18CUB_300001_SM_10006detail10radix_sort29DeviceRadixSortOnesweepKernelINS1_5radix10policy_hubIffyE10Policy1000ELNS0_9SortOrderE0EffyiiNS1_21identity_decomposer_tEEEvPT5_SB_PT3_PKSC_PT1_PKSG_PT2_PKSK_T4_iiT6__param_9];
	ld.shared.u32 	%r1730, [%r118+12288];
	setp.eq.s32 	%p279, %r1730, 2147483647;
	selp.b32 	%r1731, -2147483648, %r1730, %p279;
	shr.u32 	%r1732, %r1731, %r2074;
	and.b32  	%r1733, %r1732, %r171;
	shl.b32 	%r1734, %r1733, 3;
	add.s32 	%r1736, %r390, %r1734;
	ld.shared.u64 	%rd214, [%r1736+26112];
	setp.gt.s32 	%p280, %r1730, -1;
	selp.b32 	%r1737, -1, -2147483648, %p280;
	xor.b32  	%r1738, %r1737, %r1730;
	add.s64 	%rd215, %rd214, %rd9;
	shl.b64 	%rd216, %rd215, 2;
	add.s64 	%rd217, %rd22, %rd216;
	st.global.u32 	[%rd217+12288], %r1738;
$L__BB10_243:
	bar.warp.sync 	-1;
	add.s32 	%r1739, %r1, 3456;
	setp.ge.s32 	%p281, %r1739, %r301;
	@%p281 bra 	$L__BB10_245;
	ld.param.u32 	%r2075, [_ZN3cub18CUB_300001_SM_10006detail10radix_sort29DeviceRadixSortOnesweepKernelINS1_5radix10policy_hubIffyE10Policy1000ELNS0_9SortOrderE0EffyiiNS1_21identity_decomposer_tEEEvPT5_SB_PT3_PKSC_PT1_PKSG_PT2_PKSK_T4_iiT6__param_9];
	ld.shared.u32 	%r1740, [%r118+13824];
	setp.eq.s32 	%p282, %r1740, 2147483647;
	selp.b32 	%r1741, -2147483648, %r1740, %p282;
	shr.u32 	%r1742, %r1741, %r2075;
	and.b32  	%r1743, %r1742, %r171;
	shl.b32 	%r1744, %r1743, 3;
	add.s32 	%r1746, %r390, %r1744;
	ld.shared.u64 	%rd218, [%r1746+26112];
	setp.gt.s32 	%p283, %r1740, -1;
	selp.b32 	%r1747, -1, -2147483648, %p283;
	xor.b32  	%r1748, %r1747, %r1740;
	add.s64 	%rd219, %rd218, %rd9;
	shl.b64 	%rd220, %rd219, 2;
	add.s64 	%rd221, %rd22, %rd220;
	st.global.u32 	[%rd221+13824], %r1748;
$L__BB10_245:
	bar.warp.sync 	-1;
	add.s32 	%r1749, %r1, 3840;
	setp.ge.s32 	%p284, %r1749, %r301;
	@%p284 bra 	$L__BB10_247;
	ld.param.u32 	%r2076, [_ZN3cub18CUB_300001_SM_10006detail10radix_sort29DeviceRadixSortOnesweepKernelINS1_5radix10policy_hubIffyE10Policy1000ELNS0_9SortOrderE0EffyiiNS1_21identity_decomposer_tEEEvPT5_SB_PT3_PKSC_PT1_PKSG_PT2_PKSK_T4_iiT6__param_9];
	ld.shared.u32 	%r1750, [%r118+15360];
	setp.eq.s32 	%p285, %r1750, 2147483647;
	selp.b32 	%r1751, -2147483648, %r1750, %p285;
	shr.u32 	%r1752, %r1751, %r2076;
	and.b32  	%r1753, %r1752, %r171;
	shl.b32 	%r1754, %r1753, 3;
	add.s32 	%r1756, %r390, %r1754;
	ld.shared.u64 	%rd222, [%r1756+26112];
	setp.gt.s32 	%p286, %r1750, -1;
	selp.b32 	%r1757, -1, -2147483648, %p286;
	xor.b32  	%r1758, %r1757, %r1750;
	add.s64 	%rd223, %rd222, %rd9;
	shl.b64 	%rd224, %rd223, 2;
	add.s64 	%rd225, %rd22, %rd224;
	st.global.u32 	[%rd225+15360], %r1758;
$L__BB10_247:
	bar.warp.sync 	-1;
	add.s32 	%r1759, %r1, 4224;
	setp.ge.s32 	%p287, %r1759, %r301;
	@%p287 bra 	$L__BB10_249;
	ld.param.u32 	%r2077, [_ZN3cub18CUB_300001_SM_10006detail10radix_sort29DeviceRadixSortOnesweepKernelINS1_5radix10policy_hubIffyE10Policy1000ELNS0_9SortOrderE0EffyiiNS1_21identity_decomposer_tEEEvPT5_SB_PT3_PKSC_PT1_PKSG_PT2_PKSK_T4_iiT6__param_9];
	ld.shared.u32 	%r1760, [%r118+16896];
	setp.eq.s32 	%p288, %r1760, 2147483647;
	selp.b32 	%r1761, -2147483648, %r1760, %p288;
	shr.u32 	%r1762, %r1761, %r2077;
	and.b32  	%r1763, %r1762, %r171;
	shl.b32 	%r1764, %r1763, 3;
	add.s32 	%r1766, %r390, %r1764;
	ld.shared.u64 	%rd226, [%r1766+26112];
	setp.gt.s32 	%p289, %r1760, -1;
	selp.b32 	%r1767, -1, -2147483648, %p289;
	xor.b32  	%r1768, %r1767, %r1760;
	add.s64 	%rd227, %rd226, %rd9;
	shl.b64 	%rd228, %rd227, 2;
	add.s64 	%rd229, %rd22, %rd228;
	st.global.u32 	[%rd229+16896], %r1768;
$L__BB10_249:
	bar.warp.sync 	-1;
	add.s32 	%r1769, %r1, 4608;
	setp.ge.s32 	%p290, %r1769, %r301;
	@%p290 bra 	$L__BB10_251;
	ld.param.u32 	%r2078, [_ZN3cub18CUB_300001_SM_10006detail10radix_sort29DeviceRadixSortOnesweepKernelINS1_5radix10policy_hubIffyE10Policy1000ELNS0_9SortOrderE0EffyiiNS1_21identity_decomposer_tEEEvPT5_SB_PT3_PKSC_PT1_PKSG_PT2_PKSK_T4_iiT6__param_9];
	ld.shared.u32 	%r1770, [%r118+18432];
	setp.eq.s32 	%p291, %r1770, 2147483647;
	selp.b32 	%r1771, -2147483648, %r1770, %p291;
	shr.u32 	%r1772, %r1771, %r2078;
	and.b32  	%r1773, %r1772, %r171;
	shl.b32 	%r1774, %r1773, 3;
	add.s32 	%r1776, %r390, %r1774;
	ld.shared.u64 	%rd230, [%r1776+26112];
	setp.gt.s32 	%p292, %r1770, -1;
	selp.b32 	%r1777, -1, -2147483648, %p292;
	xor.b32  	%r1778, %r1777, %r1770;
	add.s64 	%rd231, %rd230, %rd9;
	shl.b64 	%rd232, %rd231, 2;
	add.s64 	%rd233, %rd22, %rd232;
	st.global.u32 	[%rd233+18432], %r1778;
$L__BB10_251:
	bar.warp.sync 	-1;
	add.s32 	%r1779, %r1, 4992;
	setp.ge.s32 	%p293, %r1779, %r301;
	@%p293 bra 	$L__BB10_253;
	ld.param.u32 	%r2079, [_ZN3cub18CUB_300001_SM_10006detail10radix_sort29DeviceRadixSortOnesweepKernelINS1_5radix10policy_hubIffyE10Policy1000ELNS0_9SortOrderE0EffyiiNS1_21identity_decomposer_tEEEvPT5_SB_PT3_PKSC_PT1_PKSG_PT2_PKSK_T4_iiT6__param_9];
	ld.shared.u32 	%r1780, [%r118+19968];
	setp.eq.s32 	%p294, %r1780, 2147483647;
	selp.b32 	%r1781, -2147483648, %r1780, %p294;
	shr.u32 	%r1782, %r1781, %r2079;
	and.b32  	%r1783, %r1782, %r171;
	shl.b32 	%r1784, %r1783, 3;
	add.s32 	%r1786, %r390, %r1784;
	ld.shared.u64 	%rd234, [%r1786+26112];
	setp.gt.s32 	%p295, %r1780, -1;
	selp.b32 	%r1787, -1, -2147483648, %p295;
	xor.b32  	%r1788, %r1787, %r1780;
	add.s64 	%rd235, %rd234, %rd9;
	shl.b64 	%rd236, %rd235, 2;
	add.s64 	%rd237, %rd22, %rd236;
	st.global.u32 	[%rd237+19968], %r1788;
$L__BB10_253:
	bar.warp.sync 	-1;
	add.s32 	%r1789, %r1, 5376;
	setp.ge.s32 	%p296, %r1789, %r301;
	@%p296 bra 	$L__BB10_255;
	ld.param.u32 	%r2080, [_ZN3cub18CUB_300001_SM_10006detail10radix_sort29DeviceRadixSortOnesweepKernelINS1_5radix10policy_hubIffyE10Policy1000ELNS0_9SortOrderE0EffyiiNS1_21identity_decomposer_tEEEvPT5_SB_PT3_PKSC_PT1_PKSG_PT2_PKSK_T4_iiT6__param_9];
	ld.shared.u32 	%r1790, [%r118+21504];
	setp.eq.s32 	%p297, %r1790, 2147483647;
	selp.b32 	%r1791, -2147483648, %r1790, %p297;
	shr.u32 	%r1792, %r1791, %r2080;
	and.b32  	%r1793, %r1792, %r171;
	shl.b32 	%r1794, %r1793, 3;
	add.s32 	%r1796, %r390, %r1794;
	ld.shared.u64 	%rd238, [%r1796+26112];
	setp.gt.s32 	%p298, %r1790, -1;
	selp.b32 	%r1797, -1, -2147483648, %p298;
	xor.b32  	%r1798, %r1797, %r1790;
	add.s64 	%rd239, %rd238, %rd9;
	shl.b64 	%rd240, %rd239, 2;
	add.s64 	%rd241, %rd22, %rd240;
	st.global.u32 	[%rd241+21504], %r1798;
$L__BB10_255:
	bar.warp.sync 	-1;
	add.s32 	%r1799, %r1, 5760;
	setp.ge.s32 	%p299, %r1799, %r301;
	@%p299 bra 	$L__BB10_257;
	ld.param.u32 	%r2081, [_ZN3cub18CUB_300001_SM_10006detail10radix_sort29DeviceRadixSortOnesweepKernelINS1_5radix10policy_hubIffyE10Policy1000ELNS0_9SortOrderE0EffyiiNS1_21identity_decomposer_tEEEvPT5_SB_PT3_PKSC_PT1_PKSG_PT2_PKSK_T4_iiT6__param_9];
	ld.shared.u32 	%r1800, [%r118+23040];
	setp.eq.s32 	%p300, %r1800, 2147483647;
	selp.b32 	%r1801, -2147483648, %r1800, %p300;
	shr.u32 	%r1802, %r1801, %r2081;
	and.b32  	%r1803, %r1802, %r171;
	shl.b32 	%r1804, %r1803, 3;
	add.s32 	%r1806, %r390, %r1804;
	ld.shared.u64 	%rd242, [%r1806+26112];
	setp.gt.s32 	%p301, %r1800, -1;
	selp.b32 	%r1807, -1, -2147483648, %p301;
	xor.b32  	%r1808, %r1807, %r1800;
	add.s64 	%rd243, %rd242, %rd9;
	shl.b64 	%rd244, %rd243, 2;
	add.s64 	%rd245, %rd22, %rd244;
	st.global.u32 	[%rd245+23040], %r1808;
$L__BB10_257:
	bar.warp.sync 	-1;
	or.b32  	%r1809, %r1, 6144;
	setp.ge.s32 	%p302, %r1809, %r301;
	@%p302 bra 	$L__BB10_259;
	ld.param.u32 	%r2082, [_ZN3cub18CUB_300001_SM_10006detail10radix_sort29DeviceRadixSortOnesweepKernelINS1_5radix10policy_hubIffyE10Policy1000ELNS0_9SortOrderE0EffyiiNS1_21identity_decomposer_tEEEvPT5_SB_PT3_PKSC_PT1_PKSG_PT2_PKSK_T4_iiT6__param_9];
	ld.shared.u32 	%r1810, [%r118+24576];
	setp.eq.s32 	%p303, %r1810, 2147483647;
	selp.b32 	%r1811, -2147483648, %r1810, %p303;
	shr.u32 	%r1812, %r1811, %r2082;
	and.b32  	%r1813, %r1812, %r171;
	shl.b32 	%r1814, %r1813, 3;
	add.s32 	%r1816, %r390, %r1814;
	ld.shared.u64 	%rd246, [%r1816+26112];
	setp.gt.s32 	%p304, %r1810, -1;
	selp.b32 	%r1817, -1, -2147483648, %p304;
	xor.b32  	%r1818, %r1817, %r1810;
	add.s64 	%rd247, %rd246, %rd9;
	shl.b64 	%rd248, %rd247, 2;
	add.s64 	%rd249, %rd22, %rd248;
	st.global.u32 	[%rd249+24576], %r1818;
$L__BB10_259:
	bar.warp.sync 	-1;
$L__BB10_260:
	ld.param.u32 	%r2083, [_ZN3cub18CUB_300001_SM_10006detail10radix_sort29DeviceRadixSortOnesweepKernelINS1_5radix10policy_hubIffyE10Policy1000ELNS0_9SortOrderE0EffyiiNS1_21identity_decomposer_tEEEvPT5_SB_PT3_PKSC_PT1_PKSG_PT2_PKSK_T4_iiT6__param_9];
	ld.param.u32 	%r2043, [_ZN3cub18CUB_300001_SM_10006detail10radix_sort29DeviceRadixSortOnesweepKernelINS1_5radix10policy_hubIffyE10Policy1000ELNS0_9SortOrderE0EffyiiNS1_21identity_decomposer_tEEEvPT5_SB_PT3_PKSC_PT1_PKSG_PT2_PKSK_T4_iiT6__param_8];
	setp.gt.s32 	%p305, %r299, %r2043;
	ld.shared.u32 	%r1819, [%r118];
	setp.eq.s32 	%p306, %r1819, 2147483647;
	selp.b32 	%r1820, -2147483648, %r1819, %p306;
	shr.u32 	%r1821, %r1820, %r2083;
	and.b32  	%r302, %r1821, %r171;
	ld.shared.u32 	%r1822, [%r118+1536];
	setp.eq.s32 	%p307, %r1822, 2147483647;
	selp.b32 	%r1823, -2147483648, %r1822, %p307;
	shr.u32 	%r1824, %r1823, %r2083;
	and.b32  	%r303, %r1824, %r171;
	ld.shared.u32 	%r1825, [%r118+3072];
	setp.eq.s32 	%p308, %r1825, 2147483647;
	selp.b32 	%r1826, -2147483648, %r1825, %p308;
	shr.u32 	%r1827, %r1826, %r2083;
	and.b32  	%r304, %r1827, %r171;
	ld.shared.u32 	%r1828, [%r118+4608];
	setp.eq.s32 	%p309, %r1828, 2147483647;
	selp.b32 	%r1829, -2147483648, %r1828, %p309;
	shr.u32 	%r1830, %r1829, %r2083;
	and.b32  	%r305, %r1830, %r171;
	ld.shared.u32 	%r1831, [%r118+6144];
	setp.eq.s32 	%p310, %r1831, 2147483647;
	selp.b32 	%r1832, -2147483648, %r1831, %p310;
	shr.u32 	%r1833, %r1832, %r2083;
	and.b32  	%r306, %r1833, %r171;
	ld.shared.u32 	%r1834, [%r118+7680];
	setp.eq.s32 	%p311, %r1834, 2147483647;
	selp.b32 	%r1835, -2147483648, %r1834, %p311;
	shr.u32 	%r1836, %r1835, %r2083;
	and.b32  	%r307, %r1836, %r171;
	ld.shared.u32 	%r1837, [%r118+9216];
	setp.eq.s32 	%p312, %r1837, 2147483647;
	selp.b32 	%r1838, -2147483648, %r1837, %p312;
	shr.u32 	%r1839, %r1838, %r2083;
	and.b32  	%r308, %r1839, %r171;
	ld.shared.u32 	%r1840, [%r118+10752];
	setp.eq.s32 	%p313, %r1840, 2147483647;
	selp.b32 	%r1841, -2147483648, %r1840, %p313;
	shr.u32 	%r1842, %r1841, %r2083;
	and.b32  	%r309, %r1842, %r171;
	ld.shared.u32 	%r1843, [%r118+12288];
	setp.eq.s32 	%p314, %r1843, 2147483647;
	selp.b32 	%r1844, -2147483648, %r1843, %p314;
	shr.u32 	%r1845, %r1844, %r2083;
	and.b32  	%r310, %r1845, %r171;
	ld.shared.u32 	%r1846, [%r118+13824];
	setp.eq.s32 	%p315, %r1846, 2147483647;
	selp.b32 	%r1847, -2147483648, %r1846, %p315;
	shr.u32 	%r1848, %r1847, %r2083;
	and.b32  	%r311, %r1848, %r171;
	ld.shared.u32 	%r1849, [%r118+15360];
	setp.eq.s32 	%p316, %r1849, 2147483647;
	selp.b32 	%r1850, -2147483648, %r1849, %p316;
	shr.u32 	%r1851, %r1850, %r2083;
	and.b32  	%r312, %r1851, %r171;
	ld.shared.u32 	%r1852, [%r118+16896];
	setp.eq.s32 	%p317, %r1852, 2147483647;
	selp.b32 	%r1853, -2147483648, %r1852, %p317;
	shr.u32 	%r1854, %r1853, %r2083;
	and.b32  	%r313, %r1854, %r171;
	ld.shared.u32 	%r1855, [%r118+18432];
	setp.eq.s32 	%p318, %r1855, 2147483647;
	selp.b32 	%r1856, -2147483648, %r1855, %p318;
	shr.u32 	%r1857, %r1856, %r2083;
	and.b32  	%r314, %r1857, %r171;
	ld.shared.u32 	%r1858, [%r118+19968];
	setp.eq.s32 	%p319, %r1858, 2147483647;
	selp.b32 	%r1859, -2147483648, %r1858, %p319;
	shr.u32 	%r1860, %r1859, %r2083;
	and.b32  	%r315, %r1860, %r171;
	ld.shared.u32 	%r1861, [%r118+21504];
	setp.eq.s32 	%p320, %r1861, 2147483647;
	selp.b32 	%r1862, -2147483648, %r1861, %p320;
	shr.u32 	%r1863, %r1862, %r2083;
	and.b32  	%r316, %r1863, %r171;
	ld.shared.u32 	%r1864, [%r118+23040];
	setp.eq.s32 	%p321, %r1864, 2147483647;
	selp.b32 	%r1865, -2147483648, %r1864, %p321;
	shr.u32 	%r1866, %r1865, %r2083;
	and.b32  	%r317, %r1866, %r171;
	ld.shared.u32 	%r1867, [%r118+24576];
	setp.eq.s32 	%p322, %r1867, 2147483647;
	selp.b32 	%r1868, -2147483648, %r1867, %p322;
	shr.u32 	%r1869, %r1868, %r2083;
	and.b32  	%r318, %r1869, %r171;
	@%p305 bra 	$L__BB10_262;
	ld.param.u64 	%rd443, [_ZN3cub18CUB_300001_SM_10006detail10radix_sort29DeviceRadixSortOnesweepKernelINS1_5radix10policy_hubIffyE10Policy1000ELNS0_9SortOrderE0EffyiiNS1_21identity_decomposer_tEEEvPT5_SB_PT3_PKSC_PT1_PKSG_PT2_PKSK_T4_iiT6__param_7];
	cvta.to.global.u64 	%rd250, %rd443;
	and.b32  	%r1873, %r1, 31;
	or.b32  	%r1874, %r547, %r1873;
	cvt.u64.u32 	%rd251, %r1874;
	mul.lo.s32 	%r1875, %r4, 6528;
	cvt.s64.s32 	%rd252, %r1875;
	add.s64 	%rd253, %rd251, %rd252;
	shl.b64 	%rd254, %rd253, 2;
	add.s64 	%rd255, %rd250, %rd254;
	ld.global.f32 	%f252, [%rd255];
	ld.global.f32 	%f253, [%rd255+128];
	ld.global.f32 	%f254, [%rd255+256];
	ld.global.f32 	%f255, [%rd255+384];
	ld.global.f32 	%f256, [%rd255+512];
	ld.global.f32 	%f257, [%rd255+640];
	ld.global.f32 	%f258, [%rd255+768];
	ld.global.f32 	%f259, [%rd255+896];
	ld.global.f32 	%f260, [%rd255+1024];
	ld.global.f32 	%f261, [%rd255+1152];
	ld.global.f32 	%f262, [%rd255+1280];
	ld.global.f32 	%f263, [%rd255+1408];
	ld.global.f32 	%f264, [%rd255+1536];
	ld.global.f32 	%f265, [%rd255+1664];
	ld.global.f32 	%f266, [%rd255+1792];
	ld.global.f32 	%f267, [%rd255+1920];
	ld.global.f32 	%f268, [%rd255+2048];
	bra.uni 	$L__BB10_296;
$L__BB10_262:
	ld.param.u32 	%r2044, [_ZN3cub18CUB_300001_SM_10006detail10radix_sort29DeviceRadixSortOnesweepKernelINS1_5radix10policy_hubIffyE10Policy1000ELNS0_9SortOrderE0EffyiiNS1_21identity_decomposer_tEEEvPT5_SB_PT3_PKSC_PT1_PKSG_PT2_PKSK_T4_iiT6__param_8];
	ld.param.u64 	%rd444, [_ZN3cub18CUB_300001_SM_10006detail10radix_sort29DeviceRadixSortOnesweepKernelINS1_5radix10policy_hubIffyE10Policy1000ELNS0_9SortOrderE0EffyiiNS1_21identity_decomposer_tEEEvPT5_SB_PT3_PKSC_PT1_PKSG_PT2_PKSK_T4_iiT6__param_7];
	cvta.to.global.u64 	%rd256, %rd444;
	cvt.s64.s32 	%rd257, %r328;
	add.s64 	%rd258, %rd7, %rd257;
	shl.b64 	%rd259, %rd258, 2;
	add.s64 	%rd23, %rd256, %rd259;
	cvt.u32.u64 	%r1877, %rd7;
	sub.s32 	%r319, %r2044, %r328;
	setp.ge.s32 	%p323, %r1877, %r319;
	@%p323 bra 	$L__BB10_264;
	ld.global.f32 	%f252, [%rd23];
$L__BB10_264:
	add.s32 	%r1879, %r1877, 32;
	setp.ge.s32 	%p324, %r1879, %r319;
	@%p324 bra 	$L__BB10_266;
	ld.global.f32 	%f253, [%rd23+128];
$L__BB10_266:
	add.s32 	%r1881, %r1877, 64;
	setp.ge.s32 	%p325, %r1881, %r319;
	@%p325 bra 	$L__BB10_268;
	ld.global.f32 	%f254, [%rd23+256];
$L__BB10_268:
	add.s32 	%r1883, %r1877, 96;
	setp.ge.s32 	%p326, %r1883, %r319;
	@%p326 bra 	$L__BB10_270;
	ld.global.f32 	%f255, [%rd23+384];
$L__BB10_270:
	add.s32 	%r1885, %r1877, 128;
	setp.ge.s32 	%p327, %r1885, %r319;
	@%p327 bra 	$L__BB10_272;
	ld.global.f32 	%f256, [%rd23+512];
$L__BB10_272:
	add.s32 	%r1887, %r1877, 160;
	setp.ge.s32 	%p328, %r1887, %r319;
	@%p328 bra 	$L__BB10_274;
	ld.global.f32 	%f257, [%rd23+640];
$L__BB10_274:
	add.s32 	%r1889, %r1877, 192;
	setp.ge.s32 	%p329, %r1889, %r319;
	@%p329 bra 	$L__BB10_276;
	ld.global.f32 	%f258, [%rd23+768];
$L__BB10_276:
	add.s32 	%r1891, %r1877, 224;
	setp.ge.s32 	%p330, %r1891, %r319;
	@%p330 bra 	$L__BB10_278;
	ld.param.u64 	%rd445, [_ZN3cub18CUB_300001_SM_10006detail10radix_sort29DeviceRadixSortOnesweepKernelINS1_5radix10policy_hubIffyE10Policy1000ELNS0_9SortOrderE0EffyiiNS1_21identity_decomposer_tEEEvPT5_SB_PT3_PKSC_PT1_PKSG_PT2_PKSK_T4_iiT6__param_7];
	cvta.to.global.u64 	%rd260, %rd445;
	add.s64 	%rd264, %rd260, %rd259;
	ld.global.f32 	%f259, [%rd264+896];
$L__BB10_278:
	add.s32 	%r1894, %r1877, 256;
	setp.ge.s32 	%p331, %r1894, %r319;
	@%p331 bra 	$L__BB10_280;
	ld.param.u64 	%rd446, [_ZN3cub18CUB_300001_SM_10006detail10radix_sort29DeviceRadixSortOnesweepKernelINS1_5radix10policy_hubIffyE10Policy1000ELNS0_9SortOrderE0EffyiiNS1_21identity_decomposer_tEEEvPT5_SB_PT3_PKSC_PT1_PKSG_PT2_PKSK_T4_iiT6__param_7];
	cvta.to.global.u64 	%rd265, %rd446;
	cvt.s64.s32 	%rd266, %r328;
	add.s64 	%rd267, %rd7, %rd266;
	shl.b64 	%rd268, %rd267, 2;
	add.s64 	%rd269, %rd265, %rd268;
	ld.global.f32 	%f260, [%rd269+1024];
$L__BB10_280:
	add.s32 	%r1897, %r1877, 288;
	setp.ge.s32 	%p332, %r1897, %r319;
	@%p332 bra 	$L__BB10_282;
	ld.param.u64 	%rd447, [_ZN3cub18CUB_300001_SM_10006detail10radix_sort29DeviceRadixSortOnesweepKernelINS1_5radix10policy_hubIffyE10Policy1000ELNS0_9SortOrderE0EffyiiNS1_21identity_decomposer_tEEEvPT5_SB_PT3_PKSC_PT1_PKSG_PT2_PKSK_T4_iiT6__param_7];
	cvta.to.global.u64 	%rd270, %rd447;
	cvt.s64.s32 	%rd271, %r328;
	add.s64 	%rd272, %rd7, %rd271;
	shl.b64 	%rd273, %rd272, 2;
	add.s64 	%rd274, %rd270, %rd273;
	ld.global.f32 	%f261, [%rd274+1152];
$L__BB10_282:
	add.s32 	%r1900, %r1877, 320;
	setp.ge.s32 	%p333, %r1900, %r319;
	@%p333 bra 	$L__BB10_284;
	ld.param.u64 	%rd448, [_ZN3cub18CUB_300001_SM_10006detail10radix_sort29DeviceRadixSortOnesweepKernelINS1_5radix10policy_hubIffyE10Policy1000ELNS0_9SortOrderE0EffyiiNS1_21identity_decomposer_tEEEvPT5_SB_PT3_PKSC_PT1_PKSG_PT2_PKSK_T4_iiT6__param_7];
	cvta.to.global.u64 	%rd275, %rd448;
	cvt.s64.s32 	%rd276, %r328;
	add.s64 	%rd277, %rd7, %rd276;
	shl.b64 	%rd278, %rd277, 2;
	add.s64 	%rd279, %rd275, %rd278;
	ld.global.f32 	%f262, [%rd279+1280];
$L__BB10_284:
	add.s32 	%r1903, %r1877, 352;
	setp.ge.s32 	%p334, %r1903, %r319;
	@%p334 bra 	$L__BB10_286;
	ld.param.u64 	%rd449, [_ZN3cub18CUB_300001_SM_10006detail10radix_sort29DeviceRadixSortOnesweepKernelINS1_5radix10policy_hubIffyE10Policy1000ELNS0_9SortOrderE0EffyiiNS1_21identity_decomposer_tEEEvPT5_SB_PT3_PKSC_PT1_PKSG_PT2_PKSK_T4_iiT6__param_7];
	cvta.to.global.u64 	%rd280, %rd449;
	mul.lo.s32 	%r1904, %r4, 6528;
	cvt.s64.s32 	%rd281, %r1904;
	add.s64 	%rd282, %rd7, %rd281;
	shl.b64 	%rd283, %rd282, 2;
	add.s64 	%rd284, %rd280, %rd283;
	ld.global.f32 	%f263, [%rd284+1408];
$L__BB10_286:
	add.s32 	%r1906, %r1877, 384;
	setp.ge.s32 	%p335, %r1906, %r319;
	@%p335 bra 	$L__BB10_288;
	ld.param.u64 	%rd450, [_ZN3cub18CUB_300001_SM_10006detail10radix_sort29DeviceRadixSortOnesweepKernelINS1_5radix10policy_hubIffyE10Policy1000ELNS0_9SortOrderE0EffyiiNS1_21identity_decomposer_tEEEvPT5_SB_PT3_PKSC_PT1_PKSG_PT2_PKSK_T4_iiT6__param_7];
	cvta.to.global.u64 	%rd285, %rd450;
	mul.lo.s32 	%r1907, %r4, 6528;
	cvt.s64.s32 	%rd286, %r1907;
	add.s64 	%rd287, %rd7, %rd286;
	shl.b64 	%rd288, %rd287, 2;
	add.s64 	%rd289, %rd285, %rd288;
	ld.global.f32 	%f264, [%rd289+1536];
$L__BB10_288:
	cvt.u32.u64 	%r1908, %rd7;
	add.s32 	%r1909, %r1908, 416;
	setp.ge.s32 	%p336, %r1909, %r319;
	@%p336 bra 	$L__BB10_290;
	ld.param.u64 	%rd451, [_ZN3cub18CUB_300001_SM_10006detail10radix_sort29DeviceRadixSortOnesweepKernelINS1_5radix10policy_hubIffyE10Policy1000ELNS0_9SortOrderE0EffyiiNS1_21identity_decomposer_tEEEvPT5_SB_PT3_PKSC_PT1_PKSG_PT2_PKSK_T4_iiT6__param_7];
	cvta.to.global.u64 	%rd290, %rd451;
	mul.lo.s32 	%r1910, %r4, 6528;
	cvt.s64.s32 	%rd291, %r1910;
	add.s64 	%rd292, %rd7, %rd291;
	shl.b64 	%rd293, %rd292, 2;
	add.s64 	%rd294, %rd290, %rd293;
	ld.global.f32 	%f265, [%rd294+1664];
$L__BB10_290:
	cvt.u32.u64 	%r1911, %rd7;
	add.s32 	%r1912, %r1911, 448;
	setp.ge.s32 	%p337, %r1912, %r319;
	@%p337 bra 	$L__BB10_292;
	ld.param.u64 	%rd452, [_ZN3cub18CUB_300001_SM_10006detail10radix_sort29DeviceRadixSortOnesweepKernelINS1_5radix10policy_hubIffyE10Policy1000ELNS0_9SortOrderE0EffyiiNS1_21identity_decomposer_tEEEvPT5_SB_PT3_PKSC_PT1_PKSG_PT2_PKSK_T4_iiT6__param_7];
	cvta.to.global.u64 	%rd295, %rd452;
	mul.lo.s32 	%r1913, %r4, 6528;
	cvt.s64.s32 	%rd296, %r1913;
	add.s64 	%rd297, %rd7, %rd296;
	shl.b64 	%rd298, %rd297, 2;
	add.s64 	%rd299, %rd295, %rd298;
	ld.global.f32 	%f266, [%rd299+1792];
$L__BB10_292:
	cvt.u32.u64 	%r1914, %rd7;
	add.s32 	%r1915, %r1914, 480;
	setp.ge.s32 	%p338, %r1915, %r319;
	@%p338 bra 	$L__BB10_294;
	ld.param.u64 	%rd453, [_ZN3cub18CUB_300001_SM_10006detail10radix_sort29DeviceRadixSortOnesweepKernelINS1_5radix10policy_hubIffyE10Policy1000ELNS0_9SortOrderE0EffyiiNS1_21identity_decomposer_tEEEvPT5_SB_PT3_PKSC_PT1_PKSG_PT2_PKSK_T4_iiT6__param_7];
	cvta.to.global.u64 	%rd300, %rd453;
	mul.lo.s32 	%r1916, %r4, 6528;
	cvt.s64.s32 	%rd301, %r1916;
	add.s64 	%rd302, %rd7, %rd301;
	shl.b64 	%rd303, %rd302, 2;
	add.s64 	%rd304, %rd300, %rd303;
	ld.global.f32 	%f267, [%rd304+1920];
$L__BB10_294:
	cvt.u32.u64 	%r1917, %rd7;
	add.s32 	%r1918, %r1917, 512;
	setp.ge.s32 	%p339, %r1918, %r319;
	@%p339 bra 	$L__BB10_296;
	ld.param.u64 	%rd454, [_ZN3cub18CUB_300001_SM_10006detail10radix_sort29DeviceRadixSortOnesweepKernelINS1_5radix10policy_hubIffyE10Policy1000ELNS0_9SortOrderE0EffyiiNS1_21identity_decomposer_tEEEvPT5_SB_PT3_PKSC_PT1_PKSG_PT2_PKSK_T4_iiT6__param_7];
	cvta.to.global.u64 	%rd305, %rd454;
	mov.u32 	%r1919, %tid.x;
	and.b32  	%r1920, %r1919, 992;
	mul.lo.s32 	%r1921, %r1920, 17;
	and.b32  	%r1922, %r1919, 31;
	or.b32  	%r1923, %r1921, %r1922;
	cvt.u64.u32 	%rd306, %r1923;
	mul.lo.s32 	%r1924, %r4, 6528;
	cvt.s64.s32 	%rd307, %r1924;
	add.s64 	%rd308, %rd306, %rd307;
	shl.b64 	%rd309, %rd308, 2;
	add.s64 	%rd310, %rd305, %rd309;
	ld.global.f32 	%f268, [%rd310+2048];
$L__BB10_296:
	ld.param.u32 	%r2045, [_ZN3cub18CUB_300001_SM_10006detail10radix_sort29DeviceRadixSortOnesweepKernelINS1_5radix10policy_hubIffyE10Policy1000ELNS0_9SortOrderE0EffyiiNS1_21identity_decomposer_tEEEvPT5_SB_PT3_PKSC_PT1_PKSG_PT2_PKSK_T4_iiT6__param_8];
	ld.param.u64 	%rd441, [_ZN3cub18CUB_300001_SM_10006detail10radix_sort29DeviceRadixSortOnesweepKernelINS1_5radix10policy_hubIffyE10Policy1000ELNS0_9SortOrderE0EffyiiNS1_21identity_decomposer_tEEEvPT5_SB_PT3_PKSC_PT1_PKSG_PT2_PKSK_T4_iiT6__param_6];
	cvta.to.global.u64 	%rd24, %rd441;
	mov.u32 	%r320, %tid.x;
	shl.b32 	%r1925, %r320, 2;
	mov.u32 	%r1926, _ZZN3cub18CUB_300001_SM_10006detail10radix_sort29DeviceRadixSortOnesweepKernelINS1_5radix10policy_hubIffyE10Policy1000ELNS0_9SortOrderE0EffyiiNS1_21identity_decomposer_tEEEvPT5_SB_PT3_PKSC_PT1_PKSG_PT2_PKSK_T4_iiT6_E1s;
	add.s32 	%r321, %r1926, %r1925;
	cvt.u64.u32 	%rd25, %r320;
	mad.lo.s32 	%r1927, %r4, 6528, 6528;
	setp.gt.s32 	%p340, %r1927, %r2045;
	bar.sync 	0;
	st.shared.f32 	[%r273+-4], %f252;
	st.shared.f32 	[%r274+-4], %f253;
	st.shared.f32 	[%r275+-4], %f254;
	st.shared.f32 	[%r276+-4], %f255;
	st.shared.f32 	[%r277+-4], %f256;
	st.shared.f32 	[%r278+-4], %f257;
	st.shared.f32 	[%r279+-4], %f258;
	st.shared.f32 	[%r280+-4], %f259;
	st.shared.f32 	[%r281+-4], %f260;
	st.shared.f32 	[%r282+-4], %f261;
	st.shared.f32 	[%r283+-4], %f262;
	st.shared.f32 	[%r284+-4], %f263;
	st.shared.f32 	[%r285+-4], %f264;
	st.shared.f32 	[%r286+-4], %f265;
	st.shared.f32 	[%r287+-4], %f266;
	st.shared.f32 	[%r288+-4], %f267;
	st.shared.f32 	[%r289+-4], %f268;
	bar.sync 	0;
	@%p340 bra 	$L__BB10_298;
	ld.shared.f32 	%f169, [%r321];
	shl.b32 	%r1928, %r302, 3;
	add.s32 	%r1930, %r1926, 26112;
	add.s32 	%r1931, %r1930, %r1928;
	ld.shared.u64 	%rd311, [%r1931];
	add.s64 	%rd312, %rd311, %rd25;
	shl.b64 	%rd313, %rd312, 2;
	add.s64 	%rd314, %rd24, %rd313;
	st.global.f32 	[%rd314], %f169;
	bar.warp.sync 	-1;
	ld.shared.f32 	%f170, [%r321+1536];
	shl.b32 	%r1932, %r303, 3;
	add.s32 	%r1933, %r1930, %r1932;
	ld.shared.u64 	%rd315, [%r1933];
	add.s64 	%rd316, %rd315, %rd25;
	shl.b64 	%rd317, %rd316, 2;
	add.s64 	%rd318, %rd24, %rd317;
	st.global.f32 	[%rd318+1536], %f170;
	bar.warp.sync 	-1;
	ld.shared.f32 	%f171, [%r321+3072];
	shl.b32 	%r1934, %r304, 3;
	add.s32 	%r1935, %r1930, %r1934;
	ld.shared.u64 	%rd319, [%r1935];
	add.s64 	%rd320, %rd319, %rd25;
	shl.b64 	%rd321, %rd320, 2;
	add.s64 	%rd322, %rd24, %rd321;
	st.global.f32 	[%rd322+3072], %f171;
	bar.warp.sync 	-1;
	ld.shared.f32 	%f172, [%r321+4608];
	shl.b32 	%r1936, %r305, 3;
	add.s32 	%r1937, %r1930, %r1936;
	ld.shared.u64 	%rd323, [%r1937];
	add.s64 	%rd324, %rd323, %rd25;
	shl.b64 	%rd325, %rd324, 2;
	add.s64 	%rd326, %rd24, %rd325;
	st.global.f32 	[%rd326+4608], %f172;
	bar.warp.sync 	-1;
	ld.shared.f32 	%f173, [%r321+6144];
	shl.b32 	%r1938, %r306, 3;
	add.s32 	%r1939, %r1930, %r1938;
	ld.shared.u64 	%rd327, [%r1939];
	add.s64 	%rd328, %rd327, %rd25;
	shl.b64 	%rd329, %rd328, 2;
	add.s64 	%rd330, %rd24, %rd329;
	st.global.f32 	[%rd330+6144], %f173;
	bar.warp.sync 	-1;
	ld.shared.f32 	%f174, [%r321+7680];
	shl.b32 	%r1940, %r307, 3;
	add.s32 	%r1941, %r1930, %r1940;
	ld.shared.u64 	%rd331, [%r1941];
	add.s64 	%rd332, %rd331, %rd25;
	shl.b64 	%rd333, %rd332, 2;
	add.s64 	%rd334, %rd24, %rd333;
	st.global.f32 	[%rd334+7680], %f174;
	bar.warp.sync 	-1;
	ld.shared.f32 	%f175, [%r321+9216];
	shl.b32 	%r1942, %r308, 3;
	add.s32 	%r1943, %r1930, %r1942;
	ld.shared.u64 	%rd335, [%r1943];
	add.s64 	%rd336, %rd335, %rd25;
	shl.b64 	%rd337, %rd336, 2;
	add.s64 	%rd338, %rd24, %rd337;
	st.global.f32 	[%rd338+9216], %f175;
	bar.warp.sync 	-1;
	ld.shared.f32 	%f176, [%r321+10752];
	shl.b32 	%r1944, %r309, 3;
	add.s32 	%r1945, %r1930, %r1944;
	ld.shared.u64 	%rd339, [%r1945];
	add.s64 	%rd340, %rd339, %rd25;
	shl.b64 	%rd341, %rd340, 2;
	add.s64 	%rd342, %rd24, %rd341;
	st.global.f32 	[%rd342+10752], %f176;
	bar.warp.sync 	-1;
	ld.shared.f32 	%f177, [%r321+12288];
	shl.b32 	%r1946, %r310, 3;
	add.s32 	%r1947, %r1930, %r1946;
	ld.shared.u64 	%rd343, [%r1947];
	add.s64 	%rd344, %rd343, %rd25;
	shl.b64 	%rd345, %rd344, 2;
	add.s64 	%rd346, %rd24, %rd345;
	st.global.f32 	[%rd346+12288], %f177;
	bar.warp.sync 	-1;
	ld.shared.f32 	%f178, [%r321+13824];
	shl.b32 	%r1948, %r311, 3;
	add.s32 	%r1949, %r1930, %r1948;
	ld.shared.u64 	%rd347, [%r1949];
	add.s64 	%rd348, %rd347, %rd25;
	shl.b64 	%rd349, %rd348, 2;
	add.s64 	%rd350, %rd24, %rd349;
	st.global.f32 	[%rd350+13824], %f178;
	bar.warp.sync 	-1;
	ld.shared.f32 	%f179, [%r321+15360];
	shl.b32 	%r1950, %r312, 3;
	add.s32 	%r1951, %r1930, %r1950;
	ld.shared.u64 	%rd351, [%r1951];
	add.s64 	%rd352, %rd351, %rd25;
	shl.b64 	%rd353, %rd352, 2;
	add.s64 	%rd354, %rd24, %rd353;
	st.global.f32 	[%rd354+15360], %f179;
	bar.warp.sync 	-1;
	ld.shared.f32 	%f180, [%r321+16896];
	shl.b32 	%r1952, %r313, 3;
	add.s32 	%r1953, %r1930, %r1952;
	ld.shared.u64 	%rd355, [%r1953];
	add.s64 	%rd356, %rd355, %rd25;
	shl.b64 	%rd357, %rd356, 2;
	add.s64 	%rd358, %rd24, %rd357;
	st.global.f32 	[%rd358+16896], %f180;
	bar.warp.sync 	-1;
	ld.shared.f32 	%f181, [%r321+18432];
	shl.b32 	%r1954, %r314, 3;
	add.s32 	%r1955, %r1930, %r1954;
	ld.shared.u64 	%rd359, [%r1955];
	add.s64 	%rd360, %rd359, %rd25;
	shl.b64 	%rd361, %rd360, 2;
	add.s64 	%rd362, %rd24, %rd361;
	st.global.f32 	[%rd362+18432], %f181;
	bar.warp.sync 	-1;
	ld.shared.f32 	%f182, [%r321+19968];
	shl.b32 	%r1956, %r315, 3;
	add.s32 	%r1957, %r1930, %r1956;
	ld.shared.u64 	%rd363, [%r1957];
	add.s64 	%rd364, %rd363, %rd25;
	shl.b64 	%rd365, %rd364, 2;
	add.s64 	%rd366, %rd24, %rd365;
	st.global.f32 	[%rd366+19968], %f182;
	bar.warp.sync 	-1;
	ld.shared.f32 	%f183, [%r321+21504];
	shl.b32 	%r1958, %r316, 3;
	add.s32 	%r1959, %r1930, %r1958;
	ld.shared.u64 	%rd367, [%r1959];
	add.s64 	%rd368, %rd367, %rd25;
	shl.b64 	%rd369, %rd368, 2;
	add.s64 	%rd370, %rd24, %rd369;
	st.global.f32 	[%rd370+21504], %f183;
	bar.warp.sync 	-1;
	ld.shared.f32 	%f184, [%r321+23040];
	shl.b32 	%r1960, %r317, 3;
	add.s32 	%r1961, %r1930, %r1960;
	ld.shared.u64 	%rd371, [%r1961];
	add.s64 	%rd372, %rd371, %rd25;
	shl.b64 	%rd373, %rd372, 2;
	add.s64 	%rd374, %rd24, %rd373;
	st.global.f32 	[%rd374+23040], %f184;
	bar.warp.sync 	-1;
	ld.shared.f32 	%f185, [%r321+24576];
	shl.b32 	%r1962, %r318, 3;
	add.s32 	%r1963, %r1930, %r1962;
	ld.shared.u64 	%rd375, [%r1963];
	add.s64 	%rd376, %rd375, %rd25;
	shl.b64 	%rd377, %rd376, 2;
	add.s64 	%rd378, %rd24, %rd377;
	st.global.f32 	[%rd378+24576], %f185;
	bar.warp.sync 	-1;
	bra.uni 	$L__BB10_333;
$L__BB10_298:
	ld.param.u32 	%r2046, [_ZN3cub18CUB_300001_SM_10006detail10radix_sort29DeviceRadixSortOnesweepKernelINS1_5radix10policy_hubIffyE10Policy1000ELNS0_9SortOrderE0EffyiiNS1_21identity_decomposer_tEEEvPT5_SB_PT3_PKSC_PT1_PKSG_PT2_PKSK_T4_iiT6__param_8];
	mad.lo.s32 	%r322, %r4, -6528, %r2046;
	shl.b32 	%r1964, %r302, 3;
	add.s32 	%r1966, %r1926, %r1964;
	ld.shared.u64 	%rd26, [%r1966+26112];
	setp.ge.s32 	%p341, %r320, %r322;
	@%p341 bra 	$L__BB10_300;
	ld.shared.f32 	%f186, [%r321];
	add.s64 	%rd379, %rd26, %rd25;
	shl.b64 	%rd380, %rd379, 2;
	add.s64 	%rd381, %rd24, %rd380;
	st.global.f32 	[%rd381], %f186;
$L__BB10_300:
	bar.warp.sync 	-1;
	shl.b32 	%r1967, %r303, 3;
	add.s32 	%r1969, %r1926, %r1967;
	ld.shared.u64 	%rd27, [%r1969+26112];
	add.s32 	%r1970, %r320, 384;
	setp.ge.s32 	%p342, %r1970, %r322;
	@%p342 bra 	$L__BB10_302;
	ld.shared.f32 	%f187, [%r321+1536];
	add.s64 	%rd382, %rd27, %rd25;
	shl.b64 	%rd383, %rd382, 2;
	add.s64 	%rd384, %rd24, %rd383;
	st.global.f32 	[%rd384+1536], %f187;
$L__BB10_302:
	bar.warp.sync 	-1;
	shl.b32 	%r1971, %r304, 3;
	add.s32 	%r1973, %r1926, %r1971;
	ld.shared.u64 	%rd28, [%r1973+26112];
	add.s32 	%r1974, %r320, 768;
	setp.ge.s32 	%p343, %r1974, %r322;
	@%p343 bra 	$L__BB10_304;
	ld.shared.f32 	%f188, [%r321+3072];
	add.s64 	%rd385, %rd28, %rd25;
	shl.b64 	%rd386, %rd385, 2;
	add.s64 	%rd387, %rd24, %rd386;
	st.global.f32 	[%rd387+3072], %f188;
$L__BB10_304:
	bar.warp.sync 	-1;
	shl.b32 	%r1975, %r305, 3;
	add.s32 	%r1977, %r1926, %r1975;
	ld.shared.u64 	%rd29, [%r1977+26112];
	add.s32 	%r1978, %r320, 1152;
	setp.ge.s32 	%p344, %r1978, %r322;
	@%p344 bra 	$L__BB10_306;
	ld.shared.f32 	%f189, [%r321+4608];
	add.s64 	%rd388, %rd29, %rd25;
	shl.b64 	%rd389, %rd388, 2;
	add.s64 	%rd390, %rd24, %rd389;
	st.global.f32 	[%rd390+4608], %f189;
$L__BB10_306:
	bar.warp.sync 	-1;
	shl.b32 	%r1979, %r306, 3;
	add.s32 	%r1981, %r1926, %r1979;
	ld.shared.u64 	%rd30, [%r1981+26112];
	add.s32 	%r1982, %r320, 1536;
	setp.ge.s32 	%p345, %r1982, %r322;
	@%p345 bra 	$L__BB10_308;
	ld.shared.f32 	%f190, [%r321+6144];
	add.s64 	%rd391, %rd30, %rd25;
	shl.b64 	%rd392, %rd391, 2;
	add.s64 	%rd393, %rd24, %rd392;
	st.global.f32 	[%rd393+6144], %f190;
$L__BB10_308:
	bar.warp.sync 	-1;
	shl.b32 	%r1983, %r307, 3;
	add.s32 	%r1985, %r1926, %r1983;
	ld.shared.u64 	%rd31, [%r1985+26112];
	add.s32 	%r1986, %r320, 1920;
	setp.ge.s32 	%p346, %r1986, %r322;
	@%p346 bra 	$L__BB10_310;
	ld.shared.f32 	%f191, [%r321+7680];
	add.s64 	%rd394, %rd31, %rd25;
	shl.b64 	%rd395, %rd394, 2;
	add.s64 	%rd396, %rd24, %rd395;
	st.global.f32 	[%rd396+7680], %f191;
$L__BB10_310:
	bar.warp.sync 	-1;
	shl.b32 	%r1987, %r308, 3;
	add.s32 	%r1989, %r1926, %r1987;
	ld.shared.u64 	%rd32, [%r1989+26112];
	add.s32 	%r1990, %r320, 2304;
	setp.ge.s32 	%p347, %r1990, %r322;
	@%p347 bra 	$L__BB10_312;
	ld.shared.f32 	%f192, [%r321+9216];
	add.s64 	%rd397, %rd32, %rd25;
	shl.b64 	%rd398, %rd397, 2;
	add.s64 	%rd399, %rd24, %rd398;
	st.global.f32 	[%rd399+9216], %f192;
$L__BB10_312:
	bar.warp.sync 	-1;
	shl.b32 	%r1991, %r309, 3;
	add.s32 	%r1993, %r1926, %r1991;
	ld.shared.u64 	%rd33, [%r1993+26112];
	add.s32 	%r1994, %r320, 2688;
	setp.ge.s32 	%p348, %r1994, %r322;
	@%p348 bra 	$L__BB10_314;
	ld.shared.f32 	%f193, [%r321+10752];
	add.s64 	%rd400, %rd33, %rd25;
	shl.b64 	%rd401, %rd400, 2;
	add.s64 	%rd402, %rd24, %rd401;
	st.global.f32 	[%rd402+10752], %f193;
$L__BB10_314:
	bar.warp.sync 	-1;
	shl.b32 	%r1995, %r310, 3;
	add.s32 	%r1997, %r1926, %r1995;
	ld.shared.u64 	%rd34, [%r1997+26112];
	or.b32  	%r1998, %r320, 3072;
	setp.ge.s32 	%p349, %r1998, %r322;
	@%p349 bra 	$L__BB10_316;
	ld.shared.f32 	%f194, [%r321+12288];
	add.s64 	%rd403, %rd34, %rd25;
	shl.b64 	%rd404, %rd403, 2;
	add.s64 	%rd405, %rd24, %rd404;
	st.global.f32 	[%rd405+12288], %f194;
$L__BB10_316:
	bar.warp.sync 	-1;
	shl.b32 	%r1999, %r311, 3;
	add.s32 	%r2001, %r1926, %r1999;
	ld.shared.u64 	%rd35, [%r2001+26112];
	add.s32 	%r2002, %r320, 3456;
	setp.ge.s32 	%p350, %r2002, %r322;
	@%p350 bra 	$L__BB10_318;
	ld.shared.f32 	%f195, [%r321+13824];
	add.s64 	%rd406, %rd35, %rd25;
	shl.b64 	%rd407, %rd406, 2;
	add.s64 	%rd408, %rd24, %rd407;
	st.global.f32 	[%rd408+13824], %f195;
$L__BB10_318:
	bar.warp.sync 	-1;
	shl.b32 	%r2003, %r312, 3;
	add.s32 	%r2005, %r1926, %r2003;
	ld.shared.u64 	%rd36, [%r2005+26112];
	add.s32 	%r2006, %r320, 3840;
	setp.ge.s32 	%p351, %r2006, %r322;
	@%p351 bra 	$L__BB10_320;
	ld.shared.f32 	%f196, [%r321+15360];
	add.s64 	%rd409, %rd36, %rd25;
	shl.b64 	%rd410, %rd409, 2;
	add.s64 	%rd411, %rd24, %rd410;
	st.global.f32 	[%rd411+15360], %f196;
$L__BB10_320:
	bar.warp.sync 	-1;
	shl.b32 	%r2007, %r313, 3;
	add.s32 	%r2009, %r1926, %r2007;
	ld.shared.u64 	%rd37, [%r2009+26112];
	add.s32 	%r2010, %r320, 4224;
	setp.ge.s32 	%p352, %r2010, %r322;
	@%p352 bra 	$L__BB10_322;
	ld.shared.f32 	%f197, [%r321+16896];
	add.s64 	%rd412, %rd37, %rd25;
	shl.b64 	%rd413, %rd412, 2;
	add.s64 	%rd414, %rd24, %rd413;
	st.global.f32 	[%rd414+16896], %f197;
$L__BB10_322:
	bar.warp.sync 	-1;
	shl.b32 	%r2011, %r314, 3;
	add.s32 	%r2013, %r1926, %r2011;
	ld.shared.u64 	%rd38, [%r2013+26112];
	add.s32 	%r2014, %r320, 4608;
	setp.ge.s32 	%p353, %r2014, %r322;
	@%p353 bra 	$L__BB10_324;
	ld.shared.f32 	%f198, [%r321+18432];
	add.s64 	%rd415, %rd38, %rd25;
	shl.b64 	%rd416, %rd415, 2;
	add.s64 	%rd417, %rd24, %rd416;
	st.global.f32 	[%rd417+18432], %f198;
$L__BB10_324:
	bar.warp.sync 	-1;
	shl.b32 	%r2015, %r315, 3;
	add.s32 	%r2017, %r1926, %r2015;
	ld.shared.u64 	%rd39, [%r2017+26112];
	add.s32 	%r2018, %r320, 4992;
	setp.ge.s32 	%p354, %r2018, %r322;
	@%p354 bra 	$L__BB10_326;
	ld.shared.f32 	%f199, [%r321+19968];
	add.s64 	%rd418, %rd39, %rd25;
	shl.b64 	%rd419, %rd418, 2;
	add.s64 	%rd420, %rd24, %rd419;
	st.global.f32 	[%rd420+19968], %f199;
$L__BB10_326:
	bar.warp.sync 	-1;
	shl.b32 	%r2019, %r316, 3;
	add.s32 	%r2021, %r1926, %r2019;
	ld.shared.u64 	%rd40, [%r2021+26112];
	add.s32 	%r2022, %r320, 5376;
	setp.ge.s32 	%p355, %r2022, %r322;
	@%p355 bra 	$L__BB10_328;
	ld.shared.f32 	%f200, [%r321+21504];
	add.s64 	%rd421, %rd40, %rd25;
	shl.b64 	%rd422, %rd421, 2;
	add.s64 	%rd423, %rd24, %rd422;
	st.global.f32 	[%rd423+21504], %f200;
$L__BB10_328:
	bar.warp.sync 	-1;
	shl.b32 	%r2023, %r317, 3;
	add.s32 	%r2025, %r1926, %r2023;
	ld.shared.u64 	%rd41, [%r2025+26112];
	add.s32 	%r2026, %r320, 5760;
	setp.ge.s32 	%p356, %r2026, %r322;
	@%p356 bra 	$L__BB10_330;
	ld.shared.f32 	%f201, [%r321+23040];
	add.s64 	%rd424, %rd41, %rd25;
	shl.b64 	%rd425, %rd424, 2;
	add.s64 	%rd426, %rd24, %rd425;
	st.global.f32 	[%rd426+23040], %f201;
$L__BB10_330:
	bar.warp.sync 	-1;
	shl.b32 	%r2027, %r318, 3;
	add.s32 	%r2029, %r1926, %r2027;
	ld.shared.u64 	%rd427, [%r2029+26112];
	add.s64 	%rd42, %rd427, %rd25;
	or.b32  	%r2030, %r320, 6144;
	setp.ge.s32 	%p357, %r2030, %r322;
	@%p357 bra 	$L__BB10_332;
	ld.shared.f32 	%f202, [%r321+24576];
	shl.b64 	%rd428, %rd42, 2;
	add.s64 	%rd429, %rd24, %rd428;
	st.global.f32 	[%rd429+24576], %f202;
$L__BB10_332:
	bar.warp.sync 	-1;
$L__BB10_333:
	ret;

}


// ===== COMPILED SASS (sm_100) =====

	.target	sm_100

	.elftype	@"ET_EXEC"


//--------------------- .note.nv.tkinfo           --------------------------
	.section	.note.nv.tkinfo,"",@"SHT_NOTE"
	.sectionflags	@"SHF_NOTE_NV_TKINFO"
	.tkinfo
        /*0018*/ 	.word	0x00000002
        /*0030*/ 	.string	""
        /*0030*/ 	.string	"ptxas"
        /*0030*/ 	.string	"Cuda compilation tools, release 13.0, V13.0.88"
        /*0030*/ 	.string	"Build cuda_13.0.r13.0/compiler.36424714_0"
        /*0030*/ 	.string	"-arch sm_100 -m 64 "



//--------------------- .note.nv.cuinfo           --------------------------
	.section	.note.nv.cuinfo,"",@"SHT_NOTE"
	.sectionflags	@"SHF_NOTE_NV_CUINFO"
        /*0018*/ 	.short	0x0002
        /*001a*/ 	.short	0x0064
        /*001c*/ 	.short	0x0082
	.zero		2


//--------------------- .nv.info                  --------------------------
	.section	.nv.info,"",@"SHT_CUDA_INFO"
	.align	4


	//----- nvinfo : EIATTR_REGCOUNT
	.align		4
        /*0000*/ 	.byte	0x04, 0x2f
        /*0002*/ 	.short	(.L_48 - .L_47)
	.align		4
.L_47:
        /*0004*/ 	.word	index@(tls_search_kernel_optimized)
        /*0008*/ 	.word	0x0000004a


	//----- nvinfo : EIATTR_FRAME_SIZE
	.align		4
.L_48:
        /*000c*/ 	.byte	0x04, 0x11
        /*000e*/ 	.short	(.L_50 - .L_49)
	.align		4
.L_49:
        /*0010*/ 	.word	index@($__internal_3_$__cuda_sm3x_div_rn_noftz_f32_slowpath)
        /*0014*/ 	.word	0x00000008


	//----- nvinfo : EIATTR_FRAME_SIZE
	.align		4
.L_50:
        /*0018*/ 	.byte	0x04, 0x11
        /*001a*/ 	.short	(.L_52 - .L_51)
	.align		4
.L_51:
        /*001c*/ 	.word	index@($__internal_2_$__cuda_sm20_rcp_rn_f32_slowpath)
        /*0020*/ 	.word	0x00000008


	//----- nvinfo : EIATTR_FRAME_SIZE
	.align		4
.L_52:
        /*0024*/ 	.byte	0x04, 0x11
        /*0026*/ 	.short	(.L_54 - .L_53)
	.align		4
.L_53:
        /*0028*/ 	.word	index@(tls_search_kernel_optimized)
        /*002c*/ 	.word	0x00000008


	//----- nvinfo : EIATTR_REGCOUNT
	.align		4
.L_54:
        /*0030*/ 	.byte	0x04, 0x2f
        /*0032*/ 	.short	(.L_56 - .L_55)
	.align		4
.L_55:
        /*0034*/ 	.word	index@(tls_search_kernel_simple)
        /*0038*/ 	.word	0x00000030


	//----- nvinfo : EIATTR_FRAME_SIZE
	.align		4
.L_56:
        /*003c*/ 	.byte	0x04, 0x11
        /*003e*/ 	.short	(.L_58 - .L_57)
	.align		4
.L_57:
        /*0040*/ 	.word	index@($__internal_1_$__cuda_sm3x_div_rn_noftz_f32_slowpath)
        /*0044*/ 	.word	0x00000000


	//----- nvinfo : EIATTR_FRAME_SIZE
	.align		4
.L_58:
        /*0048*/ 	.byte	0x04, 0x11
        /*004a*/ 	.short	(.L_60 - .L_59)
	.align		4
.L_59:
        /*004c*/ 	.word	index@($__internal_0_$__cuda_sm20_rcp_rn_f32_slowpath)
        /*0050*/ 	.word	0x00000000


	//----- nvinfo : EIATTR_FRAME_SIZE
	.align		4
.L_60:
        /*0054*/ 	.byte	0x04, 0x11
        /*0056*/ 	.short	(.L_62 - .L_61)
	.align		4
.L_61:
        /*0058*/ 	.word	index@(tls_search_kernel_simple)
        /*005c*/ 	.word	0x00000000


	//----- nvinfo : EIATTR_REGCOUNT
	.align		4
.L_62:
        /*0060*/ 	.byte	0x04, 0x2f
        /*0062*/ 	.short	(.L_64 - .L_63)
	.align		4
.L_63:
        /*0064*/ 	.word	index@(_ZN3cub18CUB_300001_SM_10006detail11EmptyKernelIvEEvv)
        /*0068*/ 	.word	0x00000004


	//----- nvinfo : EIATTR_FRAME_SIZE
	.align		4
.L_64:
        /*006c*/ 	.byte	0x04, 0x11
        /*006e*/ 	.short	(.L_66 - .L_65)
	.align		4
.L_65:
        /*0070*/ 	.word	index@(_ZN3cub18CUB_300001_SM_10006detail11EmptyKernelIvEEvv)
        /*0074*/ 	.word	0x00000000


	//----- nvinfo : EIATTR_REGCOUNT
	.align		4
.L_66:
        /*0078*/ 	.byte	0x04, 0x2f
        /*007a*/ 	.short	(.L_68 - .L_67)
	.align		4
.L_67:
        /*007c*/ 	.word	index@(_ZN3cub18CUB_300001_SM_10006detail10radix_sort31DeviceRadixSortSingleTileKernelINS1_5radix10policy_hubIfiyE10Policy1000ELNS0_9SortOrderE0EfiyNS1_21identity_decomposer_tEEEvPKT1_PSA_PKT2_PSE_T3_iiT4_)
        /*0080*/ 	.word	0x00000097


	//----- nvinfo : EIATTR_FRAME_SIZE
	.align		4
.L_68:
        /*0084*/ 	.byte	0x04, 0x11
        /*0086*/ 	.short	(.L_70 - .L_69)
	.align		4
.L_69:
        /*0088*/ 	.word	index@(_ZN3cub18CUB_300001_SM_10006detail10radix_sort31DeviceRadixSortSingleTileKernelINS1_5radix10policy_hubIfiyE10Policy1000ELNS0_9SortOrderE0EfiyNS1_21identity_decomposer_tEEEvPKT1_PSA_PKT2_PSE_T3_iiT4_)
        /*008c*/ 	.word	0x00000000


	//----- nvinfo : EIATTR_REGCOUNT
	.align		4
.L_70:
        /*0090*/ 	.byte	0x04, 0x2f
        /*0092*/ 	.short	(.L_72 - .L_71)
	.align		4
.L_71:
        /*0094*/ 	.word	index@(_ZN3cub18CUB_300001_SM_10006detail10radix_sort30DeviceRadixSortHistogramKernelINS1_5radix10policy_hubIfiyE10Policy1000ELNS0_9SortOrderE0EfyNS1_21identity_decomposer_tEEEvPT2_PKT1_SA_iiT3_)
        /*0098*/ 	.word	0x00000020


	//----- nvinfo : EIATTR_FRAME_SIZE
	.align		4
.L_72:
        /*009c*/ 	.byte	0x04, 0x11
        /*009e*/ 	.short	(.L_74 - .L_73)
	.align		4
.L_73:
        /*00a0*/ 	.word	index@(_ZN3cub18CUB_300001_SM_10006detail10radix_sort30DeviceRadixSortHistogramKernelINS1_5radix10policy_hubIfiyE10Policy1000ELNS0_9SortOrderE0EfyNS1_21identity_decomposer_tEEEvPT2_PKT1_SA_iiT3_)
        /*00a4*/ 	.word	0x00000000


	//----- nvinfo : EIATTR_REGCOUNT
	.align		4
.L_74:
        /*00a8*/ 	.byte	0x04, 0x2f
        /*00aa*/ 	.short	(.L_76 - .L_75)
	.align		4
.L_75:
        /*00ac*/ 	.word	index@(_ZN3cub18CUB_300001_SM_10006detail10radix_sort33DeviceRadixSortExclusiveSumKernelINS1_5radix10policy_hubIfiyE10Policy1000EyEEvPT0_)
        /*00b0*/ 	.word	0x00000020


	//----- nvinfo : EIATTR_FRAME_SIZE
	.align		4
.L_76:
        /*00b4*/ 	.byte	0x04, 0x11
        /*00b6*/ 	.short	(.L_78 - .L_77)
	.align		4
.L_77:
        /*00b8*/ 	.word	index@(_ZN3cub18CUB_300001_SM_10006detail10radix_sort33DeviceRadixSortExclusiveSumKernelINS1_5radix10policy_hubIfiyE10Policy1000EyEEvPT0_)
        /*00bc*/ 	.word	0x00000000


	//----- nvinfo : EIATTR_REGCOUNT
	.align		4
.L_78:
        /*00c0*/ 	.byte	0x04, 0x2f
        /*00c2*/ 	.short	(.L_80 - .L_79)
	.align		4
.L_79:
        /*00c4*/ 	.word	index@(_ZN3cub18CUB_300001_SM_10006detail10radix_sort29DeviceRadixSortOnesweepKernelINS1_5radix10policy_hubIfiyE10Policy1000ELNS0_9SortOrderE0EfiyiiNS1_21identity_decomposer_tEEEvPT5_SB_PT3_PKSC_PT1_PKSG_PT2_PKSK_T4_iiT6_)
        /*00c8*/ 	.word	0x0000004f


	//----- nvinfo : EIATTR_FRAME_SIZE
	.align		4
.L_80:
        /*00cc*/ 	.byte	0x04, 0x11
        /*00ce*/ 	.short	(.L_82 - .L_81)
	.align		4
.L_81:
        /*00d0*/ 	.word	index@(_ZN3cub18CUB_300001_SM_10006detail10radix_sort29DeviceRadixSortOnesweepKernelINS1_5radix10policy_hubIfiyE10Policy1000ELNS0_9SortOrderE0EfiyiiNS1_21identity_decomposer_tEEEvPT5_SB_PT3_PKSC_PT1_PKSG_PT2_PKSK_T4_iiT6_)
        /*00d4*/ 	.word	0x00000000


	//----- nvinfo : EIATTR_REGCOUNT
	.align		4
.L_82:
        /*00d8*/ 	.byte	0x04, 0x2f
        /*00da*/ 	.short	(.L_84 - .L_83)
	.align		4
.L_83:
        /*00dc*/ 	.word	index@(_ZN3cub18CUB_300001_SM_10006detail10radix_sort31DeviceRadixSortSingleTileKernelINS1_5radix10policy_hubIffyE10Policy1000ELNS0_9SortOrderE0EffyNS1_21identity_decomposer_tEEEvPKT1_PSA_PKT2_PSE_T3_iiT4_)
        /*00e0*/ 	.word	0x00000097


	//----- nvinfo : EIATTR_FRAME_SIZE
	.align		4
.L_84:
        /*00e4*/ 	.byte	0x04, 0x11
        /*00e6*/ 	.short	(.L_86 - .L_85)
	.align		4
.L_85:
        /*00e8*/ 	.word	index@(_ZN3cub18CUB_300001_SM_10006detail10radix_sort31DeviceRadixSortSingleTileKernelINS1_5radix10policy_hubIffyE10Policy1000ELNS0_9SortOrderE0EffyNS1_21identity_decomposer_tEEEvPKT1_PSA_PKT2_PSE_T3_iiT4_)
        /*00ec*/ 	.word	0x00000000


	//----- nvinfo : EIATTR_REGCOUNT
	.align		4
.L_86:
        /*00f0*/ 	.byte	0x04, 0x2f
        /*00f2*/ 	.short	(.L_88 - .L_87)
	.align		4
.L_87:
        /*00f4*/ 	.word	index@(_ZN3cub18CUB_300001_SM_10006detail10radix_sort30DeviceRadixSortHistogramKernelINS1_5radix10policy_hubIffyE10Policy1000ELNS0_9SortOrderE0EfyNS1_21identity_decomposer_tEEEvPT2_PKT1_SA_iiT3_)
        /*00f8*/ 	.word	0x00000020


	//----- nvinfo : EIATTR_FRAME_SIZE
	.align		4
.L_88:
        /*00fc*/ 	.byte	0x04, 0x11
        /*00fe*/ 	.short	(.L_90 - .L_89)
	.align		4
.L_89:
        /*0100*/ 	.word	index@(_ZN3cub18CUB_300001_SM_10006detail10radix_sort30DeviceRadixSortHistogramKernelINS1_5radix10policy_hubIffyE10Policy1000ELNS0_9SortOrderE0EfyNS1_21identity_decomposer_tEEEvPT2_PKT1_SA_iiT3_)
        /*0104*/ 	.word	0x00000000


	//----- nvinfo : EIATTR_REGCOUNT
	.align		4
.L_90:
        /*0108*/ 	.byte	0x04, 0x2f
        /*010a*/ 	.short	(.L_92 - .L_91)
	.align		4
.L_91:
        /*010c*/ 	.word	index@(_ZN3cub18CUB_300001_SM_10006detail10radix_sort33DeviceRadixSortExclusiveSumKernelINS1_5radix10policy_hubIffyE10Policy1000EyEEvPT0_)
        /*0110*/ 	.word	0x00000020


	//----- nvinfo : EIATTR_FRAME_SIZE
	.align		4
.L_92:
        /*0114*/ 	.byte	0x04, 0x11
        /*0116*/ 	.short	(.L_94 - .L_93)
	.align		4
.L_93:
        /*0118*/ 	.word	index@(_ZN3cub18CUB_300001_SM_10006detail10radix_sort33DeviceRadixSortExclusiveSumKernelINS1_5radix10policy_hubIffyE10Policy1000EyEEvPT0_)
        /*011c*/ 	.word	0x00000000


	//----- nvinfo : EIATTR_REGCOUNT
	.align		4
.L_94:
        /*0120*/ 	.byte	0x04, 0x2f
        /*0122*/ 	.short	(.L_96 - .L_95)
	.align		4
.L_95:
        /*0124*/ 	.word	index@(_ZN3cub18CUB_300001_SM_10006detail10radix_sort29DeviceRadixSortOnesweepKernelINS1_5radix10policy_hubIffyE10Policy1000ELNS0_9SortOrderE0EffyiiNS1_21identity_decomposer_tEEEvPT5_SB_PT3_PKSC_PT1_PKSG_PT2_PKSK_T4_iiT6_)
        /*0128*/ 	.word	0x0000004f


	//----- nvinfo : EIATTR_FRAME_SIZE
	.align		4
.L_96:
        /*012c*/ 	.byte	0x04, 0x11
        /*012e*/ 	.short	(.L_98 - .L_97)
	.align		4
.L_97:
        /*0130*/ 	.word	index@(_ZN3cub18CUB_300001_SM_10006detail10radix_sort29DeviceRadixSortOnesweepKernelINS1_5radix10policy_hubIffyE10Policy1000ELNS0_9SortOrderE0EffyiiNS1_21identity_decomposer_tEEEvPT5_SB_PT3_PKSC_PT1_PKSG_PT2_PKSK_T4_iiT6_)
        /*0134*/ 	.word	0x00000000


	//----- nvinfo : EIATTR_MIN_STACK_SIZE
	.align		4
.L_98:
        /*0138*/ 	.byte	0x04, 0x12
        /*013a*/ 	.short	(.L_100 - .L_99)
	.align		4
.L_99:
        /*013c*/ 	.word	index@(_ZN3cub18CUB_300001_SM_10006detail10radix_sort29DeviceRadixSortOnesweepKernelINS1_5radix10policy_hubIffyE10Policy1000ELNS0_9SortOrderE0EffyiiNS1_21identity_decomposer_tEEEvPT5_SB_PT3_PKSC_PT1_PKSG_PT2_PKSK_T4_iiT6_)
        /*0140*/ 	.word	0x00000000


	//----- nvinfo : EIATTR_MIN_STACK_SIZE
	.align		4
.L_100:
        /*0144*/ 	.byte	0x04, 0x12
        /*0146*/ 	.short	(.L_102 - .L_101)
	.align		4
.L_101:
        /*0148*/ 	.word	index@(_ZN3cub18CUB_300001_SM_10006detail10radix_sort33DeviceRadixSortExclusiveSumKernelINS1_5radix10policy_hubIffyE10Policy1000EyEEvPT0_)
        /*014c*/ 	.word	0x00000000


	//----- nvinfo : EIATTR_MIN_STACK_SIZE
	.align		4
.L_102:
        /*0150*/ 	.byte	0x04, 0x12
        /*0152*/ 	.short	(.L_104 - .L_103)
	.align		4
.L_103:
        /*0154*/ 	.word	index@(_ZN3cub18CUB_300001_SM_10006detail10radix_sort30DeviceRadixSortHistogramKernelINS1_5radix10policy_hubIffyE10Policy1000ELNS0_9SortOrderE0EfyNS1_21identity_decomposer_tEEEvPT2_PKT1_SA_iiT3_)
        /*0158*/ 	.word	0x00000000


	//----- nvinfo : EIATTR_MIN_STACK_SIZE
	.align		4
.L_104:
        /*015c*/ 	.byte	0x04, 0x12
        /*015e*/ 	.short	(.L_106 - .L_105)
	.align		4
.L_105:
        /*0160*/ 	.word	index@(_ZN3cub18CUB_300001_SM_10006detail10radix_sort31DeviceRadixSortSingleTileKernelINS1_5radix10policy_hubIffyE10Policy1000ELNS0_9SortOrderE0EffyNS1_21identity_decomposer_tEEEvPKT1_PSA_PKT2_PSE_T3_iiT4_)
        /*0164*/ 	.word	0x00000000


	//----- nvinfo : EIATTR_MIN_STACK_SIZE
	.align		4
.L_106:
        /*0168*/ 	.byte	0x04, 0x12
        /*016a*/ 	.short	(.L_108 - .L_107)
	.align		4
.L_107:
        /*016c*/ 	.word	index@(_ZN3cub18CUB_300001_SM_10006detail10radix_sort29DeviceRadixSortOnesweepKernelINS1_5radix10policy_hubIfiyE10Policy1000ELNS0_9SortOrderE0EfiyiiNS1_21identity_decomposer_tEEEvPT5_SB_PT3_PKSC_PT1_PKSG_PT2_PKSK_T4_iiT6_)
        /*0170*/ 	.word	0x00000000


	//----- nvinfo : EIATTR_MIN_STACK_SIZE
	.align		4
.L_108:
        /*0174*/ 	.byte	0x04, 0x12
        /*0176*/ 	.short	(.L_110 - .L_109)
	.align		4
.L_109:
        /*0178*/ 	.word	index@(_ZN3cub18CUB_300001_SM_10006detail10radix_sort33DeviceRadixSortExclusiveSumKernelINS1_5radix10policy_hubIfiyE10Policy1000EyEEvPT0_)
        /*017c*/ 	.word	0x00000000


	//----- nvinfo : EIATTR_MIN_STACK_SIZE
	.align		4
.L_110:
        /*0180*/ 	.byte	0x04, 0x12
        /*0182*/ 	.short	(.L_112 - .L_111)
	.align		4
.L_111:
        /*0184*/ 	.word	index@(_ZN3cub18CUB_300001_SM_10006detail10radix_sort30DeviceRadixSortHistogramKernelINS1_5radix10policy_hubIfiyE10Policy1000ELNS0_9SortOrderE0EfyNS1_21identity_decomposer_tEEEvPT2_PKT1_SA_iiT3_)
        /*0188*/ 	.word	0x00000000


	//----- nvinfo : EIATTR_MIN_STACK_SIZE
	.align		4
.L_112:
        /*018c*/ 	.byte	0x04, 0x12
        /*018e*/ 	.short	(.L_114 - .L_113)
	.align		4
.L_113:
        /*0190*/ 	.word	index@(_ZN3cub18CUB_300001_SM_10006detail10radix_sort31DeviceRadixSortSingleTileKernelINS1_5radix10policy_hubIfiyE10Policy1000ELNS0_9SortOrderE0EfiyNS1_21identity_decomposer_tEEEvPKT1_PSA_PKT2_PSE_T3_iiT4_)
        /*0194*/ 	.word	0x00000000


	//----- nvinfo : EIATTR_MIN_STACK_SIZE
	.align		4
.L_114:
        /*0198*/ 	.byte	0x04, 0x12
        /*019a*/ 	.short	(.L_116 - .L_115)
	.align		4
.L_115:
        /*019c*/ 	.word	index@(_ZN3cub18CUB_300001_SM_10006detail11EmptyKernelIvEEvv)
        /*01a0*/ 	.word	0x00000000


	//----- nvinfo : EIATTR_MIN_STACK_SIZE
	.align		4
.L_116:
        /*01a4*/ 	.byte	0x04, 0x12
        /*01a6*/ 	.short	(.L_118 - .L_117)
	.align		4
.L_117:
        /*01a8*/ 	.word	index@(tls_search_kernel_simple)
        /*01ac*/ 	.word	0x00000000


	//----- nvinfo : EIATTR_MIN_STACK_SIZE
	.align		4
.L_118:
        /*01b0*/ 	.byte	0x04, 0x12
        /*01b2*/ 	.short	(.L_120 - .L_119)
	.align		4
.L_119:
        /*01b4*/ 	.word	index@(tls_search_kernel_optimized)
        /*01b8*/ 	.word	0x00000008
.L_120:


//--------------------- .nv.compat                --------------------------
	.section	.nv.compat,"",@"SHT_CUDA_COMPAT_INFO"
	.align	4
        /*0000*/ 	.byte	0x02, 0x09, 0x00, 0x00, 0x02, 0x02, 0x01, 0x00, 0x02, 0x05, 0x05, 0x00, 0x03, 0x07, 0x01, 0x01
        /*0010*/ 	.byte	0x02, 0x03, 0x00, 0x00, 0x02, 0x06, 0x01, 0x00, 0x04, 0x0b, 0x08, 0x00, 0x01, 0x00, 0x00, 0x00
        /*0020*/ 	.byte	0x00, 0x00, 0x00, 0x00


//--------------------- .nv.info._ZN3cub18CUB_300001_SM_10006detail10radix_sort29DeviceRadixSortOnesweepKernelINS1_5radix10policy_hubIffyE10Policy1000ELNS0_9SortOrderE0EffyiiNS1_21identity_decomposer_tEEEvPT5_SB_PT3_PKSC_PT1_PKSG_PT2_PKSK_T4_iiT6_ --------------------------
	.section	.nv.info._ZN3cub18CUB_300001_SM_10006detail10radix_sort29DeviceRadixSortOnesweepKernelINS1_5radix10policy_hubIffyE10Policy1000ELNS0_9SortOrderE0EffyiiNS1_21identity_decomposer_tEEEvPT5_SB_PT3_PKSC_PT1_PKSG_PT2_PKSK_T4_iiT6_,"",@"SHT_CUDA_INFO"
	.sectionflags	@""
	.align	4


	//----- nvinfo : EIATTR_CUDA_API_VERSION
	.align		4
        /*0000*/ 	.byte	0x04, 0x37
        /*0002*/ 	.short	(.L_122 - .L_121)
.L_121:
        /*0004*/ 	.word	0x00000082


	//----- nvinfo : EIATTR_KPARAM_INFO
	.align		4
.L_122:
        /*0008*/ 	.byte	0x04, 0x17
        /*000a*/ 	.short	(.L_124 - .L_123)
.L_123:
        /*000c*/ 	.word	0x00000000
        /*0010*/ 	.short	0x000b
        /*0012*/ 	.short	0x004c
        /*0014*/ 	.byte	0x00, 0xf0, 0x05, 0x00


	//----- nvinfo : EIATTR_KPARAM_INFO
	.align		4
.L_124:
        /*0018*/ 	.byte	0x04, 0x17
        /*001a*/ 	.short	(.L_126 - .L_125)
.L_125:
        /*001c*/ 	.word	0x00000000
        /*0020*/ 	.short	0x000a
        /*0022*/ 	.short	0x0048
        /*0024*/ 	.byte	0x00, 0xf0, 0x11, 0x00


	//----- nvinfo : EIATTR_KPARAM_INFO
	.align		4
.L_126:
        /*0028*/ 	.byte	0x04, 0x17
        /*002a*/ 	.short	(.L_128 - .L_127)
.L_127:
        /*002c*/ 	.word	0x00000000
        /*0030*/ 	.short	0x0009
        /*0032*/ 	.short	0x0044
        /*0034*/ 	.byte	0x00, 0xf0, 0x11, 0x00


	//----- nvinfo : EIATTR_KPARAM_INFO
	.align		4
.L_128:
        /*0038*/ 	.byte	0x04, 0x17
        /*003a*/ 	.short	(.L_130 - .L_129)
.L_129:
        /*003c*/ 	.word	0x00000000
        /*0040*/ 	.short	0x0008
        /*0042*/ 	.short	0x0040
        /*0044*/ 	.byte	0x00, 0xf0, 0x11, 0x00


	//----- nvinfo : EIATTR_KPARAM_INFO
	.align		4
.L_130:
        /*0048*/ 	.byte	0x04, 0x17
        /*004a*/ 	.short	(.L_132 - .L_131)
.L_131:
        /*004c*/ 	.word	0x00000000
        /*0050*/ 	.short	0x0007
        /*0052*/ 	.short	0x0038
        /*0054*/ 	.byte	0x00, 0xf5, 0x21, 0x00


	//----- nvinfo : EIATTR_KPARAM_INFO
	.align		4
.L_132:
        /*0058*/ 	.byte	0x04, 0x17
        /*005a*/ 	.short	(.L_134 - .L_133)
.L_133:
        /*005c*/ 	.word	0x00000000
        /*0060*/ 	.short	0x0006
        /*0062*/ 	.short	0x0030
        /*0064*/ 	.byte	0x00, 0xf5, 0x21, 0x00


	//----- nvinfo : EIATTR_KPARAM_INFO
	.align		4
.L_134:
        /*0068*/ 	.byte	0x04, 0x17
        /*006a*/ 	.short	(.L_136 - .L_135)
.L_135:
        /*006c*/ 	.word	0x00000000
        /*0070*/ 	.short	0x0005
        /*0072*/ 	.short	0x0028
        /*0074*/ 	.byte	0x00, 0xf5, 0x21, 0x00


	//----- nvinfo : EIATTR_KPARAM_INFO
	.align		4
.L_136:
        /*0078*/ 	.byte	0x04, 0x17
        /*007a*/ 	.short	(.L_138 - .L_137)
.L_137:
        /*007c*/ 	.word	0x00000000
        /*0080*/ 	.short	0x0004
        /*0082*/ 	.short	0x0020
        /*0084*/ 	.byte	0x00, 0xf5, 0x21, 0x00


	//----- nvinfo : EIATTR_KPARAM_INFO
	.align		4
.L_138:
        /*0088*/ 	.byte	0x04, 0x17
        /*008a*/ 	.short	(.L_140 - .L_139)
.L_139:
        /*008c*/ 	.word	0x00000000
        /*0090*/ 	.short	0x0003
        /*0092*/ 	.short	0x0018
        /*0094*/ 	.byte	0x00, 0xf5, 0x21, 0x00


	//----- nvinfo : EIATTR_KPARAM_INFO
	.align		4
.L_140:
        /*0098*/ 	.byte	0x04, 0x17
        /*009a*/ 	.short	(.L_142 - .L_141)
.L_141:
        /*009c*/ 	.word	0x00000000
        /*00a0*/ 	.short	0x0002
        /*00a2*/ 	.short	0x0010
        /*00a4*/ 	.byte	0x00, 0xf5, 0x21, 0x00


	//----- nvinfo : EIATTR_KPARAM_INFO
	.align		4
.L_142:
        /*00a8*/ 	.byte	0x04, 0x17
        /*00aa*/ 	.short	(.L_144 - .L_143)
.L_143:
        /*00ac*/ 	.word	0x00000000
        /*00b0*/ 	.short	0x0001
        /*00b2*/ 	.short	0x0008
        /*00b4*/ 	.byte	0x00, 0xf5, 0x21, 0x00


	//----- nvinfo : EIATTR_KPARAM_INFO
	.align		4
.L_144:
        /*00b8*/ 	.byte	0x04, 0x17
        /*00ba*/ 	.short	(.L_146 - .L_145)
.L_145:
        /*00bc*/ 	.word	0x00000000
        /*00c0*/ 	.short	0x0000
        /*00c2*/ 	.short	0x0000
        /*00c4*/ 	.byte	0x00, 0xf5, 0x21, 0x00


	//----- nvinfo : EIATTR_SPARSE_MMA_MASK
	.align		4
.L_146:
        /*00c8*/ 	.byte	0x03, 0x50
        /*00ca*/ 	.short	0x0000


	//----- nvinfo : EIATTR_MAXREG_COUNT
	.align		4
        /*00cc*/ 	.byte	0x03, 0x1b
        /*00ce*/ 	.short	0x00a8


	//----- nvinfo : EIATTR_NUM_BARRIERS
	.align		4
        /*00d0*/ 	.byte	0x02, 0x4c
        /*00d2*/ 	.byte	0x01
	.zero		1


	//----- nvinfo : EIATTR_MERCURY_ISA_VERSION
	.align		4
        /*00d4*/ 	.byte	0x03, 0x5f
        /*00d6*/ 	.short	0x0101


	//----- nvinfo : EIATTR_COOP_GROUP_MASK_REGIDS
	.align		4
        /*00d8*/ 	.byte	0x04, 0x29
        /*00da*/ 	.short	(.L_148 - .L_147)


	//   ....[0]....
.L_147:
        /*00dc*/ 	.word	0xffffffff


	//   ....[1]....
        /*00e0*/ 	.word	0x05000000


	//   ....[2]....
        /*00e4*/ 	.word	0xffffffff


	//   ....[3]....
        /*00e8*/ 	.word	0xffffffff


	//   ....[4]....
        /*00ec*/ 	.word	0xffffffff


	//   ....[5]....
        /*00f0*/ 	.word	0xffffffff


	//   ....[6]....
        /*00f4*/ 	.word	0xffffffff


	//   ....[7]....
        /*00f8*/ 	.word	0xffffffff


	//   ....[8]....
        /*00fc*/ 	.word	0xffffffff


	//   ....[9]....
        /*0100*/ 	.word	0xffffffff


	//   ....[10]....
        /*0104*/ 	.word	0xffffffff


	//   ....[11]....
        /*0108*/ 	.word	0xffffffff


	//   ....[12]....
        /*010c*/ 	.word	0xffffffff


	//   ....[13]....
        /*0110*/ 	.word	0xffffffff


	//   ....[14]....
        /*0114*/ 	.word	0xffffffff


	//   ....[15]....
        /*0118*/ 	.word	0xffffffff


	//   ....[16]....
        /*011c*/ 	.word	0xffffffff


	//   ....[17]....
        /*0120*/ 	.word	0xffffffff


	//   ....[18]....
        /*0124*/ 	.word	0xffffffff


	//   ....[19]....
        /*0128*/ 	.word	0xffffffff


	//   ....[20]....
        /*012c*/ 	.word	0xffffffff


	//   ....[21]....
        /*0130*/ 	.word	0xffffffff


	//   ....[22]....
        /*0134*/ 	.word	0xffffffff


	//   ....[23]....
        /*0138*/ 	.word	0xffffffff


	//   ....[24]....
        /*013c*/ 	.word	0xffffffff


	//   ....[25]....
        /*0140*/ 	.word	0xffffffff


	//   ....[26]....
        /*0144*/ 	.word	0xffffffff


	//   ....[27]....
        /*0148*/ 	.word	0xffffffff


	//   ....[28]....
        /*014c*/ 	.word	0xffffffff


	//   ....[29]....
        /*0150*/ 	.word	0xffffffff


	//   ....[30]....
        /*0154*/ 	.word	0xffffffff


	//   ....[31]....
        /*0158*/ 	.word	0xffffffff


	//   ....[32]....
        /*015c*/ 	.word	0xffffffff


	//   ....[33]....
        /*0160*/ 	.word	0xffffffff


	//   ....[34]....
        /*0164*/ 	.word	0xffffffff


	//   ....[35]....
        /*0168*/ 	.word	0xffffffff


	//   ....[36]....
        /*016c*/ 	.word	0xffffffff


	//   ....[37]....
        /*0170*/ 	.word	0xffffffff


	//   ....[38]....
        /*0174*/ 	.word	0xffffffff


	//   ....[39]....
        /*0178*/ 	.word	0xffffffff


	//   ....[40]....
        /*017c*/ 	.word	0xffffffff


	//   ....[41]....
        /*0180*/ 	.word	0xffffffff


	//   ....[42]....
        /*0184*/ 	.word	0xffffffff


	//   ....[43]....
        /*0188*/ 	.word	0xffffffff


	//   ....[44]....
        /*018c*/ 	.word	0xffffffff


	//   ....[45]....
        /*0190*/ 	.word	0xffffffff


	//   ....[46]....
        /*0194*/ 	.word	0xffffffff


	//   ....[47]....
        /*0198*/ 	.word	0xffffffff


	//   ....[48]....
        /*019c*/ 	.word	0xffffffff


	//   ....[49]....
        /*01a0*/ 	.word	0xffffffff


	//   ....[50]....
        /*01a4*/ 	.word	0xffffffff


	//   ....[51]....
        /*01a8*/ 	.word	0xffffffff


	//   ....[52]....
        /*01ac*/ 	.word	0xffffffff


	//   ....[53]....
        /*01b0*/ 	.word	0xffffffff


	//   ....[54]....
        /*01b4*/ 	.word	0xffffffff


	//   ....[55]....
        /*01b8*/ 	.word	0xffffffff


	//   ....[56]....
        /*01bc*/ 	.word	0xffffffff


	//   ....[57]....
        /*01c0*/ 	.word	0xffffffff


	//   ....[58]....
        /*01c4*/ 	.word	0xffffffff


	//   ....[59]....
        /*01c8*/ 	.word	0xffffffff


	//   ....[60]....
        /*01cc*/ 	.word	0xffffffff


	//   ....[61]....
        /*01d0*/ 	.word	0xffffffff


	//   ....[62]....
        /*01d4*/ 	.word	0xffffffff


	//   ....[63]....
        /*01d8*/ 	.word	0xffffffff


	//   ....[64]....
        /*01dc*/ 	.word	0xffffffff


	//   ....[65]....
        /*01e0*/ 	.word	0xffffffff


	//   ....[66]....
        /*01e4*/ 	.word	0xffffffff


	//   ....[67]....
        /*01e8*/ 	.word	0xffffffff


	//   ....[68]....
        /*01ec*/ 	.word	0xffffffff


	//   ....[69]....
        /*01f0*/ 	.word	0xffffffff


	//   ....[70]....
        /*01f4*/ 	.word	0xffffffff


	//   ....[71]....
        /*01f8*/ 	.word	0xffffffff


	//   ....[72]....
        /*01fc*/ 	.word	0xffffffff


	//   ....[73]....
        /*0200*/ 	.word	0xffffffff


	//   ....[74]....
        /*0204*/ 	.word	0xffffffff


	//   ....[75]....
        /*0208*/ 	.word	0xffffffff


	//   ....[76]....
        /*020c*/ 	.word	0xffffffff


	//   ....[77]....
        /*0210*/ 	.word	0xffffffff


	//   ....[78]....
        /*0214*/ 	.word	0xffffffff


	//   ....[79]....
        /*0218*/ 	.word	0xffffffff


	//   ....[80]....
        /*021c*/ 	.word	0xffffffff


	//   ....[81]....
        /*0220*/ 	.word	0xffffffff


	//   ....[82]....
        /*0224*/ 	.word	0xffffffff


	//   ....[83]....
        /*0228*/ 	.word	0xffffffff


	//   ....[84]....
        /*022c*/ 	.word	0xffffffff


	//   ....[85]....
        /*0230*/ 	.word	0xffffffff


	//   ....[86]....
        /*0234*/ 	.word	0xffffffff


	//   ....[87]....
        /*0238*/ 	.word	0xffffffff


	//   ....[88]....
        /*023c*/ 	.word	0xffffffff


	//   ....[89]....
        /*0240*/ 	.word	0xffffffff


	//   ....[90]....
        /*0244*/ 	.word	0xffffffff


	//   ....[91]....
        /*0248*/ 	.word	0xffffffff


	//   ....[92]....
        /*024c*/ 	.word	0xffffffff


	//   ....[93]....
        /*0250*/ 	.word	0xffffffff


	//   ....[94]....
        /*0254*/ 	.word	0xffffffff


	//   ....[95]....
        /*0258*/ 	.word	0xffffffff


	//   ....[96]....
        /*025c*/ 	.word	0xffffffff


	//   ....[97]....
        /*0260*/ 	.word	0xffffffff


	//   ....[98]....
        /*0264*/ 	.word	0xffffffff


	//   ....[99]....
        /*0268*/ 	.word	0xffffffff


	//   ....[100]....
        /*026c*/ 	.word	0xffffffff


	//   ....[101]....
        /*0270*/ 	.word	0xffffffff


	//   ....[102]....
        /*0274*/ 	.word	0xffffffff


	//   ....[103]....
        /*0278*/ 	.word	0xffffffff


	//   ....[104]....
        /*027c*/ 	.word	0xffffffff


	//   ....[105]....
        /*0280*/ 	.word	0xffffffff


	//   ....[106]....
        /*0284*/ 	.word	0xffffffff


	//   ....[107]....
        /*0288*/ 	.word	0xffffffff


	//   ....[108]....
        /*028c*/ 	.word	0xffffffff


	//   ....[109]....
        /*0290*/ 	.word	0xffffffff


	//   ....[110]....
        /*0294*/ 	.word	0xffffffff


	//   ....[111]....
        /*0298*/ 	.word	0xffffffff


	//   ....[112]....
        /*029c*/ 	.word	0xffffffff


	//   ....[113]....
        /*02a0*/ 	.word	0xffffffff


	//   ....[114]....
        /*02a4*/ 	.word	0xffffffff


	//   ....[115]....
        /*02a8*/ 	.word	0xffffffff


	//   ....[116]....
        /*02ac*/ 	.word	0xffffffff


	//   ....[117]....
        /*02b0*/ 	.word	0xffffffff


	//   ....[118]....
        /*02b4*/ 	.word	0xffffffff


	//   ....[119]....
        /*02b8*/ 	.word	0xffffffff


	//   ....[120]....
        /*02bc*/ 	.word	0xffffffff


	//   ....[121]....
        /*02c0*/ 	.word	0xffffffff


	//   ....[122]....
        /*02c4*/ 	.word	0xffffffff


	//   ....[123]....
        /*02c8*/ 	.word	0xffffffff


	//   ....[124]....
        /*02cc*/ 	.word	0xffffffff


	//   ....[125]....
        /*02d0*/ 	.word	0xffffffff


	//   ....[126]....
        /*02d4*/ 	.word	0xffffffff


	//   ....[127]....
        /*02d8*/ 	.word	0xffffffff


	//   ....[128]....
        /*02dc*/ 	.word	0xffffffff


	//   ....[129]....
        /*02e0*/ 	.word	0xffffffff


	//   ....[130]....
        /*02e4*/ 	.word	0xffffffff


	//   ....[131]....
        /*02e8*/ 	.word	0xffffffff


	//   ....[132]....
        /*02ec*/ 	.word	0xffffffff


	//   ....[133]....
        /*02f0*/ 	.word	0xffffffff


	//   ....[134]....
        /*02f4*/ 	.word	0xffffffff


	//   ....[135]....
        /*02f8*/ 	.word	0xffffffff


	//   ....[136]....
        /*02fc*/ 	.word	0xffffffff


	//   ....[137]....
        /*0300*/ 	.word	0xffffffff


	//   ....[138]....
        /*0304*/ 	.word	0xffffffff


	//   ....[139]....
        /*0308*/ 	.word	0xffffffff


	//   ....[140]....
        /*030c*/ 	.word	0xffffffff


	//   ....[141]....
        /*0310*/ 	.word	0xffffffff


	//   ....[142]....
        /*0314*/ 	.word	0xffffffff


	//   ....[143]....
        /*0318*/ 	.word	0xffffffff


	//   ....[144]....
        /*031c*/ 	.word	0xffffffff


	//   ....[145]....
        /*0320*/ 	.word	0xffffffff


	//   ....[146]....
        /*0324*/ 	.word	0xffffffff


	//   ....[147]....
        /*0328*/ 	.word	0xffffffff


	//   ....[148]....
        /*032c*/ 	.word	0xffffffff


	//   ....[149]....
        /*0330*/ 	.word	0xffffffff


	//   ....[150]....
        /*0334*/ 	.word	0xffffffff


	//   ....[151]....
        /*0338*/ 	.word	0xffffffff


	//   ....[152]....
        /*033c*/ 	.word	0xffffffff


	//   ....[153]....
        /*0340*/ 	.word	0xffffffff


	//   ....[154]....
        /*0344*/ 	.word	0xffffffff


	//   ....[155]....
        /*0348*/ 	.word	0xffffffff


	//   ....[156]....
        /*034c*/ 	.word	0xffffffff


	//   ....[157]....
        /*0350*/ 	.word	0xffffffff


	//   ....[158]....
        /*0354*/ 	.word	0xffffffff


	//   ....[159]....
        /*0358*/ 	.word	0xffffffff


	//   ....[160]....
        /*035c*/ 	.word	0x0500001c


	//   ....[161]....
        /*0360*/ 	.word	0xffffffff


	//   ....[162]....
        /*0364*/ 	.word	0xffffffff


	//   ....[163]....
        /*0368*/ 	.word	0xffffffff


	//   ....[164]....
        /*036c*/ 	.word	0xffffffff


	//   ....[165]....
        /*0370*/ 	.word	0xffffffff


	//   ....[166]....
        /*0374*/ 	.word	0xffffffff


	//   ....[167]....
        /*0378*/ 	.word	0xffffffff


	//   ....[168]....
        /*037c*/ 	.word	0xffffffff


	//   ....[169]....
        /*0380*/ 	.word	0xffffffff


	//   ....[170]....
        /*0384*/ 	.word	0xffffffff


	//   ....[171]....
        /*0388*/ 	.word	0xffffffff


	//   ....[172]....
        /*038c*/ 	.word	0xffffffff


	//   ....[173]....
        /*0390*/ 	.word	0xffffffff


	//   ....[174]....
        /*0394*/ 	.word	0xffffffff


	//   ....[175]....
        /*0398*/ 	.word	0xffffffff


	//   ....[176]....
        /*039c*/ 	.word	0xffffffff


	//   ....[177]....
        /*03a0*/ 	.word	0xffffffff


	//   ....[178]....
        /*03a4*/ 	.word	0xffffffff


	//   ....[179]....
        /*03a8*/ 	.word	0xffffffff


	//   ....[180]....
        /*03ac*/ 	.word	0xffffffff


	//   ....[181]....
        /*03b0*/ 	.word	0xffffffff


	//   ....[182]....
        /*03b4*/ 	.word	0xffffffff


	//   ....[183]....
        /*03b8*/ 	.word	0xffffffff


	//   ....[184]....
        /*03bc*/ 	.word	0xffffffff


	//   ....[185]....
        /*03c0*/ 	.word	0xffffffff


	//   ....[186]....
        /*03c4*/ 	.word	0xffffffff


	//   ....[187]....
        /*03c8*/ 	.word	0xffffffff


	//   ....[188]....
        /*03cc*/ 	.word	0xffffffff


	//   ....[189]....
        /*03d0*/ 	.word	0xffffffff


	//   ....[190]....
        /*03d4*/ 	.word	0xffffffff


	//   ....[191]....
        /*03d8*/ 	.word	0xffffffff


	//   ....[192]....
        /*03dc*/ 	.word	0xffffffff


	//   ....[193]....
        /*03e0*/ 	.word	0xffffffff


	//   ....[194]....
        /*03e4*/ 	.word	0xffffffff


	//   ....[195]....
        /*03e8*/ 	.word	0xffffffff


	//   ....[196]....
        /*03ec*/ 	.word	0xffffffff


	//   ....[197]....
        /*03f0*/ 	.word	0xffffffff


	//   ....[198]....
        /*03f4*/ 	.word	0xffffffff


	//   ....[199]....
        /*03f8*/ 	.word	0xffffffff


	//   ....[200]....
        /*03fc*/ 	.word	0xffffffff


	//   ....[201]....
        /*0400*/ 	.word	0xffffffff


	//   ....[202]....
        /*0404*/ 	.word	0xffffffff


	//   ....[203]....
        /*0408*/ 	.word	0xffffffff


	//   ....[204]....
        /*040c*/ 	.word	0xffffffff


	//   ....[205]....
        /*0410*/ 	.word	0xffffffff


	//   ....[206]....
        /*0414*/ 	.word	0xffffffff


	//   ....[207]....
        /*0418*/ 	.word	0xffffffff


	//   ....[208]....
        /*041c*/ 	.word	0xffffffff


	//   ....[209]....
        /*0420*/ 	.word	0xffffffff


	//   ....[210]....
        /*0424*/ 	.word	0xffffffff


	//   ....[211]....
        /*0428*/ 	.word	0xffffffff


	//   ....[212]....
        /*042c*/ 	.word	0xffffffff


	//   ....[213]....
        /*0430*/ 	.word	0xffffffff


	//   ....[214]....
        /*0434*/ 	.word	0xffffffff


	//   ....[215]....
        /*0438*/ 	.word	0xffffffff


	//   ....[216]....
        /*043c*/ 	.word	0xffffffff


	//   ....[217]....
        /*0440*/ 	.word	0xffffffff


	//   ....[218]....
        /*0444*/ 	.word	0xffffffff


	//   ....[219]....
        /*0448*/ 	.word	0xffffffff


	//   ....[220]....
        /*044c*/ 	.word	0xffffffff


	//   ....[221]....
        /*0450*/ 	.word	0xffffffff


	//   ....[222]....
        /*0454*/ 	.word	0xffffffff


	//   ....[223]....
        /*0458*/ 	.word	0xffffffff


	//   ....[224]....
        /*045c*/ 	.word	0xffffffff


	//   ....[225]....
        /*0460*/ 	.word	0xffffffff


	//   ....[226]....
        /*0464*/ 	.word	0xffffffff


	//   ....[227]....
        /*0468*/ 	.word	0xffffffff


	//   ....[228]....
        /*046c*/ 	.word	0xffffffff


	//   ....[229]....
        /*0470*/ 	.word	0x0500003f


	//   ....[230]....
        /*0474*/ 	.word	0x0500003f


	//   ....[231]....
        /*0478*/ 	.word	0x0500003f


	//   ....[232]....
        /*047c*/ 	.word	0x0500003f


	//   ....[233]....
        /*0480*/ 	.word	0x0500003f


	//----- nvinfo : EIATTR_COOP_GROUP_INSTR_OFFSETS
	.align		4
.L_148:
        /*0484*/ 	.byte	0x04, 0x28
        /*0486*/ 	.short	(.L_150 - .L_149)


	//   ....[0]....
.L_149:
        /*0488*/ 	.word	0x00001180


	//   ....[1]....
        /*048c*/ 	.word	0x00001ca0


	//   ....[2]....
        /*0490*/ 	.word	0x00003220


	//   ....[3]....
        /*0494*/ 	.word	0x00003240


	//   ....[4]....
        /*0498*/ 	.word	0x00003260


	//   ....[5]....
        /*049c*/ 	.word	0x00003280


	//   ....[6]....
        /*04a0*/ 	.word	0x000032a0


	//   ....[7]....
        /*04a4*/ 	.word	0x00003730


	//   ....[8]....
        /*04a8*/ 	.word	0x00003740


	//   ....[9]....
        /*04ac*/ 	.word	0x00003760


	//   ....[10]....
        /*04b0*/ 	.word	0x00003780


	//   ....[11]....
        /*04b4*/ 	.word	0x000037d0


	//   ....[12]....
        /*04b8*/ 	.word	0x00003800


	//   ....[13]....
        /*04bc*/ 	.word	0x00003850


	//   ....[14]....
        /*04c0*/ 	.word	0x00003890


	//   ....[15]....
        /*04c4*/ 	.word	0x00003980


	//   ....[16]....
        /*04c8*/ 	.word	0x000039a0


	//   ....[17]....
        /*04cc*/ 	.word	0x000039b0


	//   ....[18]....
        /*04d0*/ 	.word	0x000039d0


	//   ....[19]....
        /*04d4*/ 	.word	0x00003a10


	//   ....[20]....
        /*04d8*/ 	.word	0x00003a40


	//   ....[21]....
        /*04dc*/ 	.word	0x00003a80


	//   ....[22]....
        /*04e0*/ 	.word	0x00003aa0


	//   ....[23]....
        /*04e4*/ 	.word	0x00003ac0


	//   ....[24]....
        /*04e8*/ 	.word	0x00003bc0


	//   ....[25]....
        /*04ec*/ 	.word	0x00003bf0


	//   ....[26]....
        /*04f0*/ 	.word	0x00003c00


	//   ....[27]....
        /*04f4*/ 	.word	0x00003c30


	//   ....[28]....
        /*04f8*/ 	.word	0x00003c50


	//   ....[29]....
        /*04fc*/ 	.word	0x00003ca0


	//   ....[30]....
        /*0500*/ 	.word	0x00003cc0


	//   ....[31]....
        /*0504*/ 	.word	0x00003d00


	//   ....[32]....
        /*0508*/ 	.word	0x00003d20


	//   ....[33]....
        /*050c*/ 	.word	0x00003e00


	//   ....[34]....
        /*0510*/ 	.word	0x00003e20


	//   ....[35]....
        /*0514*/ 	.word	0x00003e30


	//   ....[36]....
        /*0518*/ 	.word	0x00003e60


	//   ....[37]....
        /*051c*/ 	.word	0x00003e90


	//   ....[38]....
        /*0520*/ 	.word	0x00003ee0


	//   ....[39]....
        /*0524*/ 	.word	0x00003ef0


	//   ....[40]....
        /*0528*/ 	.word	0x00003f30


	//   ....[41]....
        /*052c*/ 	.word	0x00003f60


	//   ....[42]....
        /*0530*/ 	.word	0x00004040


	//   ....[43]....
        /*0534*/ 	.word	0x00004060


	//   ....[44]....
        /*0538*/ 	.word	0x00004070


	//   ....[45]....
        /*053c*/ 	.word	0x000040c0


	//   ....[46]....
        /*0540*/ 	.word	0x000040f0


	//   ....[47]....
        /*0544*/ 	.word	0x00004120


	//   ....[48]....
        /*0548*/ 	.word	0x00004150


	//   ....[49]....
        /*054c*/ 	.word	0x00004180


	//   ....[50]....
        /*0550*/ 	.word	0x000041b0


	//   ....[51]....
        /*0554*/ 	.word	0x00004280


	//   ....[52]....
        /*0558*/ 	.word	0x000042b0


	//   ....[53]....
        /*055c*/ 	.word	0x000042c0


	//   ....[54]....
        /*0560*/ 	.word	0x00004310


	//   ....[55]....
        /*0564*/ 	.word	0x00004340


	//   ....[56]....
        /*0568*/ 	.word	0x00004370


	//   ....[57]....
        /*056c*/ 	.word	0x000043a0


	//   ....[58]....
        /*0570*/ 	.word	0x000043d0


	//   ....[59]....
        /*0574*/ 	.word	0x00004400


	//   ....[60]....
        /*0578*/ 	.word	0x000044e0


	//   ....[61]....
        /*057c*/ 	.word	0x000044f0


	//   ....[62]....
        /*0580*/ 	.word	0x00004540


	//   ....[63]....
        /*0584*/ 	.word	0x00004570


	//   ....[64]....
        /*0588*/ 	.word	0x000045a0


	//   ....[65]....
        /*058c*/ 	.word	0x000045d0


	//   ....[66]....
        /*0590*/ 	.word	0x00004600


	//   ....[67]....
        /*0594*/ 	.word	0x00004630


	//   ....[68]....
        /*0598*/ 	.word	0x00004660


	//   ....[69]....
        /*059c*/ 	.word	0x00004720


	//   ....[70]....
        /*05a0*/ 	.word	0x00004730


	//   ....[71]....
        /*05a4*/ 	.word	0x00004780


	//   ....[72]....
        /*05a8*/ 	.word	0x000047b0


	//   ....[73]....
        /*05ac*/ 	.word	0x000047e0


	//   ....[74]....
        /*05b0*/ 	.word	0x00004810


	//   ....[75]....
        /*05b4*/ 	.word	0x00004840


	//   ....[76]....
        /*05b8*/ 	.word	0x00004870


	//   ....[77]....
        /*05bc*/ 	.word	0x000048a0


	//   ....[78]....
        /*05c0*/ 	.word	0x00004970


	//   ....[79]....
        /*05c4*/ 	.word	0x00004980


	//   ....[80]....
        /*05c8*/ 	.word	0x000049d0


	//   ....[81]....
        /*05cc*/ 	.word	0x00004a00


	//   ....[82]....
        /*05d0*/ 	.word	0x00004a30


	//   ....[83]....
        /*05d4*/ 	.word	0x00004a60


	//   ....[84]....
        /*05d8*/ 	.word	0x00004a90


	//   ....[85]....
        /*05dc*/ 	.word	0x00004ac0


	//   ....[86]....
        /*05e0*/ 	.word	0x00004af0


	//   ....[87]....
        /*05e4*/ 	.word	0x00004bc0


	//   ....[88]....
        /*05e8*/ 	.word	0x00004bd0


	//   ....[89]....
        /*05ec*/ 	.word	0x00004c20


	//   ....[90]....
        /*05f0*/ 	.word	0x00004c50


	//   ....[91]....
        /*05f4*/ 	.word	0x00004c80


	//   ....[92]....
        /*05f8*/ 	.word	0x00004cb0


	//   ....[93]....
        /*05fc*/ 	.word	0x00004ce0


	//   ....[94]....
        /*0600*/ 	.word	0x00004d10


	//   ....[95]....
        /*0604*/ 	.word	0x00004d40


	//   ....[96]....
        /*0608*/ 	.word	0x00004e00


	//   ....[97]....
        /*060c*/ 	.word	0x00004e10


	//   ....[98]....
        /*0610*/ 	.word	0x00004e40


	//   ....[99]....
        /*0614*/ 	.word	0x00004e70


	//   ....[100]....
        /*0618*/ 	.word	0x00004ea0


	//   ....[101]....
        /*061c*/ 	.word	0x00004ed0


	//   ....[102]....
        /*0620*/ 	.word	0x00004f00


	//   ....[103]....
        /*0624*/ 	.word	0x00004f30


	//   ....[104]....
        /*0628*/ 	.word	0x00004f60


	//   ....[105]....
        /*062c*/ 	.word	0x00005040


	//   ....[106]....
        /*0630*/ 	.word	0x00005070


	//   ....[107]....
        /*0634*/ 	.word	0x00005080


	//   ....[108]....
        /*0638*/ 	.word	0x000050d0


	//   ....[109]....
        /*063c*/ 	.word	0x00005100


	//   ....[110]....
        /*0640*/ 	.word	0x00005130


	//   ....[111]....
        /*0644*/ 	.word	0x00005160


	//   ....[112]....
        /*0648*/ 	.word	0x00005190


	//   ....[113]....
        /*064c*/ 	.word	0x000051c0


	//   ....[114]....
        /*0650*/ 	.word	0x00005290


	//   ....[115]....
        /*0654*/ 	.word	0x000052b0


	//   ....[116]....
        /*0658*/ 	.word	0x000052c0


	//   ....[117]....
        /*065c*/ 	.word	0x00005310


	//   ....[118]....
        /*0660*/ 	.word	0x00005340


	//   ....[119]....
        /*0664*/ 	.word	0x00005370


	//   ....[120]....
        /*0668*/ 	.word	0x000053a0


	//   ....[121]....
        /*066c*/ 	.word	0x000053d0


	//   ....[122]....
        /*0670*/ 	.word	0x00005400


	//   ....[123]....
        /*0674*/ 	.word	0x000054e0


	//   ....[124]....
        /*0678*/ 	.word	0x00005500


	//   ....[125]....
        /*067c*/ 	.word	0x00005510


	//   ....[126]....
        /*0680*/ 	.word	0x00005540


	//   ....[127]....
        /*0684*/ 	.word	0x000055a0


	//   ....[128]....
        /*0688*/ 	.word	0x000055d0


	//   ....[129]....
        /*068c*/ 	.word	0x00005600


	//   ....[130]....
        /*0690*/ 	.word	0x00005630


	//   ....[131]....
        /*0694*/ 	.word	0x00005660


	//   ....[132]....
        /*0698*/ 	.word	0x00005730


	//   ....[133]....
        /*069c*/ 	.word	0x00005760


	//   ....[134]....
        /*06a0*/ 	.word	0x00005770


	//   ....[135]....
        /*06a4*/ 	.word	0x000057c0


	//   ....[136]....
        /*06a8*/ 	.word	0x000057f0


	//   ....[137]....
        /*06ac*/ 	.word	0x00005820


	//   ....[138]....
        /*06b0*/ 	.word	0x00005850


	//   ....[139]....
        /*06b4*/ 	.word	0x00005880


	//   ....[140]....
        /*06b8*/ 	.word	0x000058b0


	//   ....[141]....
        /*06bc*/ 	.word	0x00005980


	//   ....[142]....
        /*06c0*/ 	.word	0x000059a0


	//   ....[143]....
        /*06c4*/ 	.word	0x000059b0


	//   ....[144]....
        /*06c8*/ 	.word	0x00005a00


	//   ....[145]....
        /*06cc*/ 	.word	0x00005a30


	//   ....[146]....
        /*06d0*/ 	.word	0x00005a60


	//   ....[147]....
        /*06d4*/ 	.word	0x00005a90


	//   ....[148]....
        /*06d8*/ 	.word	0x00005ac0


	//   ....[149]....
        /*06dc*/ 	.word	0x00005af0


	//   ....[150]....
        /*06e0*/ 	.word	0x00005bc0


	//   ....[151]....
        /*06e4*/ 	.word	0x00005be0


	//   ....[152]....
        /*06e8*/ 	.word	0x00005bf0


	//   ....[153]....
        /*06ec*/ 	.word	0x00005c40


	//   ....[154]....
        /*06f0*/ 	.word	0x00005c70


	//   ....[155]....
        /*06f4*/ 	.word	0x00005ca0


	//   ....[156]....
        /*06f8*/ 	.word	0x00005cd0


	//   ....[157]....
        /*06fc*/ 	.word	0x00005d00


	//   ....[158]....
        /*0700*/ 	.word	0x00005d30


	//   ....[159]....
        /*0704*/ 	.word	0x00005df0


	//   ....[160]....
        /*0708*/ 	.word	0x000062f0


	//   ....[161]....
        /*070c*/ 	.word	0x00006650


	//   ....[162]....
        /*0710*/ 	.word	0x00006750


	//   ....[163]....
        /*0714*/ 	.word	0x00006850


	//   ....[164]....
        /*0718*/ 	.word	0x00006950


	//   ....[165]....
        /*071c*/ 	.word	0x00006a50


	//   ....[166]....
        /*0720*/ 	.word	0x00006b50


	//   ....[167]....
        /*0724*/ 	.word	0x00006c50


	//   ....[168]....
        /*0728*/ 	.word	0x00006d50


	//   ....[169]....
        /*072c*/ 	.word	0x00006e50


	//   ....[170]....
        /*0730*/ 	.word	0x00006f50


	//   ....[171]....
        /*0734*/ 	.word	0x00007050


	//   ....[172]....
        /*0738*/ 	.word	0x00007150


	//   ....[173]....
        /*073c*/ 	.word	0x00007250


	//   ....[174]....
        /*0740*/ 	.word	0x00007350


	//   ....[175]....
        /*0744*/ 	.word	0x00007450


	//   ....[176]....
        /*0748*/ 	.word	0x00007550


	//   ....[177]....
        /*074c*/ 	.word	0x00007650


	//   ....[178]....
        /*0750*/ 	.word	0x00007870


	//   ....[179]....
        /*0754*/ 	.word	0x000079f0


	//   ....[180]....
        /*0758*/ 	.word	0x00007b70


	//   ....[181]....
        /*075c*/ 	.word	0x00007cf0


	//   ....[182]....
        /*0760*/ 	.word	0x00007e70


	//   ....[183]....
        /*0764*/ 	.word	0x00007ff0


	//   ....[184]....
        /*0768*/ 	.word	0x00008170


	//   ....[185]....
        /*076c*/ 	.word	0x000082f0


	//   ....[186]....
        /*0770*/ 	.word	0x00008470


	//   ....[187]....
        /*0774*/ 	.word	0x000085f0


	//   ....[188]....
        /*0778*/ 	.word	0x00008770


	//   ....[189]....
        /*077c*/ 	.word	0x000088f0


	//   ....[190]....
        /*0780*/ 	.word	0x00008a60


	//   ....[191]....
        /*0784*/ 	.word	0x00008bc0


	//   ....[192]....
        /*0788*/ 	.word	0x00008d20


	//   ....[193]....
        /*078c*/ 	.word	0x00008e80


	//   ....[194]....
        /*0790*/ 	.word	0x00008fe0


	//   ....[195]....
        /*0794*/ 	.word	0x00009f40


	//   ....[196]....
        /*0798*/ 	.word	0x00009fc0


	//   ....[197]....
        /*079c*/ 	.word	0x0000a040


	//   ....[198]....
        /*07a0*/ 	.word	0x0000a0c0


	//   ....[199]....
        /*07a4*/ 	.word	0x0000a140


	//   ....[200]....
        /*07a8*/ 	.word	0x0000a1c0


	//   ....[201]....
        /*07ac*/ 	.word	0x0000a240


	//   ....[202]....
        /*07b0*/ 	.word	0x0000a2c0


	//   ....[203]....
        /*07b4*/ 	.word	0x0000a340


	//   ....[204]....
        /*07b8*/ 	.word	0x0000a3c0


	//   ....[205]....
        /*07bc*/ 	.word	0x0000a440


	//   ....[206]....
        /*07c0*/ 	.word	0x0000a4c0


	//   ....[207]....
        /*07c4*/ 	.word	0x0000a540


	//   ....[208]....
        /*07c8*/ 	.word	0x0000a5c0


	//   ....[209]....
        /*07cc*/ 	.word	0x0000a640


	//   ....[210]....
        /*07d0*/ 	.word	0x0000a6c0


	//   ....[211]....
        /*07d4*/ 	.word	0x0000a740


	//   ....[212]....
        /*07d8*/ 	.word	0x0000a8a0


	//   ....[213]....
        /*07dc*/ 	.word	0x0000a960


	//   ....[214]....
        /*07e0*/ 	.word	0x0000aa10


	//   ....[215]....
        /*07e4*/ 	.word	0x0000aad0


	//   ....[216]....
        /*07e8*/ 	.word	0x0000ab80


	//   ....[217]....
        /*07ec*/ 	.word	0x0000ac40


	//   ....[218]....
        /*07f0*/ 	.word	0x0000acf0


	//   ....[219]....
        /*07f4*/ 	.word	0x0000adb0


	//   ....[220]....
        /*07f8*/ 	.word	0x0000ae60


	//   ....[221]....
        /*07fc*/ 	.word	0x0000af20


	//   ....[222]....
        /*0800*/ 	.word	0x0000afd0


	//   ....[223]....
        /*0804*/ 	.word	0x0000b090


	//   ....[224]....
        /*0808*/ 	.word	0x0000b140


	//   ....[225]....
        /*080c*/ 	.word	0x0000b200


	//   ....[226]....
        /*0810*/ 	.word	0x0000b2b0


	//   ....[227]....
        /*0814*/ 	.word	0x0000b370


	//   ....[228]....
        /*0818*/ 	.word	0x0000b410


	//   ....[229]....
        /*081c*/ 	.word	0x0000b480


	//   ....[230]....
        /*0820*/ 	.word	0x0000b4f0


	//   ....[231]....
        /*0824*/ 	.word	0x0000b560


	//   ....[232]....
        /*0828*/ 	.word	0x0000b5d0


	//   ....[233]....
        /*082c*/ 	.word	0x0000b640


	//----- nvinfo : EIATTR_VRC_CTA_INIT_COUNT
	.align		4
.L_150:
        /*0830*/ 	.byte	0x02, 0x4a
	.zero		1
	.zero		1


	//----- nvinfo : EIATTR_EXIT_INSTR_OFFSETS
	.align		4
        /*0834*/ 	.byte	0x04, 0x1c
        /*0836*/ 	.short	(.L_152 - .L_151)


	//   ....[0]....
.L_151:
        /*0838*/ 	.word	0x00002cc0


	//   ....[1]....
        /*083c*/ 	.word	0x00003020


	//   ....[2]....
        /*0840*/ 	.word	0x00003040


	//   ....[3]....
        /*0844*/ 	.word	0x0000a750


	//   ....[4]....
        /*0848*/ 	.word	0x0000b420


	//----- nvinfo : EIATTR_MAX_THREADS
	.align		4
.L_152:
        /*084c*/ 	.byte	0x04, 0x05
        /*084e*/ 	.short	(.L_154 - .L_153)
.L_153:
        /*0850*/ 	.word	0x00000180
        /*0854*/ 	.word	0x00000001
        /*0858*/ 	.word	0x00000001


	//----- nvinfo : EIATTR_CRS_STACK_SIZE
	.align		4
.L_154:
        /*085c*/ 	.byte	0x04, 0x1e
        /*085e*/ 	.short	(.L_156 - .L_155)
.L_155:
        /*0860*/ 	.word	0x00000000


	//----- nvinfo : EIATTR_CBANK_PARAM_SIZE
	.align		4
.L_156:
        /*0864*/ 	.byte	0x03, 0x19
        /*0866*/ 	.short	0x004d


	//----- nvinfo : EIATTR_PARAM_CBANK
	.align		4
        /*0868*/ 	.byte	0x04, 0x0a
        /*086a*/ 	.short	(.L_158 - .L_157)
	.align		4
.L_157:
        /*086c*/ 	.word	index@(.nv.constant0._ZN3cub18CUB_300001_SM_10006detail10radix_sort29DeviceRadixSortOnesweepKernelINS1_5radix10policy_hubIffyE10Policy1000ELNS0_9SortOrderE0EffyiiNS1_21identity_decomposer_tEEEvPT5_SB_PT3_PKSC_PT1_PKSG_PT2_PKSK_T4_iiT6_)
        /*0870*/ 	.short	0x0380
        /*0872*/ 	.short	0x004d


	//----- nvinfo : EIATTR_SW_WAR
	.align		4
.L_158:
        /*0874*/ 	.byte	0x04, 0x36
        /*0876*/ 	.short	(.L_160 - .L_159)
.L_159:
        /*0878*/ 	.word	0x00000008
.L_160:


//--------------------- .nv.info._ZN3cub18CUB_300001_SM_10006detail10radix_sort33DeviceRadixSortExclusiveSumKernelINS1_5radix10policy_hubIffyE10Policy1000EyEEvPT0_ --------------------------
	.section	.nv.info._ZN3cub18CUB_300001_SM_10006detail10radix_sort33DeviceRadixSortExclusiveSumKernelINS1_5radix10policy_hubIffyE10Policy1000EyEEvPT0_,"",@"SHT_CUDA_INFO"
	.sectionflags	@""
	.align	4


	//----- nvinfo : EIATTR_CUDA_API_VERSION
	.align		4
        /*0000*/ 	.byte	0x04, 0x37
        /*0002*/ 	.short	(.L_162 - .L_161)
.L_161:
        /*0004*/ 	.word	0x00000082


	//----- nvinfo : EIATTR_KPARAM_INFO
	.align		4
.L_162:
        /*0008*/ 	.byte	0x04, 0x17
        /*000a*/ 	.short	(.L_164 - .L_163)
.L_163:
        /*000c*/ 	.word	0x00000000
        /*0010*/ 	.short	0x0000
        /*0012*/ 	.short	0x0000
        /*0014*/ 	.byte	0x00, 0xf5, 0x21, 0x00


	//----- nvinfo : EIATTR_SPARSE_MMA_MASK
	.align		4
.L_164:
        /*0018*/ 	.byte	0x03, 0x50
        /*001a*/ 	.short	0x0000


	//----- nvinfo : EIATTR_MAXREG_COUNT
	.align		4
        /*001c*/ 	.byte	0x03, 0x1b
        /*001e*/ 	.short	0x00ff


	//----- nvinfo : EIATTR_NUM_BARRIERS
	.align		4
        /*0020*/ 	.byte	0x02, 0x4c
        /*0022*/ 	.byte	0x01
	.zero		1


	//----- nvinfo : EIATTR_MERCURY_ISA_VERSION
	.align		4
        /*0024*/ 	.byte	0x03, 0x5f
        /*0026*/ 	.short	0x0101


	//----- nvinfo : EIATTR_COOP_GROUP_MASK_REGIDS
	.align		4
        /*0028*/ 	.byte	0x04, 0x29
        /*002a*/ 	.short	(.L_166 - .L_165)


	//   ....[0]....
.L_165:
        /*002c*/ 	.word	0xffffffff


	//   ....[1]....
        /*0030*/ 	.word	0xffffffff


	//   ....[2]....
        /*0034*/ 	.word	0xffffffff


	//   ....[3]....
        /*0038*/ 	.word	0xffffffff


	//   ....[4]....
        /*003c*/ 	.word	0xffffffff


	//   ....[5]....
        /*0040*/ 	.word	0xffffffff


	//   ....[6]....
        /*0044*/ 	.word	0xffffffff


	//   ....[7]....
        /*0048*/ 	.word	0xffffffff


	//   ....[8]....
        /*004c*/ 	.word	0xffffffff


	//   ....[9]....
        /*0050*/ 	.word	0xffffffff


	//   ....[10]....
        /*0054*/ 	.word	0x05000015


	//   ....[11]....
        /*0058*/ 	.word	0x05000015


	//   ....[12]....
        /*005c*/ 	.word	0x05000015


	//   ....[13]....
        /*0060*/ 	.word	0x05000015


	//   ....[14]....
        /*0064*/ 	.word	0x05000015


	//   ....[15]....
        /*0068*/ 	.word	0x05000015


	//   ....[16]....
        /*006c*/ 	.word	0x05000015


	//   ....[17]....
        /*0070*/ 	.word	0x05000015


	//   ....[18]....
        /*0074*/ 	.word	0x05000015


	//   ....[19]....
        /*0078*/ 	.word	0x05000015


	//----- nvinfo : EIATTR_COOP_GROUP_INSTR_OFFSETS
	.align		4
.L_166:
        /*007c*/ 	.byte	0x04, 0x28
        /*007e*/ 	.short	(.L_168 - .L_167)


	//   ....[0]....
.L_167:
        /*0080*/ 	.word	0x00000250


	//   ....[1]....
        /*0084*/ 	.word	0x00000260


	//   ....[2]....
        /*0088*/ 	.word	0x000002a0


	//   ....[3]....
        /*008c*/ 	.word	0x000002c0


	//   ....[4]....
        /*0090*/ 	.word	0x00000310


	//   ....[5]....
        /*0094*/ 	.word	0x00000320


	//   ....[6]....
        /*0098*/ 	.word	0x00000360


	//   ....[7]....
        /*009c*/ 	.word	0x00000380


	//   ....[8]....
        /*00a0*/ 	.word	0x000003d0


	//   ....[9]....
        /*00a4*/ 	.word	0x000003e0


	//   ....[10]....
        /*00a8*/ 	.word	0x00000660


	//   ....[11]....
        /*00ac*/ 	.word	0x000006b0


	//   ....[12]....
        /*00b0*/ 	.word	0x00000740


	//   ....[13]....
        /*00b4*/ 	.word	0x00000790


	//   ....[14]....
        /*00b8*/ 	.word	0x00000820


	//   ....[15]....
        /*00bc*/ 	.word	0x00000870


	//   ....[16]....
        /*00c0*/ 	.word	0x00000900


	//   ....[17]....
        /*00c4*/ 	.word	0x00000950


	//   ....[18]....
        /*00c8*/ 	.word	0x000009e0


	//   ....[19]....
        /*00cc*/ 	.word	0x00000a30


	//----- nvinfo : EIATTR_VRC_CTA_INIT_COUNT
	.align		4
.L_168:
        /*00d0*/ 	.byte	0x02, 0x4a
	.zero		1
	.zero		1


	//----- nvinfo : EIATTR_EXIT_INSTR_OFFSETS
	.align		4
        /*00d4*/ 	.byte	0x04, 0x1c
        /*00d6*/ 	.short	(.L_170 - .L_169)


	//   ....[0]....
.L_169:
        /*00d8*/ 	.word	0x000005d0


	//   ....[1]....
        /*00dc*/ 	.word	0x00000600


	//----- nvinfo : EIATTR_CRS_STACK_SIZE
	.align		4
.L_170:
        /*00e0*/ 	.byte	0x04, 0x1e
        /*00e2*/ 	.short	(.L_172 - .L_171)
.L_171:
        /*00e4*/ 	.word	0x00000000


	//----- nvinfo : EIATTR_CBANK_PARAM_SIZE
	.align		4
.L_172:
        /*00e8*/ 	.byte	0x03, 0x19
        /*00ea*/ 	.short	0x0008


	//----- nvinfo : EIATTR_PARAM_CBANK
	.align		4
        /*00ec*/ 	.byte	0x04, 0x0a
        /*00ee*/ 	.short	(.L_174 - .L_173)
	.align		4
.L_173:
        /*00f0*/ 	.word	index@(.nv.constant0._ZN3cub18CUB_300001_SM_10006detail10radix_sort33DeviceRadixSortExclusiveSumKernelINS1_5radix10policy_hubIffyE10Policy1000EyEEvPT0_)
        /*00f4*/ 	.short	0x0380
        /*00f6*/ 	.short	0x0008


	//----- nvinfo : EIATTR_SW_WAR
	.align		4
.L_174:
        /*00f8*/ 	.byte	0x04, 0x36
        /*00fa*/ 	.short	(.L_176 - .L_175)
.L_175:
        /*00fc*/ 	.word	0x00000008
.L_176:


//--------------------- .nv.info._ZN3cub18CUB_300001_SM_10006detail10radix_sort30DeviceRadixSortHistogramKernelINS1_5radix10policy_hubIffyE10Policy1000ELNS0_9SortOrderE0EfyNS1_21identity_decomposer_tEEEvPT2_PKT1_SA_iiT3_ --------------------------
	.section	.nv.info._ZN3cub18CUB_300001_SM_10006detail10radix_sort30DeviceRadixSortHistogramKernelINS1_5radix10policy_hubIffyE10Policy1000ELNS0_9SortOrderE0EfyNS1_21identity_decomposer_tEEEvPT2_PKT1_SA_iiT3_,"",@"SHT_CUDA_INFO"
	.sectionflags	@""
	.align	4


	//----- nvinfo : EIATTR_CUDA_API_VERSION
	.align		4
        /*0000*/ 	.byte	0x04, 0x37
        /*0002*/ 	.short	(.L_178 - .L_177)
.L_177:
        /*0004*/ 	.word	0x00000082


	//----- nvinfo : EIATTR_KPARAM_INFO
	.align		4
.L_178:
        /*0008*/ 	.byte	0x04, 0x17
        /*000a*/ 	.short	(.L_180 - .L_179)
.L_179:
        /*000c*/ 	.word	0x00000000
        /*0010*/ 	.short	0x0005
        /*0012*/ 	.short	0x0020
        /*0014*/ 	.byte	0x00, 0xf0, 0x05, 0x00


	//----- nvinfo : EIATTR_KPARAM_INFO
	.align		4
.L_180:
        /*0018*/ 	.byte	0x04, 0x17
        /*001a*/ 	.short	(.L_182 - .L_181)
.L_181:
        /*001c*/ 	.word	0x00000000
        /*0020*/ 	.short	0x0004
        /*0022*/ 	.short	0x001c
        /*0024*/ 	.byte	0x00, 0xf0, 0x11, 0x00


	//----- nvinfo : EIATTR_KPARAM_INFO
	.align		4
.L_182:
        /*0028*/ 	.byte	0x04, 0x17
        /*002a*/ 	.short	(.L_184 - .L_183)
.L_183:
        /*002c*/ 	.word	0x00000000
        /*0030*/ 	.short	0x0003
        /*0032*/ 	.short	0x0018
        /*0034*/ 	.byte	0x00, 0xf0, 0x11, 0x00


	//----- nvinfo : EIATTR_KPARAM_INFO
	.align		4
.L_184:
        /*0038*/ 	.byte	0x04, 0x17
        /*003a*/ 	.short	(.L_186 - .L_185)
.L_185:
        /*003c*/ 	.word	0x00000000
        /*0040*/ 	.short	0x0002
        /*0042*/ 	.short	0x0010
        /*0044*/ 	.byte	0x00, 0xf0, 0x21, 0x00


	//----- nvinfo : EIATTR_KPARAM_INFO
	.align		4
.L_186:
        /*0048*/ 	.byte	0x04, 0x17
        /*004a*/ 	.short	(.L_188 - .L_187)
.L_187:
        /*004c*/ 	.word	0x00000000
        /*0050*/ 	.short	0x0001
        /*0052*/ 	.short	0x0008
        /*0054*/ 	.byte	0x00, 0xf5, 0x21, 0x00


	//----- nvinfo : EIATTR_KPARAM_INFO
	.align		4
.L_188:
        /*0058*/ 	.byte	0x04, 0x17
        /*005a*/ 	.short	(.L_190 - .L_189)
.L_189:
        /*005c*/ 	.word	0x00000000
        /*0060*/ 	.short	0x0000
        /*0062*/ 	.short	0x0000
        /*0064*/ 	.byte	0x00, 0xf5, 0x21, 0x00


	//----- nvinfo : EIATTR_SPARSE_MMA_MASK
	.align		4
.L_190:
        /*0068*/ 	.byte	0x03, 0x50
        /*006a*/ 	.short	0x0000


	//----- nvinfo : EIATTR_MAXREG_COUNT
	.align		4
        /*006c*/ 	.byte	0x03, 0x1b
        /*006e*/ 	.short	0x00ff


	//----- nvinfo : EIATTR_NUM_BARRIERS
	.align		4
        /*0070*/ 	.byte	0x02, 0x4c
        /*0072*/ 	.byte	0x01
	.zero		1


	//----- nvinfo : EIATTR_MERCURY_ISA_VERSION
	.align		4
        /*0074*/ 	.byte	0x03, 0x5f
        /*0076*/ 	.short	0x0101


	//----- nvinfo : EIATTR_VRC_CTA_INIT_COUNT
	.align		4
        /*0078*/ 	.byte	0x02, 0x4a
	.zero		1
	.zero		1


	//----- nvinfo : EIATTR_EXIT_INSTR_OFFSETS
	.align		4
        /*007c*/ 	.byte	0x04, 0x1c
        /*007e*/ 	.short	(.L_192 - .L_191)


	//   ....[0]....
.L_191:
        /*0080*/ 	.word	0x00000040


	//   ....[1]....
        /*0084*/ 	.word	0x00003310


	//----- nvinfo : EIATTR_MAX_THREADS
	.align		4
.L_192:
        /*0088*/ 	.byte	0x04, 0x05
        /*008a*/ 	.short	(.L_194 - .L_193)
.L_193:
        /*008c*/ 	.word	0x00000080
        /*0090*/ 	.word	0x00000001
        /*0094*/ 	.word	0x00000001


	//----- nvinfo : EIATTR_CRS_STACK_SIZE
	.align		4
.L_194:
        /*0098*/ 	.byte	0x04, 0x1e
        /*009a*/ 	.short	(.L_196 - .L_195)
.L_195:
        /*009c*/ 	.word	0x00000000


	//----- nvinfo : EIATTR_CBANK_PARAM_SIZE
	.align		4
.L_196:
        /*00a0*/ 	.byte	0x03, 0x19
        /*00a2*/ 	.short	0x0021


	//----- nvinfo : EIATTR_PARAM_CBANK
	.align		4
        /*00a4*/ 	.byte	0x04, 0x0a
        /*00a6*/ 	.short	(.L_198 - .L_197)
	.align		4
.L_197:
        /*00a8*/ 	.word	index@(.nv.constant0._ZN3cub18CUB_300001_SM_10006detail10radix_sort30DeviceRadixSortHistogramKernelINS1_5radix10policy_hubIffyE10Policy1000ELNS0_9SortOrderE0EfyNS1_21identity_decomposer_tEEEvPT2_PKT1_SA_iiT3_)
        /*00ac*/ 	.short	0x0380
        /*00ae*/ 	.short	0x0021


	//----- nvinfo : EIATTR_SW_WAR
	.align		4
.L_198:
        /*00b0*/ 	.byte	0x04, 0x36
        /*00b2*/ 	.short	(.L_200 - .L_199)
.L_199:
        /*00b4*/ 	.word	0x00000008
.L_200:


//--------------------- .nv.info._ZN3cub18CUB_300001_SM_10006detail10radix_sort31DeviceRadixSortSingleTileKernelINS1_5radix10policy_hubIffyE10Policy1000ELNS0_9SortOrderE0EffyNS1_21identity_decomposer_tEEEvPKT1_PSA_PKT2_PSE_T3_iiT4_ --------------------------
	.section	.nv.info._ZN3cub18CUB_300001_SM_10006detail10radix_sort31DeviceRadixSortSingleTileKernelINS1_5radix10policy_hubIffyE10Policy1000ELNS0_9SortOrderE0EffyNS1_21identity_decomposer_tEEEvPKT1_PSA_PKT2_PSE_T3_iiT4_,"",@"SHT_CUDA_INFO"
	.sectionflags	@""
	.align	4


	//----- nvinfo : EIATTR_CUDA_API_VERSION
	.align		4
        /*0000*/ 	.byte	0x04, 0x37
        /*0002*/ 	.short	(.L_202 - .L_201)
.L_201:
        /*0004*/ 	.word	0x00000082


	//----- nvinfo : EIATTR_KPARAM_INFO
	.align		4
.L_202:
        /*0008*/ 	.byte	0x04, 0x17
        /*000a*/ 	.short	(.L_204 - .L_203)
.L_203:
        /*000c*/ 	.word	0x00000000
        /*0010*/ 	.short	0x0007
        /*0012*/ 	.short	0x0030
        /*0014*/ 	.byte	0x00, 0xf0, 0x05, 0x00


	//----- nvinfo : EIATTR_KPARAM_INFO
	.align		4
.L_204:
        /*0018*/ 	.byte	0x04, 0x17
        /*001a*/ 	.short	(.L_206 - .L_205)
.L_205:
        /*001c*/ 	.word	0x00000000
        /*0020*/ 	.short	0x0006
        /*0022*/ 	.short	0x002c
        /*0024*/ 	.byte	0x00, 0xf0, 0x11, 0x00


	//----- nvinfo : EIATTR_KPARAM_INFO
	.align		4
.L_206:
        /*0028*/ 	.byte	0x04, 0x17
        /*002a*/ 	.short	(.L_208 - .L_207)
.L_207:
        /*002c*/ 	.word	0x00000000
        /*0030*/ 	.short	0x0005
        /*0032*/ 	.short	0x0028
        /*0034*/ 	.byte	0x00, 0xf0, 0x11, 0x00


	//----- nvinfo : EIATTR_KPARAM_INFO
	.align		4
.L_208:
        /*0038*/ 	.byte	0x04, 0x17
        /*003a*/ 	.short	(.L_210 - .L_209)
.L_209:
        /*003c*/ 	.word	0x00000000
        /*0040*/ 	.short	0x0004
        /*0042*/ 	.short	0x0020
        /*0044*/ 	.byte	0x00, 0xf0, 0x21, 0x00


	//----- nvinfo : EIATTR_KPARAM_INFO
	.align		4
.L_210:
        /*0048*/ 	.byte	0x04, 0x17
        /*004a*/ 	.short	(.L_212 - .L_211)
.L_211:
        /*004c*/ 	.word	0x00000000
        /*0050*/ 	.short	0x0003
        /*0052*/ 	.short	0x0018
        /*0054*/ 	.byte	0x00, 0xf5, 0x21, 0x00


	//----- nvinfo : EIATTR_KPARAM_INFO
	.align		4
.L_212:
        /*0058*/ 	.byte	0x04, 0x17
        /*005a*/ 	.short	(.L_214 - .L_213)
.L_213:
        /*005c*/ 	.word	0x00000000
        /*0060*/ 	.short	0x0002
        /*0062*/ 	.short	0x0010
        /*0064*/ 	.byte	0x00, 0xf5, 0x21, 0x00


	//----- nvinfo : EIATTR_KPARAM_INFO
	.align		4
.L_214:
        /*0068*/ 	.byte	0x04, 0x17
        /*006a*/ 	.short	(.L_216 - .L_215)
.L_215:
        /*006c*/ 	.word	0x00000000
        /*0070*/ 	.short	0x0001
        /*0072*/ 	.short	0x0008
        /*0074*/ 	.byte	0x00, 0xf5, 0x21, 0x00


	//----- nvinfo : EIATTR_KPARAM_INFO
	.align		4
.L_216:
        /*0078*/ 	.byte	0x04, 0x17
        /*007a*/ 	.short	(.L_218 - .L_217)
.L_217:
        /*007c*/ 	.word	0x00000000
        /*0080*/ 	.short	0x0000
        /*0082*/ 	.short	0x0000
        /*0084*/ 	.byte	0x00, 0xf5, 0x21, 0x00


	//----- nvinfo : EIATTR_SPARSE_MMA_MASK
	.align		4
.L_218:
        /*0088*/ 	.byte	0x03, 0x50
        /*008a*/ 	.short	0x0000


	//----- nvinfo : EIATTR_MAXREG_COUNT
	.align		4
        /*008c*/ 	.byte	0x03, 0x1b
        /*008e*/ 	.short	0x00ff


	//----- nvinfo : EIATTR_NUM_BARRIERS
	.align		4
        /*0090*/ 	.byte	0x02, 0x4c
        /*0092*/ 	.byte	0x01
	.zero		1


	//----- nvinfo : EIATTR_MERCURY_ISA_VERSION
	.align		4
        /*0094*/ 	.byte	0x03, 0x5f
        /*0096*/ 	.short	0x0101


	//----- nvinfo : EIATTR_COOP_GROUP_MASK_REGIDS
	.align		4
        /*0098*/ 	.byte	0x04, 0x29
        /*009a*/ 	.short	(.L_220 - .L_219)


	//   ....[0]....
.L_219:
        /*009c*/ 	.word	0xffffffff


	//   ....[1]....
        /*00a0*/ 	.word	0xffffffff


	//   ....[2]....
        /*00a4*/ 	.word	0xffffffff


	//   ....[3]....
        /*00a8*/ 	.word	0xffffffff


	//   ....[4]....
        /*00ac*/ 	.word	0xffffffff


	//----- nvinfo : EIATTR_COOP_GROUP_INSTR_OFFSETS
	.align		4
.L_220:
        /*00b0*/ 	.byte	0x04, 0x28
        /*00b2*/ 	.short	(.L_222 - .L_221)


	//   ....[0]....
.L_221:
        /*00b4*/ 	.word	0x00002310


	//   ....[1]....
        /*00b8*/ 	.word	0x00002330


	//   ....[2]....
        /*00bc*/ 	.word	0x00002350


	//   ....[3]....
        /*00c0*/ 	.word	0x00002370


	//   ....[4]....
        /*00c4*/ 	.word	0x00002390


	//----- nvinfo : EIATTR_VRC_CTA_INIT_COUNT
	.align		4
.L_222:
        /*00c8*/ 	.byte	0x02, 0x4a
	.zero		1
	.zero		1


	//----- nvinfo : EIATTR_EXIT_INSTR_OFFSETS
	.align		4
        /*00cc*/ 	.byte	0x04, 0x1c
        /*00ce*/ 	.short	(.L_224 - .L_223)


	//   ....[0]....
.L_223:
        /*00d0*/ 	.word	0x00004460


	//   ....[1]....
        /*00d4*/ 	.word	0x000044e0


	//----- nvinfo : EIATTR_MAX_THREADS
	.align		4
.L_224:
        /*00d8*/ 	.byte	0x04, 0x05
        /*00da*/ 	.short	(.L_226 - .L_225)
.L_225:
        /*00dc*/ 	.word	0x00000100
        /*00e0*/ 	.word	0x00000001
        /*00e4*/ 	.word	0x00000001


	//----- nvinfo : EIATTR_CBANK_PARAM_SIZE
	.align		4
.L_226:
        /*00e8*/ 	.byte	0x03, 0x19
        /*00ea*/ 	.short	0x0031


	//----- nvinfo : EIATTR_PARAM_CBANK
	.align		4
        /*00ec*/ 	.byte	0x04, 0x0a
        /*00ee*/ 	.short	(.L_228 - .L_227)
	.align		4
.L_227:
        /*00f0*/ 	.word	index@(.nv.constant0._ZN3cub18CUB_300001_SM_10006detail10radix_sort31DeviceRadixSortSingleTileKernelINS1_5radix10policy_hubIffyE10Policy1000ELNS0_9SortOrderE0EffyNS1_21identity_decomposer_tEEEvPKT1_PSA_PKT2_PSE_T3_iiT4_)
        /*00f4*/ 	.short	0x0380
        /*00f6*/ 	.short	0x0031


	//----- nvinfo : EIATTR_SW_WAR
	.align		4
.L_228:
        /*00f8*/ 	.byte	0x04, 0x36
        /*00fa*/ 	.short	(.L_230 - .L_229)
.L_229:
        /*00fc*/ 	.word	0x00000008
.L_230:


//--------------------- .nv.info._ZN3cub18CUB_300001_SM_10006detail10radix_sort29DeviceRadixSortOnesweepKernelINS1_5radix10policy_hubIfiyE10Policy1000ELNS0_9SortOrderE0EfiyiiNS1_21identity_decomposer_tEEEvPT5_SB_PT3_PKSC_PT1_PKSG_PT2_PKSK_T4_iiT6_ --------------------------
	.section	.nv.info._ZN3cub18CUB_300001_SM_10006detail10radix_sort29DeviceRadixSortOnesweepKernelINS1_5radix10policy_hubIfiyE10Policy1000ELNS0_9SortOrderE0EfiyiiNS1_21identity_decomposer_tEEEvPT5_SB_PT3_PKSC_PT1_PKSG_PT2_PKSK_T4_iiT6_,"",@"SHT_CUDA_INFO"
	.sectionflags	@""
	.align	4


	//----- nvinfo : EIATTR_CUDA_API_VERSION
	.align		4
        /*0000*/ 	.byte	0x04, 0x37
        /*0002*/ 	.short	(.L_232 - .L_231)
.L_231:
        /*0004*/ 	.word	0x00000082


	//----- nvinfo : EIATTR_KPARAM_INFO
	.align		4
.L_232:
        /*0008*/ 	.byte	0x04, 0x17
        /*000a*/ 	.short	(.L_234 - .L_233)
.L_233:
        /*000c*/ 	.word	0x00000000
        /*0010*/ 	.short	0x000b
        /*0012*/ 	.short	0x004c
        /*0014*/ 	.byte	0x00, 0xf0, 0x05, 0x00


	//----- nvinfo : EIATTR_KPARAM_INFO
	.align		4
.L_234:
        /*0018*/ 	.byte	0x04, 0x17
        /*001a*/ 	.short	(.L_236 - .L_235)
.L_235:
        /*001c*/ 	.word	0x00000000
        /*0020*/ 	.short	0x000a
        /*0022*/ 	.short	0x0048
        /*0024*/ 	.byte	0x00, 0xf0, 0x11, 0x00


	//----- nvinfo : EIATTR_KPARAM_INFO
	.align		4
.L_236:
        /*0028*/ 	.byte	0x04, 0x17
        /*002a*/ 	.short	(.L_238 - .L_237)
.L_237:
        /*002c*/ 	.word	0x00000000
        /*0030*/ 	.short	0x0009
        /*0032*/ 	.short	0x0044
        /*0034*/ 	.byte	0x00, 0xf0, 0x11, 0x00


	//----- nvinfo : EIATTR_KPARAM_INFO
	.align		4
.L_238:
        /*0038*/ 	.byte	0x04, 0x17
        /*003a*/ 	.short	(.L_240 - .L_239)
.L_239:
        /*003c*/ 	.word	0x00000000
        /*0040*/ 	.short	0x0008
        /*0042*/ 	.short	0x0040
        /*0044*/ 	.byte	0x00, 0xf0, 0x11, 0x00


	//----- nvinfo : EIATTR_KPARAM_INFO
	.align		4
.L_240:
        /*0048*/ 	.byte	0x04, 0x17
        /*004a*/ 	.short	(.L_242 - .L_241)
.L_241:
        /*004c*/ 	.word	0x00000000
        /*0050*/ 	.short	0x0007
        /*0052*/ 	.short	0x0038
        /*0054*/ 	.byte	0x00, 0xf5, 0x21, 0x00


	//----- nvinfo : EIATTR_KPARAM_INFO
	.align		4
.L_242:
        /*0058*/ 	.byte	0x04, 0x17
        /*005a*/ 	.short	(.L_244 - .L_243)
.L_243:
        /*005c*/ 	.word	0x00000000
        /*0060*/ 	.short	0x0006
        /*0062*/ 	.short	0x0030
        /*0064*/ 	.byte	0x00, 0xf5, 0x21, 0x00


	//----- nvinfo : EIATTR_KPARAM_INFO
	.align		4
.L_244:
        /*0068*/ 	.byte	0x04, 0x17
        /*006a*/ 	.short	(.L_246 - .L_245)
.L_245:
        /*006c*/ 	.word	0x00000000
        /*0070*/ 	.short	0x0005
        /*0072*/ 	.short	0x0028
        /*0074*/ 	.byte	0x00, 0xf5, 0x21, 0x00


	//----- nvinfo : EIATTR_KPARAM_INFO
	.align		4
.L_246:
        /*0078*/ 	.byte	0x04, 0x17
        /*007a*/ 	.short	(.L_248 - .L_247)
.L_247:
        /*007c*/ 	.word	0x00000000
        /*0080*/ 	.short	0x0004
        /*0082*/ 	.short	0x0020
        /*0084*/ 	.byte	0x00, 0xf5, 0x21, 0x00


	//----- nvinfo : EIATTR_KPARAM_INFO
	.align		4
.L_248:
        /*0088*/ 	.byte	0x04, 0x17
        /*008a*/ 	.short	(.L_250 - .L_249)
.L_249:
        /*008c*/ 	.word	0x00000000
        /*0090*/ 	.short	0x0003
        /*0092*/ 	.short	0x0018
        /*0094*/ 	.byte	0x00, 0xf5, 0x21, 0x00


	//----- nvinfo : EIATTR_KPARAM_INFO
	.align		4
.L_250:
        /*0098*/ 	.byte	0x04, 0x17
        /*009a*/ 	.short	(.L_252 - .L_251)
.L_251:
        /*009c*/ 	.word	0x00000000
        /*00a0*/ 	.short	0x0002
        /*00a2*/ 	.short	0x0010
        /*00a4*/ 	.byte	0x00, 0xf5, 0x21, 0x00


	//----- nvinfo : EIATTR_KPARAM_INFO
	.align		4
.L_252:
        /*00a8*/ 	.byte	0x04, 0x17
        /*00aa*/ 	.short	(.L_254 - .L_253)
.L_253:
        /*00ac*/ 	.word	0x00000000
        /*00b0*/ 	.short	0x0001
        /*00b2*/ 	.short	0x0008
        /*00b4*/ 	.byte	0x00, 0xf5, 0x21, 0x00


	//----- nvinfo : EIATTR_KPARAM_INFO
	.align		4
.L_254:
        /*00b8*/ 	.byte	0x04, 0x17
        /*00ba*/ 	.short	(.L_256 - .L_255)
.L_255:
        /*00bc*/ 	.word	0x00000000
        /*00c0*/ 	.short	0x0000
        /*00c2*/ 	.short	0x0000
        /*00c4*/ 	.byte	0x00, 0xf5, 0x21, 0x00


	//----- nvinfo : EIATTR_SPARSE_MMA_MASK
	.align		4
.L_256:
        /*00c8*/ 	.byte	0x03, 0x50
        /*00ca*/ 	.short	0x0000


	//----- nvinfo : EIATTR_MAXREG_COUNT
	.align		4
        /*00cc*/ 	.byte	0x03, 0x1b
        /*00ce*/ 	.short	0x00a8


	//----- nvinfo : EIATTR_NUM_BARRIERS
	.align		4
        /*00d0*/ 	.byte	0x02, 0x4c
        /*00d2*/ 	.byte	0x01
	.zero		1


	//----- nvinfo : EIATTR_MERCURY_ISA_VERSION
	.align		4
        /*00d4*/ 	.byte	0x03, 0x5f
        /*00d6*/ 	.short	0x0101


	//----- nvinfo : EIATTR_COOP_GROUP_MASK_REGIDS
	.align		4
        /*00d8*/ 	.byte	0x04, 0x29
        /*00da*/ 	.short	(.L_258 - .L_257)


	//   ....[0]....
.L_257:
        /*00dc*/ 	.word	0xffffffff


	//   ....[1]....
        /*00e0*/ 	.word	0x05000000


	//   ....[2]....
        /*00e4*/ 	.word	0xffffffff


	//   ....[3]....
        /*00e8*/ 	.word	0xffffffff


	//   ....[4]....
        /*00ec*/ 	.word	0xffffffff


	//   ....[5]....
        /*00f0*/ 	.word	0xffffffff


	//   ....[6]....
        /*00f4*/ 	.word	0xffffffff


	//   ....[7]....
        /*00f8*/ 	.word	0xffffffff


	//   ....[8]....
        /*00fc*/ 	.word	0xffffffff


	//   ....[9]....
        /*0100*/ 	.word	0xffffffff


	//   ....[10]....
        /*0104*/ 	.word	0xffffffff


	//   ....[11]....
        /*0108*/ 	.word	0xffffffff


	//   ....[12]....
        /*010c*/ 	.word	0xffffffff


	//   ....[13]....
        /*0110*/ 	.word	0xffffffff


	//   ....[14]....
        /*0114*/ 	.word	0xffffffff


	//   ....[15]....
        /*0118*/ 	.word	0xffffffff


	//   ....[16]....
        /*011c*/ 	.word	0xffffffff


	//   ....[17]....
        /*0120*/ 	.word	0xffffffff


	//   ....[18]....
        /*0124*/ 	.word	0xffffffff


	//   ....[19]....
        /*0128*/ 	.word	0xffffffff


	//   ....[20]....
        /*012c*/ 	.word	0xffffffff


	//   ....[21]....
        /*0130*/ 	.word	0xffffffff


	//   ....[22]....
        /*0134*/ 	.word	0xffffffff


	//   ....[23]....
        /*0138*/ 	.word	0xffffffff


	//   ....[24]....
        /*013c*/ 	.word	0xffffffff


	//   ....[25]....
        /*0140*/ 	.word	0xffffffff


	//   ....[26]....
        /*0144*/ 	.word	0xffffffff


	//   ....[27]....
        /*0148*/ 	.word	0xffffffff


	//   ....[28]....
        /*014c*/ 	.word	0xffffffff


	//   ....[29]....
        /*0150*/ 	.word	0xffffffff


	//   ....[30]....
        /*0154*/ 	.word	0xffffffff


	//   ....[31]....
        /*0158*/ 	.word	0xffffffff


	//   ....[32]....
        /*015c*/ 	.word	0xffffffff


	//   ....[33]....
        /*0160*/ 	.word	0xffffffff


	//   ....[34]....
        /*0164*/ 	.word	0xffffffff


	//   ....[35]....
        /*0168*/ 	.word	0xffffffff


	//   ....[36]....
        /*016c*/ 	.word	0xffffffff


	//   ....[37]....
        /*0170*/ 	.word	0xffffffff


	//   ....[38]....
        /*0174*/ 	.word	0xffffffff


	//   ....[39]....
        /*0178*/ 	.word	0xffffffff


	//   ....[40]....
        /*017c*/ 	.word	0xffffffff


	//   ....[41]....
        /*0180*/ 	.word	0xffffffff


	//   ....[42]....
        /*0184*/ 	.word	0xffffffff


	//   ....[43]....
        /*0188*/ 	.word	0xffffffff


	//   ....[44]....
        /*018c*/ 	.word	0xffffffff


	//   ....[45]....
        /*0190*/ 	.word	0xffffffff


	//   ....[46]....
        /*0194*/ 	.word	0xffffffff


	//   ....[47]....
        /*0198*/ 	.word	0xffffffff


	//   ....[48]....
        /*019c*/ 	.word	0xffffffff


	//   ....[49]....
        /*01a0*/ 	.word	0xffffffff


	//   ....[50]....
        /*01a4*/ 	.word	0xffffffff


	//   ....[51]....
        /*01a8*/ 	.word	0xffffffff


	//   ....[52]....
        /*01ac*/ 	.word	0xffffffff


	//   ....[53]....
        /*01b0*/ 	.word	0xffffffff


	//   ....[54]....
        /*01b4*/ 	.word	0xffffffff


	//   ....[55]....
        /*01b8*/ 	.word	0xffffffff


	//   ....[56]....
        /*01bc*/ 	.word	0xffffffff


	//   ....[57]....
        /*01c0*/ 	.word	0xffffffff


	//   ....[58]....
        /*01c4*/ 	.word	0xffffffff


	//   ....[59]....
        /*01c8*/ 	.word	0xffffffff


	//   ....[60]....
        /*01cc*/ 	.word	0xffffffff


	//   ....[61]....
        /*01d0*/ 	.word	0xffffffff


	//   ....[62]....
        /*01d4*/ 	.word	0xffffffff


	//   ....[63]....
        /*01d8*/ 	.word	0xffffffff


	//   ....[64]....
        /*01dc*/ 	.word	0xffffffff


	//   ....[65]....
        /*01e0*/ 	.word	0xffffffff


	//   ....[66]....
        /*01e4*/ 	.word	0xffffffff


	//   ....[67]....
        /*01e8*/ 	.word	0xffffffff


	//   ....[68]....
        /*01ec*/ 	.word	0xffffffff


	//   ....[69]....
        /*01f0*/ 	.word	0xffffffff


	//   ....[70]....
        /*01f4*/ 	.word	0xffffffff


	//   ....[71]....
        /*01f8*/ 	.word	0xffffffff


	//   ....[72]....
        /*01fc*/ 	.word	0xffffffff


	//   ....[73]....
        /*0200*/ 	.word	0xffffffff


	//   ....[74]....
        /*0204*/ 	.word	0xffffffff


	//   ....[75]....
        /*0208*/ 	.word	0xffffffff


	//   ....[76]....
        /*020c*/ 	.word	0xffffffff


	//   ....[77]....
        /*0210*/ 	.word	0xffffffff


	//   ....[78]....
        /*0214*/ 	.word	0xffffffff


	//   ....[79]....
        /*0218*/ 	.word	0xffffffff


	//   ....[80]....
        /*021c*/ 	.word	0xffffffff


	//   ....[81]....
        /*0220*/ 	.word	0xffffffff


	//   ....[82]....
        /*0224*/ 	.word	0xffffffff


	//   ....[83]....
        /*0228*/ 	.word	0xffffffff


	//   ....[84]....
        /*022c*/ 	.word	0xffffffff


	//   ....[85]....
        /*0230*/ 	.word	0xffffffff


	//   ....[86]....
        /*0234*/ 	.word	0xffffffff


	//   ....[87]....
        /*0238*/ 	.word	0xffffffff


	//   ....[88]....
        /*023c*/ 	.word	0xffffffff


	//   ....[89]....
        /*0240*/ 	.word	0xffffffff


	//   ....[90]....
        /*0244*/ 	.word	0xffffffff


	//   ....[91]....
        /*0248*/ 	.word	0xffffffff


	//   ....[92]....
        /*024c*/ 	.word	0xffffffff


	//   ....[93]....
        /*0250*/ 	.word	0xffffffff


	//   ....[94]....
        /*0254*/ 	.word	0xffffffff


	//   ....[95]....
        /*0258*/ 	.word	0xffffffff


	//   ....[96]....
        /*025c*/ 	.word	0xffffffff


	//   ....[97]....
        /*0260*/ 	.word	0xffffffff


	//   ....[98]....
        /*0264*/ 	.word	0xffffffff


	//   ....[99]....
        /*0268*/ 	.word	0xffffffff


	//   ....[100]....
        /*026c*/ 	.word	0xffffffff


	//   ....[101]....
        /*0270*/ 	.word	0xffffffff


	//   ....[102]....
        /*0274*/ 	.word	0xffffffff


	//   ....[103]....
        /*0278*/ 	.word	0xffffffff


	//   ....[104]....
        /*027c*/ 	.word	0xffffffff


	//   ....[105]....
        /*0280*/ 	.word	0xffffffff


	//   ....[106]....
        /*0284*/ 	.word	0xffffffff


	//   ....[107]....
        /*0288*/ 	.word	0xffffffff


	//   ....[108]....
        /*028c*/ 	.word	0xffffffff


	//   ....[109]....
        /*0290*/ 	.word	0xffffffff


	//   ....[110]....
        /*0294*/ 	.word	0xffffffff


	//   ....[111]....
        /*0298*/ 	.word	0xffffffff


	//   ....[112]....
        /*029c*/ 	.word	0xffffffff


	//   ....[113]....
        /*02a0*/ 	.word	0xffffffff


	//   ....[114]....
        /*02a4*/ 	.word	0xffffffff


	//   ....[115]....
        /*02a8*/ 	.word	0xffffffff


	//   ....[116]....
        /*02ac*/ 	.word	0xffffffff


	//   ....[117]....
        /*02b0*/ 	.word	0xffffffff


	//   ....[118]....
        /*02b4*/ 	.word	0xffffffff


	//   ....[119]....
        /*02b8*/ 	.word	0xffffffff


	//   ....[120]....
        /*02bc*/ 	.word	0xffffffff


	//   ....[121]....
        /*02c0*/ 	.word	0xffffffff


	//   ....[122]....
        /*02c4*/ 	.word	0xffffffff


	//   ....[123]....
        /*02c8*/ 	.word	0xffffffff


	//   ....[124]....
        /*02cc*/ 	.word	0xffffffff


	//   ....[125]....
        /*02d0*/ 	.word	0xffffffff


	//   ....[126]....
        /*02d4*/ 	.word	0xffffffff


	//   ....[127]....
        /*02d8*/ 	.word	0xffffffff


	//   ....[128]....
        /*02dc*/ 	.word	0xffffffff


	//   ....[129]....
        /*02e0*/ 	.word	0xffffffff


	//   ....[130]....
        /*02e4*/ 	.word	0xffffffff


	//   ....[131]....
        /*02e8*/ 	.word	0xffffffff


	//   ....[132]....
        /*02ec*/ 	.word	0xffffffff


	//   ....[133]....
        /*02f0*/ 	.word	0xffffffff


	//   ....[134]....
        /*02f4*/ 	.word	0xffffffff


	//   ....[135]....
        /*02f8*/ 	.word	0xffffffff


	//   ....[136]....
        /*02fc*/ 	.word	0xffffffff


	//   ....[137]....
        /*0300*/ 	.word	0xffffffff


	//   ....[138]....
        /*0304*/ 	.word	0xffffffff


	//   ....[139]....
        /*0308*/ 	.word	0xffffffff


	//   ....[140]....
        /*030c*/ 	.word	0xffffffff


	//   ....[141]....
        /*0310*/ 	.word	0xffffffff


	//   ....[142]....
        /*0314*/ 	.word	0xffffffff


	//   ....[143]....
        /*0318*/ 	.word	0xffffffff


	//   ....[144]....
        /*031c*/ 	.word	0xffffffff


	//   ....[145]....
        /*0320*/ 	.word	0xffffffff


	//   ....[146]....
        /*0324*/ 	.word	0xffffffff


	//   ....[147]....
        /*0328*/ 	.word	0xffffffff


	//   ....[148]....
        /*032c*/ 	.word	0xffffffff


	//   ....[149]....
        /*0330*/ 	.word	0xffffffff


	//   ....[150]....
        /*0334*/ 	.word	0xffffffff


	//   ....[151]....
        /*0338*/ 	.word	0xffffffff


	//   ....[152]....
        /*033c*/ 	.word	0xffffffff


	//   ....[153]....
        /*0340*/ 	.word	0xffffffff


	//   ....[154]....
        /*0344*/ 	.word	0xffffffff


	//   ....[155]....
        /*0348*/ 	.word	0xffffffff


	//   ....[156]....
        /*034c*/ 	.word	0xffffffff


	//   ....[157]....
        /*0350*/ 	.word	0xffffffff


	//   ....[158]....
        /*0354*/ 	.word	0xffffffff


	//   ....[159]....
        /*0358*/ 	.word	0xffffffff


	//   ....[160]....
        /*035c*/ 	.word	0x0500001c


	//   ....[161]....
        /*0360*/ 	.word	0xffffffff


	//   ....[162]....
        /*0364*/ 	.word	0xffffffff


	//   ....[163]....
        /*0368*/ 	.word	0xffffffff


	//   ....[164]....
        /*036c*/ 	.word	0xffffffff


	//   ....[165]....
        /*0370*/ 	.word	0xffffffff


	//   ....[166]....
        /*0374*/ 	.word	0xffffffff


	//   ....[167]....
        /*0378*/ 	.word	0xffffffff


	//   ....[168]....
        /*037c*/ 	.word	0xffffffff


	//   ....[169]....
        /*0380*/ 	.word	0xffffffff


	//   ....[170]....
        /*0384*/ 	.word	0xffffffff


	//   ....[171]....
        /*0388*/ 	.word	0xffffffff


	//   ....[172]....
        /*038c*/ 	.word	0xffffffff


	//   ....[173]....
        /*0390*/ 	.word	0xffffffff


	//   ....[174]....
        /*0394*/ 	.word	0xffffffff


	//   ....[175]....
        /*0398*/ 	.word	0xffffffff


	//   ....[176]....
        /*039c*/ 	.word	0xffffffff


	//   ....[177]....
        /*03a0*/ 	.word	0xffffffff


	//   ....[178]....
        /*03a4*/ 	.word	0xffffffff


	//   ....[179]....
        /*03a8*/ 	.word	0xffffffff


	//   ....[180]....
        /*03ac*/ 	.word	0xffffffff


	//   ....[181]....
        /*03b0*/ 	.word	0xffffffff


	//   ....[182]....
        /*03b4*/ 	.word	0xffffffff


	//   ....[183]....
        /*03b8*/ 	.word	0xffffffff


	//   ....[184]....
        /*03bc*/ 	.word	0xffffffff


	//   ....[185]....
        /*03c0*/ 	.word	0xffffffff


	//   ....[186]....
        /*03c4*/ 	.word	0xffffffff


	//   ....[187]....
        /*03c8*/ 	.word	0xffffffff


	//   ....[188]....
        /*03cc*/ 	.word	0xffffffff


	//   ....[189]....
        /*03d0*/ 	.word	0xffffffff


	//   ....[190]....
        /*03d4*/ 	.word	0xffffffff


	//   ....[191]....
        /*03d8*/ 	.word	0xffffffff


	//   ....[192]....
        /*03dc*/ 	.word	0xffffffff


	//   ....[193]....
        /*03e0*/ 	.word	0xffffffff


	//   ....[194]....
        /*03e4*/ 	.word	0xffffffff


	//   ....[195]....
        /*03e8*/ 	.word	0xffffffff


	//   ....[196]....
        /*03ec*/ 	.word	0xffffffff


	//   ....[197]....
        /*03f0*/ 	.word	0xffffffff


	//   ....[198]....
        /*03f4*/ 	.word	0xffffffff


	//   ....[199]....
        /*03f8*/ 	.word	0xffffffff


	//   ....[200]....
        /*03fc*/ 	.word	0xffffffff


	//   ....[201]....
        /*0400*/ 	.word	0xffffffff


	//   ....[202]....
        /*0404*/ 	.word	0xffffffff


	//   ....[203]....
        /*0408*/ 	.word	0xffffffff


	//   ....[204]....
        /*040c*/ 	.word	0xffffffff


	//   ....[205]....
        /*0410*/ 	.word	0xffffffff


	//   ....[206]....
        /*0414*/ 	.word	0xffffffff


	//   ....[207]....
        /*0418*/ 	.word	0xffffffff


	//   ....[208]....
        /*041c*/ 	.word	0xffffffff


	//   ....[209]....
        /*0420*/ 	.word	0xffffffff


	//   ....[210]....
        /*0424*/ 	.word	0xffffffff


	//   ....[211]....
        /*0428*/ 	.word	0xffffffff


	//   ....[212]....
        /*042c*/ 	.word	0xffffffff


	//   ....[213]....
        /*0430*/ 	.word	0xffffffff


	//   ....[214]....
        /*0434*/ 	.word	0xffffffff


	//   ....[215]....
        /*0438*/ 	.word	0xffffffff


	//   ....[216]....
        /*043c*/ 	.word	0xffffffff


	//   ....[217]....
        /*0440*/ 	.word	0xffffffff


	//   ....[218]....
        /*0444*/ 	.word	0xffffffff


	//   ....[219]....
        /*0448*/ 	.word	0xffffffff


	//   ....[220]....
        /*044c*/ 	.word	0xffffffff


	//   ....[221]....
        /*0450*/ 	.word	0xffffffff


	//   ....[222]....
        /*0454*/ 	.word	0xffffffff


	//   ....[223]....
        /*0458*/ 	.word	0xffffffff


	//   ....[224]....
        /*045c*/ 	.word	0xffffffff


	//   ....[225]....
        /*0460*/ 	.word	0xffffffff


	//   ....[226]....
        /*0464*/ 	.word	0xffffffff


	//   ....[227]....
        /*0468*/ 	.word	0xffffffff


	//   ....[228]....
        /*046c*/ 	.word	0xffffffff


	//   ....[229]....
        /*0470*/ 	.word	0x0500003f


	//   ....[230]....
        /*0474*/ 	.word	0x0500003f


	//   ....[231]....
        /*0478*/ 	.word	0x0500003f


	//   ....[232]....
        /*047c*/ 	.word	0x0500003f


	//   ....[233]....
        /*0480*/ 	.word	0x0500003f


	//----- nvinfo : EIATTR_COOP_GROUP_INSTR_OFFSETS
	.align		4
.L_258:
        /*0484*/ 	.byte	0x04, 0x28
        /*0486*/ 	.short	(.L_260 - .L_259)


	//   ....[0]....
.L_259:
        /*0488*/ 	.word	0x00001180


	//   ....[1]....
        /*048c*/ 	.word	0x00001ca0


	//   ....[2]....
        /*0490*/ 	.word	0x00003220


	//   ....[3]....
        /*0494*/ 	.word	0x00003240


	//   ....[4]....
        /*0498*/ 	.word	0x00003260


	//   ....[5]....
        /*049c*/ 	.word	0x00003280


	//   ....[6]....
        /*04a0*/ 	.word	0x000032a0


	//   ....[7]....
        /*04a4*/ 	.word	0x00003730


	//   ....[8]....
        /*04a8*/ 	.word	0x00003740


	//   ....[9]....
        /*04ac*/ 	.word	0x00003760


	//   ....[10]....
        /*04b0*/ 	.word	0x00003780


	//   ....[11]....
        /*04b4*/ 	.word	0x000037d0


	//   ....[12]....
        /*04b8*/ 	.word	0x00003800


	//   ....[13]....
        /*04bc*/ 	.word	0x00003850


	//   ....[14]....
        /*04c0*/ 	.word	0x00003890


	//   ....[15]....
        /*04c4*/ 	.word	0x00003980


	//   ....[16]....
        /*04c8*/ 	.word	0x000039a0


	//   ....[17]....
        /*04cc*/ 	.word	0x000039b0


	//   ....[18]....
        /*04d0*/ 	.word	0x000039d0


	//   ....[19]....
        /*04d4*/ 	.word	0x00003a10


	//   ....[20]....
        /*04d8*/ 	.word	0x00003a40


	//   ....[21]....
        /*04dc*/ 	.word	0x00003a80


	//   ....[22]....
        /*04e0*/ 	.word	0x00003aa0


	//   ....[23]....
        /*04e4*/ 	.word	0x00003ac0


	//   ....[24]....
        /*04e8*/ 	.word	0x00003bc0


	//   ....[25]....
        /*04ec*/ 	.word	0x00003bf0


	//   ....[26]....
        /*04f0*/ 	.word	0x00003c00


	//   ....[27]....
        /*04f4*/ 	.word	0x00003c30


	//   ....[28]....
        /*04f8*/ 	.word	0x00003c50


	//   ....[29]....
        /*04fc*/ 	.word	0x00003ca0


	//   ....[30]....
        /*0500*/ 	.word	0x00003cc0


	//   ....[31]....
        /*0504*/ 	.word	0x00003d00


	//   ....[32]....
        /*0508*/ 	.word	0x00003d20


	//   ....[33]....
        /*050c*/ 	.word	0x00003e00


	//   ....[34]....
        /*0510*/ 	.word	0x00003e20


	//   ....[35]....
        /*0514*/ 	.word	0x00003e30


	//   ....[36]....
        /*0518*/ 	.word	0x00003e60


	//   ....[37]....
        /*051c*/ 	.word	0x00003e90


	//   ....[38]....
        /*0520*/ 	.word	0x00003ee0


	//   ....[39]....
        /*0524*/ 	.word	0x00003ef0


	//   ....[40]....
        /*0528*/ 	.word	0x00003f30


	//   ....[41]....
        /*052c*/ 	.word	0x00003f60


	//   ....[42]....
        /*0530*/ 	.word	0x00004040


	//   ....[43]....
        /*0534*/ 	.word	0x00004060


	//   ....[44]....
        /*0538*/ 	.word	0x00004070


	//   ....[45]....
        /*053c*/ 	.word	0x000040c0


	//   ....[46]....
        /*0540*/ 	.word	0x000040f0


	//   ....[47]....
        /*0544*/ 	.word	0x00004120


	//   ....[48]....
        /*0548*/ 	.word	0x00004150


	//   ....[49]....
        /*054c*/ 	.word	0x00004180


	//   ....[50]....
        /*0550*/ 	.word	0x000041b0


	//   ....[51]....
        /*0554*/ 	.word	0x00004280


	//   ....[52]....
        /*0558*/ 	.word	0x000042b0


	//   ....[53]....
        /*055c*/ 	.word	0x000042c0


	//   ....[54]....
        /*0560*/ 	.word	0x00004310


	//   ....[55]....
        /*0564*/ 	.word	0x00004340


	//   ....[56]....
        /*0568*/ 	.word	0x00004370


	//   ....[57]....
        /*056c*/ 	.word	0x000043a0


	//   ....[58]....
        /*0570*/ 	.word	0x000043d0


	//   ....[59]....
        /*0574*/ 	.word	0x00004400


	//   ....[60]....
        /*0578*/ 	.word	0x000044e0


	//   ....[61]....
        /*057c*/ 	.word	0x000044f0


	//   ....[62]....
        /*0580*/ 	.word	0x00004540


	//   ....[63]....
        /*0584*/ 	.word	0x00004570


	//   ....[64]....
        /*0588*/ 	.word	0x000045a0


	//   ....[65]....
        /*058c*/ 	.word	0x000045d0


	//   ....[66]....
        /*0590*/ 	.word	0x00004600


	//   ....[67]....
        /*0594*/ 	.word	0x00004630


	//   ....[68]....
        /*0598*/ 	.word	0x00004660


	//   ....[69]....
        /*059c*/ 	.word	0x00004720


	//   ....[70]....
        /*05a0*/ 	.word	0x00004730


	//   ....[71]....
        /*05a4*/ 	.word	0x00004780


	//   ....[72]....
        /*05a8*/ 	.word	0x000047b0


	//   ....[73]....
        /*05ac*/ 	.word	0x000047e0


	//   ....[74]....
        /*05b0*/ 	.word	0x00004810


	//   ....[75]....
        /*05b4*/ 	.word	0x00004840


	//   ....[76]....
        /*05b8*/ 	.word	0x00004870


	//   ....[77]....
        /*05bc*/ 	.word	0x000048a0


	//   ....[78]....
        /*05c0*/ 	.word	0x00004970


	//   ....[79]....
        /*05c4*/ 	.word	0x00004980


	//   ....[80]....
        /*05c8*/ 	.word	0x000049d0


	//   ....[81]....
        /*05cc*/ 	.word	0x00004a00


	//   ....[82]....
        /*05d0*/ 	.word	0x00004a30


	//   ....[83]....
        /*05d4*/ 	.word	0x00004a60


	//   ....[84]....
        /*05d8*/ 	.word	0x00004a90


	//   ....[85]....
        /*05dc*/ 	.word	0x00004ac0


	//   ....[86]....
        /*05e0*/ 	.word	0x00004af0


	//   ....[87]....
        /*05e4*/ 	.word	0x00004bc0


	//   ....[88]....
        /*05e8*/ 	.word	0x00004bd0


	//   ....[89]....
        /*05ec*/ 	.word	0x00004c20


	//   ....[90]....
        /*05f0*/ 	.word	0x00004c50


	//   ....[91]....
        /*05f4*/ 	.word	0x00004c80


	//   ....[92]....
        /*05f8*/ 	.word	0x00004cb0


	//   ....[93]....
        /*05fc*/ 	.word	0x00004ce0


	//   ....[94]....
        /*0600*/ 	.word	0x00004d10


	//   ....[95]....
        /*0604*/ 	.word	0x00004d40


	//   ....[96]....
        /*0608*/ 	.word	0x00004e00


	//   ....[97]....
        /*060c*/ 	.word	0x00004e10


	//   ....[98]....
        /*0610*/ 	.word	0x00004e40


	//   ....[99]....
        /*0614*/ 	.word	0x00004e70


	//   ....[100]....
        /*0618*/ 	.word	0x00004ea0


	//   ....[101]....
        /*061c*/ 	.word	0x00004ed0


	//   ....[102]....
        /*0620*/ 	.word	0x00004f00


	//   ....[103]....
        /*0624*/ 	.word	0x00004f30


	//   ....[104]....
        /*0628*/ 	.word	0x00004f60


	//   ....[105]....
        /*062c*/ 	.word	0x00005040


	//   ....[106]....
        /*0630*/ 	.word	0x00005070


	//   ....[107]....
        /*0634*/ 	.word	0x00005080


	//   ....[108]....
        /*0638*/ 	.word	0x000050d0


	//   ....[109]....
        /*063c*/ 	.word	0x00005100


	//   ....[110]....
        /*0640*/ 	.word	0x00005130


	//   ....[111]....
        /*0644*/ 	.word	0x00005160


	//   ....[112]....
        /*0648*/ 	.word	0x00005190


	//   ....[113]....
        /*064c*/ 	.word	0x000051c0


	//   ....[114]....
        /*0650*/ 	.word	0x00005290


	//   ....[115]....
        /*0654*/ 	.word	0x000052b0


	//   ....[116]....
        /*0658*/ 	.word	0x000052c0


	//   ....[117]....
        /*065c*/ 	.word	0x00005310


	//   ....[118]....
        /*0660*/ 	.word	0x00005340


	//   ....[119]....
        /*0664*/ 	.word	0x00005370


	//   ....[120]....
        /*0668*/ 	.word	0x000053a0


	//   ....[121]....
        /*066c*/ 	.word	0x000053d0


	//   ....[122]....
        /*0670*/ 	.word	0x00005400


	//   ....[123]....
        /*0674*/ 	.word	0x000054e0


	//   ....[124]....
        /*0678*/ 	.word	0x00005500


	//   ....[125]....
        /*067c*/ 	.word	0x00005510


	//   ....[126]....
        /*0680*/ 	.word	0x00005540


	//   ....[127]....
        /*0684*/ 	.word	0x000055a0


	//   ....[128]....
        /*0688*/ 	.word	0x000055d0


	//   ....[129]....
        /*068c*/ 	.word	0x00005600


	//   ....[130]....
        /*0690*/ 	.word	0x00005630


	//   ....[131]....
        /*0694*/ 	.word	0x00005660


	//   ....[132]....
        /*0698*/ 	.word	0x00005730


	//   ....[133]....
        /*069c*/ 	.word	0x00005760


	//   ....[134]....
        /*06a0*/ 	.word	0x00005770


	//   ....[135]....
        /*06a4*/ 	.word	0x000057c0


	//   ....[136]....
        /*06a8*/ 	.word	0x000057f0


	//   ....[137]....
        /*06ac*/ 	.word	0x00005820


	//   ....[138]....
        /*06b0*/ 	.word	0x00005850


	//   ....[139]....
        /*06b4*/ 	.word	0x00005880


	//   ....[140]....
        /*06b8*/ 	.word	0x000058b0


	//   ....[141]....
        /*06bc*/ 	.word	0x00005980


	//   ....[142]....
        /*06c0*/ 	.word	0x000059a0


	//   ....[143]....
        /*06c4*/ 	.word	0x000059b0


	//   ....[144]....
        /*06c8*/ 	.word	0x00005a00


	//   ....[145]....
        /*06cc*/ 	.word	0x00005a30


	//   ....[146]....
        /*06d0*/ 	.word	0x00005a60


	//   ....[147]....
        /*06d4*/ 	.word	0x00005a90


	//   ....[148]....
        /*06d8*/ 	.word	0x00005ac0


	//   ....[149]....
        /*06dc*/ 	.word	0x00005af0


	//   ....[150]....
        /*06e0*/ 	.word	0x00005bc0


	//   ....[151]....
        /*06e4*/ 	.word	0x00005be0


	//   ....[152]....
        /*06e8*/ 	.word	0x00005bf0


	//   ....[153]....
        /*06ec*/ 	.word	0x00005c40


	//   ....[154]....
        /*06f0*/ 	.word	0x00005c70


	//   ....[155]....
        /*06f4*/ 	.word	0x00005ca0


	//   ....[156]....
        /*06f8*/ 	.word	0x00005cd0


	//   ....[157]....
        /*06fc*/ 	.word	0x00005d00


	//   ....[158]....
        /*0700*/ 	.word	0x00005d30


	//   ....[159]....
        /*0704*/ 	.word	0x00005df0


	//   ....[160]....
        /*0708*/ 	.word	0x000062f0


	//   ....[161]....
        /*070c*/ 	.word	0x00006650


	//   ....[162]....
        /*0710*/ 	.word	0x00006750


	//   ....[163]....
        /*0714*/ 	.word	0x00006850


	//   ....[164]....
        /*0718*/ 	.word	0x00006950


	//   ....[165]....
        /*071c*/ 	.word	0x00006a50


	//   ....[166]....
        /*0720*/ 	.word	0x00006b50


	//   ....[167]....
        /*0724*/ 	.word	0x00006c50


	//   ....[168]....
        /*0728*/ 	.word	0x00006d50


	//   ....[169]....
        /*072c*/ 	.word	0x00006e50


	//   ....[170]....
        /*0730*/ 	.word	0x00006f50


	//   ....[171]....
        /*0734*/ 	.word	0x00007050


	//   ....[172]....
        /*0738*/ 	.word	0x00007150


	//   ....[173]....
        /*073c*/ 	.word	0x00007250


	//   ....[174]....
        /*0740*/ 	.word	0x00007350


	//   ....[175]....
        /*0744*/ 	.word	0x00007450


	//   ....[176]....
        /*0748*/ 	.word	0x00007550


	//   ....[177]....
        /*074c*/ 	.word	0x00007650


	//   ....[178]....
        /*0750*/ 	.word	0x00007870


	//   ....[179]....
        /*0754*/ 	.word	0x000079f0


	//   ....[180]....
        /*0758*/ 	.word	0x00007b70


	//   ....[181]....
        /*075c*/ 	.word	0x00007cf0


	//   ....[182]....
        /*0760*/ 	.word	0x00007e70


	//   ....[183]....
        /*0764*/ 	.word	0x00007ff0


	//   ....[184]....
        /*0768*/ 	.word	0x00008170


	//   ....[185]....
        /*076c*/ 	.word	0x000082f0


	//   ....[186]....
        /*0770*/ 	.word	0x00008470


	//   ....[187]....
        /*0774*/ 	.word	0x000085f0


	//   ....[188]....
        /*0778*/ 	.word	0x00008770


	//   ....[189]....
        /*077c*/ 	.word	0x000088f0


	//   ....[190]....
        /*0780*/ 	.word	0x00008a60


	//   ....[191]....
        /*0784*/ 	.word	0x00008bc0


	//   ....[192]....
        /*0788*/ 	.word	0x00008d20


	//   ....[193]....
        /*078c*/ 	.word	0x00008e80


	//   ....[194]....
        /*0790*/ 	.word	0x00008fe0


	//   ....[195]....
        /*0794*/ 	.word	0x00009f40


	//   ....[196]....
        /*0798*/ 	.word	0x00009fc0


	//   ....[197]....
        /*079c*/ 	.word	0x0000a040


	//   ....[198]....
        /*07a0*/ 	.word	0x0000a0c0


	//   ....[199]....
        /*07a4*/ 	.word	0x0000a140


	//   ....[200]....
        /*07a8*/ 	.word	0x0000a1c0


	//   ....[201]....
        /*07ac*/ 	.word	0x0000a240


	//   ....[202]....
        /*07b0*/ 	.word	0x0000a2c0


	//   ....[203]....
        /*07b4*/ 	.word	0x0000a340


	//   ....[204]....
        /*07b8*/ 	.word	0x0000a3c0


	//   ....[205]....
        /*07bc*/ 	.word	0x0000a440


	//   ....[206]....
        /*07c0*/ 	.word	0x0000a4c0


	//   ....[207]....
        /*07c4*/ 	.word	0x0000a540


	//   ....[208]....
        /*07c8*/ 	.word	0x0000a5c0


	//   ....[209]....
        /*07cc*/ 	.word	0x0000a640


	//   ....[210]....
        /*07d0*/ 	.word	0x0000a6c0


	//   ....[211]....
        /*07d4*/ 	.word	0x0000a740


	//   ....[212]....
        /*07d8*/ 	.word	0x0000a8a0


	//   ....[213]....
        /*07dc*/ 	.word	0x0000a960


	//   ....[214]....
        /*07e0*/ 	.word	0x0000aa10


	//   ....[215]....
        /*07e4*/ 	.word	0x0000aad0


	//   ....[216]....
        /*07e8*/ 	.word	0x0000ab80


	//   ....[217]....
        /*07ec*/ 	.word	0x0000ac40


	//   ....[218]....
        /*07f0*/ 	.word	0x0000acf0


	//   ....[219]....
        /*07f4*/ 	.word	0x0000adb0


	//   ....[220]....
        /*07f8*/ 	.word	0x0000ae60


	//   ....[221]....
        /*07fc*/ 	.word	0x0000af20


	//   ....[222]....
        /*0800*/ 	.word	0x0000afd0


	//   ....[223]....
        /*0804*/ 	.word	0x0000b090


	//   ....[224]....
        /*0808*/ 	.word	0x0000b140


	//   ....[225]....
        /*080c*/ 	.word	0x0000b200


	//   ....[226]....
        /*0810*/ 	.word	0x0000b2b0


	//   ....[227]....
        /*0814*/ 	.word	0x0000b370


	//   ....[228]....
        /*0818*/ 	.word	0x0000b410


	//   ....[229]....
        /*081c*/ 	.word	0x0000b480


	//   ....[230]....
        /*0820*/ 	.word	0x0000b4f0


	//   ....[231]....
        /*0824*/ 	.word	0x0000b560


	//   ....[232]....
        /*0828*/ 	.word	0x0000b5d0


	//   ....[233]....
        /*082c*/ 	.word	0x0000b640


	//----- nvinfo : EIATTR_VRC_CTA_INIT_COUNT
	.align		4
.L_260:
        /*0830*/ 	.byte	0x02, 0x4a
	.zero		1
	.zero		1


	//----- nvinfo : EIATTR_EXIT_INSTR_OFFSETS
	.align		4
        /*0834*/ 	.byte	0x04, 0x1c
        /*0836*/ 	.short	(.L_262 - .L_261)


	//   ....[0]....
.L_261:
        /*0838*/ 	.word	0x00002cc0


	//   ....[1]....
        /*083c*/ 	.word	0x00003020


	//   ....[2]....
        /*0840*/ 	.word	0x00003040


	//   ....[3]....
        /*0844*/ 	.word	0x0000a750


	//   ....[4]....
        /*0848*/ 	.word	0x0000b420


	//----- nvinfo : EIATTR_MAX_THREADS
	.align		4
.L_262:
        /*084c*/ 	.byte	0x04, 0x05
        /*084e*/ 	.short	(.L_264 - .L_263)
.L_263:
        /*0850*/ 	.word	0x00000180
        /*0854*/ 	.word	0x00000001
        /*0858*/ 	.word	0x00000001


	//----- nvinfo : EIATTR_CRS_STACK_SIZE
	.align		4
.L_264:
        /*085c*/ 	.byte	0x04, 0x1e
        /*085e*/ 	.short	(.L_266 - .L_265)
.L_265:
        /*0860*/ 	.word	0x00000000


	//----- nvinfo : EIATTR_CBANK_PARAM_SIZE
	.align		4
.L_266:
        /*0864*/ 	.byte	0x03, 0x19
        /*0866*/ 	.short	0x004d


	//----- nvinfo : EIATTR_PARAM_CBANK
	.align		4
        /*0868*/ 	.byte	0x04, 0x0a
        /*086a*/ 	.short	(.L_268 - .L_267)
	.align		4
.L_267:
        /*086c*/ 	.word	index@(.nv.constant0._ZN3cub18CUB_300001_SM_10006detail10radix_sort29DeviceRadixSortOnesweepKernelINS1_5radix10policy_hubIfiyE10Policy1000ELNS0_9SortOrderE0EfiyiiNS1_21identity_decomposer_tEEEvPT5_SB_PT3_PKSC_PT1_PKSG_PT2_PKSK_T4_iiT6_)
        /*0870*/ 	.short	0x0380
        /*0872*/ 	.short	0x004d


	//----- nvinfo : EIATTR_SW_WAR
	.align		4
.L_268:
        /*0874*/ 	.byte	0x04, 0x36
        /*0876*/ 	.short	(.L_270 - .L_269)
.L_269:
        /*0878*/ 	.word	0x00000008
.L_270:


//--------------------- .nv.info._ZN3cub18CUB_300001_SM_10006detail10radix_sort33DeviceRadixSortExclusiveSumKernelINS1_5radix10policy_hubIfiyE10Policy1000EyEEvPT0_ --------------------------
	.section	.nv.info._ZN3cub18CUB_300001_SM_10006detail10radix_sort33DeviceRadixSortExclusiveSumKernelINS1_5radix10policy_hubIfiyE10Policy1000EyEEvPT0_,"",@"SHT_CUDA_INFO"
	.sectionflags	@""
	.align	4


	//----- nvinfo : EIATTR_CUDA_API_VERSION
	.align		4
        /*0000*/ 	.byte	0x04, 0x37
        /*0002*/ 	.short	(.L_272 - .L_271)
.L_271:
        /*0004*/ 	.word	0x00000082


	//----- nvinfo : EIATTR_KPARAM_INFO
	.align		4
.L_272:
        /*0008*/ 	.byte	0x04, 0x17
        /*000a*/ 	.short	(.L_274 - .L_273)
.L_273:
        /*000c*/ 	.word	0x00000000
        /*0010*/ 	.short	0x0000
        /*0012*/ 	.short	0x0000
        /*0014*/ 	.byte	0x00, 0xf5, 0x21, 0x00


	//----- nvinfo : EIATTR_SPARSE_MMA_MASK
	.align		4
.L_274:
        /*0018*/ 	.byte	0x03, 0x50
        /*001a*/ 	.short	0x0000


	//----- nvinfo : EIATTR_MAXREG_COUNT
	.align		4
        /*001c*/ 	.byte	0x03, 0x1b
        /*001e*/ 	.short	0x00ff


	//----- nvinfo : EIATTR_NUM_BARRIERS
	.align		4
        /*0020*/ 	.byte	0x02, 0x4c
        /*0022*/ 	.byte	0x01
	.zero		1


	//----- nvinfo : EIATTR_MERCURY_ISA_VERSION
	.align		4
        /*0024*/ 	.byte	0x03, 0x5f
        /*0026*/ 	.short	0x0101


	//----- nvinfo : EIATTR_COOP_GROUP_MASK_REGIDS
	.align		4
        /*0028*/ 	.byte	0x04, 0x29
        /*002a*/ 	.short	(.L_276 - .L_275)


	//   ....[0]....
.L_275:
        /*002c*/ 	.word	0xffffffff


	//   ....[1]....
        /*0030*/ 	.word	0xffffffff


	//   ....[2]....
        /*0034*/ 	.word	0xffffffff


	//   ....[3]....
        /*0038*/ 	.word	0xffffffff


	//   ....[4]....
        /*003c*/ 	.word	0xffffffff


	//   ....[5]....
        /*0040*/ 	.word	0xffffffff


	//   ....[6]....
        /*0044*/ 	.word	0xffffffff


	//   ....[7]....
        /*0048*/ 	.word	0xffffffff


	//   ....[8]....
        /*004c*/ 	.word	0xffffffff


	//   ....[9]....
        /*0050*/ 	.word	0xffffffff


	//   ....[10]....
        /*0054*/ 	.word	0x05000015


	//   ....[11]....
        /*0058*/ 	.word	0x05000015


	//   ....[12]....
        /*005c*/ 	.word	0x05000015


	//   ....[13]....
        /*0060*/ 	.word	0x05000015


	//   ....[14]....
        /*0064*/ 	.word	0x05000015


	//   ....[15]....
        /*0068*/ 	.word	0x05000015


	//   ....[16]....
        /*006c*/ 	.word	0x05000015


	//   ....[17]....
        /*0070*/ 	.word	0x05000015


	//   ....[18]....
        /*0074*/ 	.word	0x05000015


	//   ....[19]....
        /*0078*/ 	.word	0x05000015


	//----- nvinfo : EIATTR_COOP_GROUP_INSTR_OFFSETS
	.align		4
.L_276:
        /*007c*/ 	.byte	0x04, 0x28
        /*007e*/ 	.short	(.L_278 - .L_277)


	//   ....[0]....
.L_277:
        /*0080*/ 	.word	0x00000250


	//   ....[1]....
        /*0084*/ 	.word	0x00000260


	//   ....[2]....
        /*0088*/ 	.word	0x000002a0


	//   ....[3]....
        /*008c*/ 	.word	0x000002c0


	//   ....[4]....
        /*0090*/ 	.word	0x00000310


	//   ....[5]....
        /*0094*/ 	.word	0x00000320


	//   ....[6]....
        /*0098*/ 	.word	0x00000360


	//   ....[7]....
        /*009c*/ 	.word	0x00000380


	//   ....[8]....
        /*00a0*/ 	.word	0x000003d0


	//   ....[9]....
        /*00a4*/ 	.word	0x000003e0


	//   ....[10]....
        /*00a8*/ 	.word	0x00000660


	//   ....[11]....
        /*00ac*/ 	.word	0x000006b0


	//   ....[12]....
        /*00b0*/ 	.word	0x00000740


	//   ....[13]....
        /*00b4*/ 	.word	0x00000790


	//   ....[14]....
        /*00b8*/ 	.word	0x00000820


	//   ....[15]....
        /*00bc*/ 	.word	0x00000870


	//   ....[16]....
        /*00c0*/ 	.word	0x00000900


	//   ....[17]....
        /*00c4*/ 	.word	0x00000950


	//   ....[18]....
        /*00c8*/ 	.word	0x000009e0


	//   ....[19]....
        /*00cc*/ 	.word	0x00000a30


	//----- nvinfo : EIATTR_VRC_CTA_INIT_COUNT
	.align		4
.L_278:
        /*00d0*/ 	.byte	0x02, 0x4a
	.zero		1
	.zero		1


	//----- nvinfo : EIATTR_EXIT_INSTR_OFFSETS
	.align		4
        /*00d4*/ 	.byte	0x04, 0x1c
        /*00d6*/ 	.short	(.L_280 - .L_279)


	//   ....[0]....
.L_279:
        /*00d8*/ 	.word	0x000005d0


	//   ....[1]....
        /*00dc*/ 	.word	0x00000600


	//----- nvinfo : EIATTR_CRS_STACK_SIZE
	.align		4
.L_280:
        /*00e0*/ 	.byte	0x04, 0x1e
        /*00e2*/ 	.short	(.L_282 - .L_281)
.L_281:
        /*00e4*/ 	.word	0x00000000


	//----- nvinfo : EIATTR_CBANK_PARAM_SIZE
	.align		4
.L_282:
        /*00e8*/ 	.byte	0x03, 0x19
        /*00ea*/ 	.short	0x0008


	//----- nvinfo : EIATTR_PARAM_CBANK
	.align		4
        /*00ec*/ 	.byte	0x04, 0x0a
        /*00ee*/ 	.short	(.L_284 - .L_283)
	.align		4
.L_283:
        /*00f0*/ 	.word	index@(.nv.constant0._ZN3cub18CUB_300001_SM_10006detail10radix_sort33DeviceRadixSortExclusiveSumKernelINS1_5radix10policy_hubIfiyE10Policy1000EyEEvPT0_)
        /*00f4*/ 	.short	0x0380
        /*00f6*/ 	.short	0x0008


	//----- nvinfo : EIATTR_SW_WAR
	.align		4
.L_284:
        /*00f8*/ 	.byte	0x04, 0x36
        /*00fa*/ 	.short	(.L_286 - .L_285)
.L_285:
        /*00fc*/ 	.word	0x00000008
.L_286:


//--------------------- .nv.info._ZN3cub18CUB_300001_SM_10006detail10radix_sort30DeviceRadixSortHistogramKernelINS1_5radix10policy_hubIfiyE10Policy1000ELNS0_9SortOrderE0EfyNS1_21identity_decomposer_tEEEvPT2_PKT1_SA_iiT3_ --------------------------
	.section	.nv.info._ZN3cub18CUB_300001_SM_10006detail10radix_sort30DeviceRadixSortHistogramKernelINS1_5radix10policy_hubIfiyE10Policy1000ELNS0_9SortOrderE0EfyNS1_21identity_decomposer_tEEEvPT2_PKT1_SA_iiT3_,"",@"SHT_CUDA_INFO"
	.sectionflags	@""
	.align	4


	//----- nvinfo : EIATTR_CUDA_API_VERSION
	.align		4
        /*0000*/ 	.byte	0x04, 0x37
        /*0002*/ 	.short	(.L_288 - .L_287)
.L_287:
        /*0004*/ 	.word	0x00000082


	//----- nvinfo : EIATTR_KPARAM_INFO
	.align		4
.L_288:
        /*0008*/ 	.byte	0x04, 0x17
        /*000a*/ 	.short	(.L_290 - .L_289)
.L_289:
        /*000c*/ 	.word	0x00000000
        /*0010*/ 	.short	0x0005
        /*0012*/ 	.short	0x0020
        /*0014*/ 	.byte	0x00, 0xf0, 0x05, 0x00


	//----- nvinfo : EIATTR_KPARAM_INFO
	.align		4
.L_290:
        /*0018*/ 	.byte	0x04, 0x17
        /*001a*/ 	.short	(.L_292 - .L_291)
.L_291:
        /*001c*/ 	.word	0x00000000
        /*0020*/ 	.short	0x0004
        /*0022*/ 	.short	0x001c
        /*0024*/ 	.byte	0x00, 0xf0, 0x11, 0x00


	//----- nvinfo : EIATTR_KPARAM_INFO
	.align		4
.L_292:
        /*0028*/ 	.byte	0x04, 0x17
        /*002a*/ 	.short	(.L_294 - .L_293)
.L_293:
        /*002c*/ 	.word	0x00000000
        /*0030*/ 	.short	0x0003
        /*0032*/ 	.short	0x0018
        /*0034*/ 	.byte	0x00, 0xf0, 0x11, 0x00


	//----- nvinfo : EIATTR_KPARAM_INFO
	.align		4
.L_294:
        /*0038*/ 	.byte	0x04, 0x17
        /*003a*/ 	.short	(.L_296 - .L_295)
.L_295:
        /*003c*/ 	.word	0x00000000
        /*0040*/ 	.short	0x0002
        /*0042*/ 	.short	0x0010
        /*0044*/ 	.byte	0x00, 0xf0, 0x21, 0x00


	//----- nvinfo : EIATTR_KPARAM_INFO
	.align		4
.L_296:
        /*0048*/ 	.byte	0x04, 0x17
        /*004a*/ 	.short	(.L_298 - .L_297)
.L_297:
        /*004c*/ 	.word	0x00000000
        /*0050*/ 	.short	0x0001
        /*0052*/ 	.short	0x0008
        /*0054*/ 	.byte	0x00, 0xf5, 0x21, 0x00


	//----- nvinfo : EIATTR_KPARAM_INFO
	.align		4
.L_298:
        /*0058*/ 	.byte	0x04, 0x17
        /*005a*/ 	.short	(.L_300 - .L_299)
.L_299:
        /*005c*/ 	.word	0x00000000
        /*0060*/ 	.short	0x0000
        /*0062*/ 	.short	0x0000
        /*0064*/ 	.byte	0x00, 0xf5, 0x21, 0x00


	//----- nvinfo : EIATTR_SPARSE_MMA_MASK
	.align		4
.L_300:
        /*0068*/ 	.byte	0x03, 0x50
        /*006a*/ 	.short	0x0000


	//----- nvinfo : EIATTR_MAXREG_COUNT
	.align		4
        /*006c*/ 	.byte	0x03, 0x1b
        /*006e*/ 	.short	0x00ff


	//----- nvinfo : EIATTR_NUM_BARRIERS
	.align		4
        /*0070*/ 	.byte	0x02, 0x4c
        /*0072*/ 	.byte	0x01
	.zero		1


	//----- nvinfo : EIATTR_MERCURY_ISA_VERSION
	.align		4
        /*0074*/ 	.byte	0x03, 0x5f
        /*0076*/ 	.short	0x0101


	//----- nvinfo : EIATTR_VRC_CTA_INIT_COUNT
	.align		4
        /*0078*/ 	.byte	0x02, 0x4a
	.zero		1
	.zero		1


	//----- nvinfo : EIATTR_EXIT_INSTR_OFFSETS
	.align		4
        /*007c*/ 	.byte	0x04, 0x1c
        /*007e*/ 	.short	(.L_302 - .L_301)


	//   ....[0]....
.L_301:
        /*0080*/ 	.word	0x00000040


	//   ....[1]....
        /*0084*/ 	.word	0x00003310


	//----- nvinfo : EIATTR_MAX_THREADS
	.align		4
.L_302:
        /*0088*/ 	.byte	0x04, 0x05
        /*008a*/ 	.short	(.L_304 - .L_303)
.L_303:
        /*008c*/ 	.word	0x00000080
        /*0090*/ 	.word	0x00000001
        /*0094*/ 	.word	0x00000001


	//----- nvinfo : EIATTR_CRS_STACK_SIZE
	.align		4
.L_304:
        /*0098*/ 	.byte	0x04, 0x1e
        /*009a*/ 	.short	(.L_306 - .L_305)
.L_305:
        /*009c*/ 	.word	0x00000000


	//----- nvinfo : EIATTR_CBANK_PARAM_SIZE
	.align		4
.L_306:
        /*00a0*/ 	.byte	0x03, 0x19
        /*00a2*/ 	.short	0x0021


	//----- nvinfo : EIATTR_PARAM_CBANK
	.align		4
        /*00a4*/ 	.byte	0x04, 0x0a
        /*00a6*/ 	.short	(.L_308 - .L_307)
	.align		4
.L_307:
        /*00a8*/ 	.word	index@(.nv.constant0._ZN3cub18CUB_300001_SM_10006detail10radix_sort30DeviceRadixSortHistogramKernelINS1_5radix10policy_hubIfiyE10Policy1000ELNS0_9SortOrderE0EfyNS1_21identity_decomposer_tEEEvPT2_PKT1_SA_iiT3_)
        /*00ac*/ 	.short	0x0380
        /*00ae*/ 	.short	0x0021


	//----- nvinfo : EIATTR_SW_WAR
	.align		4
.L_308:
        /*00b0*/ 	.byte	0x04, 0x36
        /*00b2*/ 	.short	(.L_310 - .L_309)
.L_309:
        /*00b4*/ 	.word	0x00000008
.L_310:


//--------------------- .nv.info._ZN3cub18CUB_300001_SM_10006detail10radix_sort31DeviceRadixSortSingleTileKernelINS1_5radix10policy_hubIfiyE10Policy1000ELNS0_9SortOrderE0EfiyNS1_21identity_decomposer_tEEEvPKT1_PSA_PKT2_PSE_T3_iiT4_ --------------------------
	.section	.nv.info._ZN3cub18CUB_300001_SM_10006detail10radix_sort31DeviceRadixSortSingleTileKernelINS1_5radix10policy_hubIfiyE10Policy1000ELNS0_9SortOrderE0EfiyNS1_21identity_decomposer_tEEEvPKT1_PSA_PKT2_PSE_T3_iiT4_,"",@"SHT_CUDA_INFO"
	.sectionflags	@""
	.align	4


	//----- nvinfo : EIATTR_CUDA_API_VERSION
	.align		4
        /*0000*/ 	.byte	0x04, 0x37
        /*0002*/ 	.short	(.L_312 - .L_311)
.L_311:
        /*0004*/ 	.word	0x00000082


	//----- nvinfo : EIATTR_KPARAM_INFO
	.align		4
.L_312:
        /*0008*/ 	.byte	0x04, 0x17
        /*000a*/ 	.short	(.L_314 - .L_313)
.L_313:
        /*000c*/ 	.word	0x00000000
        /*0010*/ 	.short	0x0007
        /*0012*/ 	.short	0x0030
        /*0014*/ 	.byte	0x00, 0xf0, 0x05, 0x00


	//----- nvinfo : EIATTR_KPARAM_INFO
	.align		4
.L_314:
        /*0018*/ 	.byte	0x04, 0x17
        /*001a*/ 	.short	(.L_316 - .L_315)
.L_315:
        /*001c*/ 	.word	0x00000000
        /*0020*/ 	.short	0x0006
        /*0022*/ 	.short	0x002c
        /*0024*/ 	.byte	0x00, 0xf0, 0x11, 0x00


	//----- nvinfo : EIATTR_KPARAM_INFO
	.align		4
.L_316:
        /*0028*/ 	.byte	0x04, 0x17
        /*002a*/ 	.short	(.L_318 - .L_317)
.L_317:
        /*002c*/ 	.word	0x00000000
        /*0030*/ 	.short	0x0005
        /*0032*/ 	.short	0x0028
        /*0034*/ 	.byte	0x00, 0xf0, 0x11, 0x00


	//----- nvinfo : EIATTR_KPARAM_INFO
	.align		4
.L_318:
        /*0038*/ 	.byte	0x04, 0x17
        /*003a*/ 	.short	(.L_320 - .L_319)
.L_319:
        /*003c*/ 	.word	0x00000000
        /*0040*/ 	.short	0x0004
        /*0042*/ 	.short	0x0020
        /*0044*/ 	.byte	0x00, 0xf0, 0x21, 0x00


	//----- nvinfo : EIATTR_KPARAM_INFO
	.align		4
.L_320:
        /*0048*/ 	.byte	0x04, 0x17
        /*004a*/ 	.short	(.L_322 - .L_321)
.L_321:
        /*004c*/ 	.word	0x00000000
        /*0050*/ 	.short	0x0003
        /*0052*/ 	.short	0x0018
        /*0054*/ 	.byte	0x00, 0xf5, 0x21, 0x00


	//----- nvinfo : EIATTR_KPARAM_INFO
	.align		4
.L_322:
        /*0058*/ 	.byte	0x04, 0x17
        /*005a*/ 	.short	(.L_324 - .L_323)
.L_323:
        /*005c*/ 	.word	0x00000000
        /*0060*/ 	.short	0x0002
        /*0062*/ 	.short	0x0010
        /*0064*/ 	.byte	0x00, 0xf5, 0x21, 0x00


	//----- nvinfo : EIATTR_KPARAM_INFO
	.align		4
.L_324:
        /*0068*/ 	.byte	0x04, 0x17
        /*006a*/ 	.short	(.L_326 - .L_325)
.L_325:
        /*006c*/ 	.word	0x00000000
        /*0070*/ 	.short	0x0001
        /*0072*/ 	.short	0x0008
        /*0074*/ 	.byte	0x00, 0xf5, 0x21, 0x00


	//----- nvinfo : EIATTR_KPARAM_INFO
	.align		4
.L_326:
        /*0078*/ 	.byte	0x04, 0x17
        /*007a*/ 	.short	(.L_328 - .L_327)
.L_327:
        /*007c*/ 	.word	0x00000000
        /*0080*/ 	.short	0x0000
        /*0082*/ 	.short	0x0000
        /*0084*/ 	.byte	0x00, 0xf5, 0x21, 0x00


	//----- nvinfo : EIATTR_SPARSE_MMA_MASK
	.align		4
.L_328:
        /*0088*/ 	.byte	0x03, 0x50
        /*008a*/ 	.short	0x0000


	//----- nvinfo : EIATTR_MAXREG_COUNT
	.align		4
        /*008c*/ 	.byte	0x03, 0x1b
        /*008e*/ 	.short	0x00ff


	//----- nvinfo : EIATTR_NUM_BARRIERS
	.align		4
        /*0090*/ 	.byte	0x02, 0x4c
        /*0092*/ 	.byte	0x01
	.zero		1


	//----- nvinfo : EIATTR_MERCURY_ISA_VERSION
	.align		4
        /*0094*/ 	.byte	0x03, 0x5f
        /*0096*/ 	.short	0x0101


	//----- nvinfo : EIATTR_COOP_GROUP_MASK_REGIDS
	.align		4
        /*0098*/ 	.byte	0x04, 0x29
        /*009a*/ 	.short	(.L_330 - .L_329)


	//   ....[0]....
.L_329:
        /*009c*/ 	.word	0xffffffff


	//   ....[1]....
        /*00a0*/ 	.word	0xffffffff


	//   ....[2]....
        /*00a4*/ 	.word	0xffffffff


	//   ....[3]....
        /*00a8*/ 	.word	0xffffffff


	//   ....[4]....
        /*00ac*/ 	.word	0xffffffff


	//----- nvinfo : EIATTR_COOP_GROUP_INSTR_OFFSETS
	.align		4
.L_330:
        /*00b0*/ 	.byte	0x04, 0x28
        /*00b2*/ 	.short	(.L_332 - .L_331)


	//   ....[0]....
.L_331:
        /*00b4*/ 	.word	0x00002310


	//   ....[1]....
        /*00b8*/ 	.word	0x00002330


	//   ....[2]....
        /*00bc*/ 	.word	0x00002350


	//   ....[3]....
        /*00c0*/ 	.word	0x00002370


	//   ....[4]....
        /*00c4*/ 	.word	0x00002390


	//----- nvinfo : EIATTR_VRC_CTA_INIT_COUNT
	.align		4
.L_332:
        /*00c8*/ 	.byte	0x02, 0x4a
	.zero		1
	.zero		1


	//----- nvinfo : EIATTR_EXIT_INSTR_OFFSETS
	.align		4
        /*00cc*/ 	.byte	0x04, 0x1c
        /*00ce*/ 	.short	(.L_334 - .L_333)


	//   ....[0]....
.L_333:
        /*00d0*/ 	.word	0x00004460


	//   ....[1]....
        /*00d4*/ 	.word	0x000044e0


	//----- nvinfo : EIATTR_MAX_THREADS
	.align		4
.L_334:
        /*00d8*/ 	.byte	0x04, 0x05
        /*00da*/ 	.short	(.L_336 - .L_335)
.L_335:
        /*00dc*/ 	.word	0x00000100
        /*00e0*/ 	.word	0x00000001
        /*00e4*/ 	.word	0x00000001


	//----- nvinfo : EIATTR_CBANK_PARAM_SIZE
	.align		4
.L_336:
        /*00e8*/ 	.byte	0x03, 0x19
        /*00ea*/ 	.short	0x0031


	//----- nvinfo : EIATTR_PARAM_CBANK
	.align		4
        /*00ec*/ 	.byte	0x04, 0x0a
        /*00ee*/ 	.short	(.L_338 - .L_337)
	.align		4
.L_337:
        /*00f0*/ 	.word	index@(.nv.constant0._ZN3cub18CUB_300001_SM_10006detail10radix_sort31DeviceRadixSortSingleTileKernelINS1_5radix10policy_hubIfiyE10Policy1000ELNS0_9SortOrderE0EfiyNS1_21identity_decomposer_tEEEvPKT1_PSA_PKT2_PSE_T3_iiT4_)
        /*00f4*/ 	.short	0x0380
        /*00f6*/ 	.short	0x0031


	//----- nvinfo : EIATTR_SW_WAR
	.align		4
.L_338:
        /*00f8*/ 	.byte	0x04, 0x36
        /*00fa*/ 	.short	(.L_340 - .L_339)
.L_339:
        /*00fc*/ 	.word	0x00000008
.L_340:


//--------------------- .nv.info._ZN3cub18CUB_300001_SM_10006detail11EmptyKernelIvEEvv --------------------------
	.section	.nv.info._ZN3cub18CUB_300001_SM_10006detail11EmptyKernelIvEEvv,"",@"SHT_CUDA_INFO"
	.sectionflags	@""
	.align	4


	//----- nvinfo : EIATTR_CUDA_API_VERSION
	.align		4
        /*0000*/ 	.byte	0x04, 0x37
        /*0002*/ 	.short	(.L_342 - .L_341)
.L_341:
        /*0004*/ 	.word	0x00000082


	//----- nvinfo : EIATTR_SPARSE_MMA_MASK
	.align		4
.L_342:
        /*0008*/ 	.byte	0x03, 0x50
        /*000a*/ 	.short	0x0000


	//----- nvinfo : EIATTR_MAXREG_COUNT
	.align		4
        /*000c*/ 	.byte	0x03, 0x1b
        /*000e*/ 	.short	0x00ff


	//----- nvinfo : EIATTR_MERCURY_ISA_VERSION
	.align		4
        /*0010*/ 	.byte	0x03, 0x5f
        /*0012*/ 	.short	0x0101


	//----- nvinfo : EIATTR_VRC_CTA_INIT_COUNT
	.align		4
        /*0014*/ 	.byte	0x02, 0x4a
	.zero		1
	.zero		1


	//----- nvinfo : EIATTR_EXIT_INSTR_OFFSETS
	.align		4
        /*0018*/ 	.byte	0x04, 0x1c
        /*001a*/ 	.short	(.L_344 - .L_343)


	//   ....[0]....
.L_343:
        /*001c*/ 	.word	0x00000010


	//----- nvinfo : EIATTR_SW_WAR
	.align		4
.L_344:
        /*0020*/ 	.byte	0x04, 0x36
        /*0022*/ 	.short	(.L_346 - .L_345)
.L_345:
        /*0024*/ 	.word	0x00000008
.L_346:


//--------------------- .nv.info.tls_search_kernel_simple --------------------------
	.section	.nv.info.tls_search_kernel_simple,"",@"SHT_CUDA_INFO"
	.sectionflags	@""
	.align	4


	//----- nvinfo : EIATTR_CUDA_API_VERSION
	.align		4
        /*0000*/ 	.byte	0x04, 0x37
        /*0002*/ 	.short	(.L_348 - .L_347)
.L_347:
        /*0004*/ 	.word	0x00000082


	//----- nvinfo : EIATTR_KPARAM_INFO
	.align		4
.L_348:
        /*0008*/ 	.byte	0x04, 0x17
        /*000a*/ 	.short	(.L_350 - .L_349)
.L_349:
        /*000c*/ 	.word	0x00000000
        /*0010*/ 	.short	0x0009
        /*0012*/ 	.short	0x0040
        /*0014*/ 	.byte	0x00, 0xf5, 0x21, 0x00


	//----- nvinfo : EIATTR_KPARAM_INFO
	.align		4
.L_350:
        /*0018*/ 	.byte	0x04, 0x17
        /*001a*/ 	.short	(.L_352 - .L_351)
.L_351:
        /*001c*/ 	.word	0x00000000
        /*0020*/ 	.short	0x0008
        /*0022*/ 	.short	0x0038
        /*0024*/ 	.byte	0x00, 0xf5, 0x21, 0x00


	//----- nvinfo : EIATTR_KPARAM_INFO
	.align		4
.L_352:
        /*0028*/ 	.byte	0x04, 0x17
        /*002a*/ 	.short	(.L_354 - .L_353)
.L_353:
        /*002c*/ 	.word	0x00000000
        /*0030*/ 	.short	0x0007
        /*0032*/ 	.short	0x0030
        /*0034*/ 	.byte	0x00, 0xf5, 0x21, 0x00


	//----- nvinfo : EIATTR_KPARAM_INFO
	.align		4
.L_354:
        /*0038*/ 	.byte	0x04, 0x17
        /*003a*/ 	.short	(.L_356 - .L_355)
.L_355:
        /*003c*/ 	.word	0x00000000
        /*0040*/ 	.short	0x0006
        /*0042*/ 	.short	0x0028
        /*0044*/ 	.byte	0x00, 0xf5, 0x21, 0x00


	//----- nvinfo : EIATTR_KPARAM_INFO
	.align		4
.L_356:
        /*0048*/ 	.byte	0x04, 0x17
        /*004a*/ 	.short	(.L_358 - .L_357)
.L_357:
        /*004c*/ 	.word	0x00000000
        /*0050*/ 	.short	0x0005
        /*0052*/ 	.short	0x0024
        /*0054*/ 	.byte	0x00, 0xf0, 0x11, 0x00


	//----- nvinfo : EIATTR_KPARAM_INFO
	.align		4
.L_358:
        /*0058*/ 	.byte	0x04, 0x17
        /*005a*/ 	.short	(.L_360 - .L_359)
.L_359:
        /*005c*/ 	.word	0x00000000
        /*0060*/ 	.short	0x0004
        /*0062*/ 	.short	0x0020
        /*0064*/ 	.byte	0x00, 0xf0, 0x11, 0x00


	//----- nvinfo : EIATTR_KPARAM_INFO
	.align		4
.L_360:
        /*0068*/ 	.byte	0x04, 0x17
        /*006a*/ 	.short	(.L_362 - .L_361)
.L_361:
        /*006c*/ 	.word	0x00000000
        /*0070*/ 	.short	0x0003
        /*0072*/ 	.short	0x0018
        /*0074*/ 	.byte	0x00, 0xf5, 0x21, 0x00


	//----- nvinfo : EIATTR_KPARAM_INFO
	.align		4
.L_362:
        /*0078*/ 	.byte	0x04, 0x17
        /*007a*/ 	.short	(.L_364 - .L_363)
.L_363:
        /*007c*/ 	.word	0x00000000
        /*0080*/ 	.short	0x0002
        /*0082*/ 	.short	0x0010
        /*0084*/ 	.byte	0x00, 0xf5, 0x21, 0x00


	//----- nvinfo : EIATTR_KPARAM_INFO
	.align		4
.L_364:
        /*0088*/ 	.byte	0x04, 0x17
        /*008a*/ 	.short	(.L_366 - .L_365)
.L_365:
        /*008c*/ 	.word	0x00000000
        /*0090*/ 	.short	0x0001
        /*0092*/ 	.short	0x0008
        /*0094*/ 	.byte	0x00, 0xf5, 0x21, 0x00


	//----- nvinfo : EIATTR_KPARAM_INFO
	.align		4
.L_366:
        /*0098*/ 	.byte	0x04, 0x17
        /*009a*/ 	.short	(.L_368 - .L_367)
.L_367:
        /*009c*/ 	.word	0x00000000
        /*00a0*/ 	.short	0x0000
        /*00a2*/ 	.short	0x0000
        /*00a4*/ 	.byte	0x00, 0xf5, 0x21, 0x00


	//----- nvinfo : EIATTR_SPARSE_MMA_MASK
	.align		4
.L_368:
        /*00a8*/ 	.byte	0x03, 0x50
        /*00aa*/ 	.short	0x0000


	//----- nvinfo : EIATTR_MAXREG_COUNT
	.align		4
        /*00ac*/ 	.byte	0x03, 0x1b
        /*00ae*/ 	.short	0x00ff


	//----- nvinfo : EIATTR_NUM_BARRIERS
	.align		4
        /*00b0*/ 	.byte	0x02, 0x4c
        /*00b2*/ 	.byte	0x01
	.zero		1


	//----- nvinfo : EIATTR_MERCURY_ISA_VERSION
	.align		4
        /*00b4*/ 	.byte	0x03, 0x5f
        /*00b6*/ 	.short	0x0101


	//----- nvinfo : EIATTR_VRC_CTA_INIT_COUNT
	.align		4
        /*00b8*/ 	.byte	0x02, 0x4a
	.zero		1
	.zero		1


	//----- nvinfo : EIATTR_EXIT_INSTR_OFFSETS
	.align		4
        /*00bc*/ 	.byte	0x04, 0x1c
        /*00be*/ 	.short	(.L_370 - .L_369)


	//   ....[0]....
.L_369:
        /*00c0*/ 	.word	0x00000040


	//   ....[1]....
        /*00c4*/ 	.word	0x00003e80


	//   ....[2]....
        /*00c8*/ 	.word	0x00003f90


	//----- nvinfo : EIATTR_CRS_STACK_SIZE
	.align		4
.L_370:
        /*00cc*/ 	.byte	0x04, 0x1e
        /*00ce*/ 	.short	(.L_372 - .L_371)
.L_371:
        /*00d0*/ 	.word	0x00000000


	//----- nvinfo : EIATTR_CBANK_PARAM_SIZE
	.align		4
.L_372:
        /*00d4*/ 	.byte	0x03, 0x19
        /*00d6*/ 	.short	0x0048


	//----- nvinfo : EIATTR_PARAM_CBANK
	.align		4
        /*00d8*/ 	.byte	0x04, 0x0a
        /*00da*/ 	.short	(.L_374 - .L_373)
	.align		4
.L_373:
        /*00dc*/ 	.word	index@(.nv.constant0.tls_search_kernel_simple)
        /*00e0*/ 	.short	0x0380
        /*00e2*/ 	.short	0x0048


	//----- nvinfo : EIATTR_SW_WAR
	.align		4
.L_374:
        /*00e4*/ 	.byte	0x04, 0x36
        /*00e6*/ 	.short	(.L_376 - .L_375)
.L_375:
        /*00e8*/ 	.word	0x00000008
.L_376:


//--------------------- .nv.info.tls_search_kernel_optimized --------------------------
	.section	.nv.info.tls_search_kernel_optimized,"",@"SHT_CUDA_INFO"
	.sectionflags	@""
	.align	4


	//----- nvinfo : EIATTR_CUDA_API_VERSION
	.align		4
        /*0000*/ 	.byte	0x04, 0x37
        /*0002*/ 	.short	(.L_378 - .L_377)
.L_377:
        /*0004*/ 	.word	0x00000082


	//----- nvinfo : EIATTR_KPARAM_INFO
	.align		4
.L_378:
        /*0008*/ 	.byte	0x04, 0x17
        /*000a*/ 	.short	(.L_380 - .L_379)
.L_379:
        /*000c*/ 	.word	0x00000000
        /*0010*/ 	.short	0x000d
        /*0012*/ 	.short	0x0060
        /*0014*/ 	.byte	0x00, 0xf5, 0x21, 0x00


	//----- nvinfo : EIATTR_KPARAM_INFO
	.align		4
.L_380:
        /*0018*/ 	.byte	0x04, 0x17
        /*001a*/ 	.short	(.L_382 - .L_381)
.L_381:
        /*001c*/ 	.word	0x00000000
        /*0020*/ 	.short	0x000c
        /*0022*/ 	.short	0x0058
        /*0024*/ 	.byte	0x00, 0xf5, 0x21, 0x00


	//----- nvinfo : EIATTR_KPARAM_INFO
	.align		4
.L_382:
        /*0028*/ 	.byte	0x04, 0x17
        /*002a*/ 	.short	(.L_384 - .L_383)
.L_383:
        /*002c*/ 	.word	0x00000000
        /*0030*/ 	.short	0x000b
        /*0032*/ 	.short	0x0050
        /*0034*/ 	.byte	0x00, 0xf5, 0x21, 0x00


	//----- nvinfo : EIATTR_KPARAM_INFO
	.align		4
.L_384:
        /*0038*/ 	.byte	0x04, 0x17
        /*003a*/ 	.short	(.L_386 - .L_385)
.L_385:
        /*003c*/ 	.word	0x00000000
        /*0040*/ 	.short	0x000a
        /*0042*/ 	.short	0x0048
        /*0044*/ 	.byte	0x00, 0xf5, 0x21, 0x00


	//----- nvinfo : EIATTR_KPARAM_INFO
	.align		4
.L_386:
        /*0048*/ 	.byte	0x04, 0x17
        /*004a*/ 	.short	(.L_388 - .L_387)
.L_387:
        /*004c*/ 	.word	0x00000000
        /*0050*/ 	.short	0x0009
        /*0052*/ 	.short	0x0040
        /*0054*/ 	.byte	0x00, 0xf5, 0x21, 0x00


	//----- nvinfo : EIATTR_KPARAM_INFO
	.align		4
.L_388:
        /*0058*/ 	.byte	0x04, 0x17
        /*005a*/ 	.short	(.L_390 - .L_389)
.L_389:
        /*005c*/ 	.word	0x00000000
        /*0060*/ 	.short	0x0008
        /*0062*/ 	.short	0x0038
        /*0064*/ 	.byte	0x00, 0xf5, 0x21, 0x00


	//----- nvinfo : EIATTR_KPARAM_INFO
	.align		4
.L_390:
        /*0068*/ 	.byte	0x04, 0x17
        /*006a*/ 	.short	(.L_392 - .L_391)
.L_391:
        /*006c*/ 	.word	0x00000000
        /*0070*/ 	.short	0x0007
        /*0072*/ 	.short	0x0030
        /*0074*/ 	.byte	0x00, 0xf5, 0x21, 0x00


	//----- nvinfo : EIATTR_KPARAM_INFO
	.align		4
.L_392:
        /*0078*/ 	.byte	0x04, 0x17
        /*007a*/ 	.short	(.L_394 - .L_393)
.L_393:
        /*007c*/ 	.word	0x00000000
        /*0080*/ 	.short	0x0006
        /*0082*/ 	.short	0x0028
        /*0084*/ 	.byte	0x00, 0xf5, 0x21, 0x00


	//----- nvinfo : EIATTR_KPARAM_INFO
	.align		4
.L_394:
        /*0088*/ 	.byte	0x04, 0x17
        /*008a*/ 	.short	(.L_396 - .L_395)
.L_395:
        /*008c*/ 	.word	0x00000000
        /*0090*/ 	.short	0x0005
        /*0092*/ 	.short	0x0024
        /*0094*/ 	.byte	0x00, 0xf0, 0x11, 0x00


	//----- nvinfo : EIATTR_KPARAM_INFO
	.align		4
.L_396:
        /*0098*/ 	.byte	0x04, 0x17
        /*009a*/ 	.short	(.L_398 - .L_397)
.L_397:
        /*009c*/ 	.word	0x00000000
        /*00a0*/ 	.short	0x0004
        /*00a2*/ 	.short	0x0020
        /*00a4*/ 	.byte	0x00, 0xf0, 0x11, 0x00


	//----- nvinfo : EIATTR_KPARAM_INFO
	.align		4
.L_398:
        /*00a8*/ 	.byte	0x04, 0x17
        /*00aa*/ 	.short	(.L_400 - .L_399)
.L_399:
        /*00ac*/ 	.word	0x00000000
        /*00b0*/ 	.short	0x0003
        /*00b2*/ 	.short	0x0018
        /*00b4*/ 	.byte	0x00, 0xf5, 0x21, 0x00


	//----- nvinfo : EIATTR_KPARAM_INFO
	.align		4
.L_400:
        /*00b8*/ 	.byte	0x04, 0x17
        /*00ba*/ 	.short	(.L_402 - .L_401)
.L_401:
        /*00bc*/ 	.word	0x00000000
        /*00c0*/ 	.short	0x0002
        /*00c2*/ 	.short	0x0010
        /*00c4*/ 	.byte	0x00, 0xf5, 0x21, 0x00


	//----- nvinfo : EIATTR_KPARAM_INFO
	.align		4
.L_402:
        /*00c8*/ 	.byte	0x04, 0x17
        /*00ca*/ 	.short	(.L_404 - .L_403)
.L_403:
        /*00cc*/ 	.word	0x00000000
        /*00d0*/ 	.short	0x0001
        /*00d2*/ 	.short	0x0008
        /*00d4*/ 	.byte	0x00, 0xf5, 0x21, 0x00


	//----- nvinfo : EIATTR_KPARAM_INFO
	.align		4
.L_404:
        /*00d8*/ 	.byte	0x04, 0x17
        /*00da*/ 	.short	(.L_406 - .L_405)
.L_405:
        /*00dc*/ 	.word	0x00000000
        /*00e0*/ 	.short	0x0000
        /*00e2*/ 	.short	0x0000
        /*00e4*/ 	.byte	0x00, 0xf5, 0x21, 0x00


	//----- nvinfo : EIATTR_SPARSE_MMA_MASK
	.align		4
.L_406:
        /*00e8*/ 	.byte	0x03, 0x50
        /*00ea*/ 	.short	0x0000


	//----- nvinfo : EIATTR_MAXREG_COUNT
	.align		4
        /*00ec*/ 	.byte	0x03, 0x1b
        /*00ee*/ 	.short	0x00ff


	//----- nvinfo : EIATTR_NUM_BARRIERS
	.align		4
        /*00f0*/ 	.byte	0x02, 0x4c
        /*00f2*/ 	.byte	0x01
	.zero		1


	//----- nvinfo : EIATTR_EXTERNS
	.align		4
        /*00f4*/ 	.byte	0x04, 0x0f
        /*00f6*/ 	.short	(.L_408 - .L_407)


	//   ....[0]....
	.align		4
.L_407:
        /*00f8*/ 	.word	index@(vprintf)


	//   ....[1]....
	.align		4
        /*00fc*/ 	.word	index@(malloc)


	//   ....[2]....
	.align		4
        /*0100*/ 	.word	index@(free)


	//----- nvinfo : EIATTR_MERCURY_ISA_VERSION
	.align		4
.L_408:
        /*0104*/ 	.byte	0x03, 0x5f
        /*0106*/ 	.short	0x0101


	//----- nvinfo : EIATTR_VRC_CTA_INIT_COUNT
	.align		4
        /*0108*/ 	.byte	0x02, 0x4a
	.zero		1
	.zero		1


	//----- nvinfo : EIATTR_SYSCALL_OFFSETS
	.align		4
        /*010c*/ 	.byte	0x04, 0x46
        /*010e*/ 	.short	(.L_410 - .L_409)


	//   ....[0]....
.L_409:
        /*0110*/ 	.word	0x00000610


	//   ....[1]....
        /*0114*/ 	.word	0x000006b0


	//   ....[2]....
        /*0118*/ 	.word	0x00000760


	//   ....[3]....
        /*011c*/ 	.word	0x000007d0


	//   ....[4]....
        /*0120*/ 	.word	0x00000890


	//   ....[5]....
        /*0124*/ 	.word	0x00000940


	//   ....[6]....
        /*0128*/ 	.word	0x00004550


	//   ....[7]....
        /*012c*/ 	.word	0x000045a0


	//----- nvinfo : EIATTR_EXIT_INSTR_OFFSETS
	.align		4
.L_410:
        /*0130*/ 	.byte	0x04, 0x1c
        /*0132*/ 	.short	(.L_412 - .L_411)


	//   ....[0]....
.L_411:
        /*0134*/ 	.word	0x00000070


	//   ....[1]....
        /*0138*/ 	.word	0x00007540


	//   ....[2]....
        /*013c*/ 	.word	0x00007a60


	//   ....[3]....
        /*0140*/ 	.word	0x00007b70


	//----- nvinfo : EIATTR_CRS_STACK_SIZE
	.align		4
.L_412:
        /*0144*/ 	.byte	0x04, 0x1e
        /*0146*/ 	.short	(.L_414 - .L_413)
.L_413:
        /*0148*/ 	.word	0x00000000


	//----- nvinfo : EIATTR_CBANK_PARAM_SIZE
	.align		4
.L_414:
        /*014c*/ 	.byte	0x03, 0x19
        /*014e*/ 	.short	0x0068


	//----- nvinfo : EIATTR_PARAM_CBANK
	.align		4
        /*0150*/ 	.byte	0x04, 0x0a
        /*0152*/ 	.short	(.L_416 - .L_415)
	.align		4
.L_415:
        /*0154*/ 	.word	index@(.nv.constant0.tls_search_kernel_optimized)
        /*0158*/ 	.short	0x0380
        /*015a*/ 	.short	0x0068


	//----- nvinfo : EIATTR_SW_WAR
	.align		4
.L_416:
        /*015c*/ 	.byte	0x04, 0x36
        /*015e*/ 	.short	(.L_418 - .L_417)
.L_417:
        /*0160*/ 	.word	0x00000008
.L_418:


//--------------------- .nv.callgraph             --------------------------
	.section	.nv.callgraph,"",@"SHT_CUDA_CALLGRAPH"
	.align	4
	.sectionentsize	8
	.align		4
        /*0000*/ 	.word	0x00000000
	.align		4
        /*0004*/ 	.word	0xffffffff
	.align		4
        /*0008*/ 	.word	index@(tls_search_kernel_optimized)
	.align		4
        /*000c*/ 	.word	index@(vprintf)
	.align		4
        /*0010*/ 	.word	index@(tls_search_kernel_optimized)
	.align		4
        /*0014*/ 	.word	index@(free)
	.align		4
        /*0018*/ 	.word	index@(tls_search_kernel_optimized)
	.align		4
        /*001c*/ 	.word	index@(malloc)
	.align		4
        /*0020*/ 	.word	0x00000000
	.align		4
        /*0024*/ 	.word	0xfffffffe
	.align		4
        /*0028*/ 	.word	0x00000000
	.align		4
        /*002c*/ 	.word	0xfffffffd
	.align		4
        /*0030*/ 	.word	0x00000000
	.align		4
        /*0034*/ 	.word	0xfffffffc


//--------------------- .nv.constant4             --------------------------
	.section	.nv.constant4,"a",@progbits
	.align	8
	.align		8
.nv.constant4:
        /*0000*/ 	.dword	_ZN34_INTERNAL_bbe75f5d_4_k_cu_091010944cuda3std3__45__cpo5beginE
	.align		8
        /*0008*/ 	.dword	_ZN34_INTERNAL_bbe75f5d_4_k_cu_091010944cuda3std3__45__cpo3endE
	.align		8
        /*0010*/ 	.dword	_ZN34_INTERNAL_bbe75f5d_4_k_cu_091010944cuda3std3__45__cpo6cbeginE
	.align		8
        /*0018*/ 	.dword	_ZN34_INTERNAL_bbe75f5d_4_k_cu_091010944cuda3std3__45__cpo4cendE
	.align		8
        /*0020*/ 	.dword	_ZN34_INTERNAL_bbe75f5d_4_k_cu_091010944cuda3std3__45__cpo6rbeginE
	.align		8
        /*0028*/ 	.dword	_ZN34_INTERNAL_bbe75f5d_4_k_cu_091010944cuda3std3__45__cpo4rendE
	.align		8
        /*0030*/ 	.dword	_ZN34_INTERNAL_bbe75f5d_4_k_cu_091010944cuda3std3__45__cpo7crbeginE
	.align		8
        /*0038*/ 	.dword	_ZN34_INTERNAL_bbe75f5d_4_k_cu_091010944cuda3std3__45__cpo5crendE
	.align		8
        /*0040*/ 	.dword	_ZN34_INTERNAL_bbe75f5d_4_k_cu_091010944cuda3std3__436_GLOBAL__N__bbe75f5d_4_k_cu_091010946ignoreE
	.align		8
        /*0048*/ 	.dword	_ZN34_INTERNAL_bbe75f5d_4_k_cu_091010944cuda3std3__419piecewise_constructE
	.align		8
        /*0050*/ 	.dword	_ZN34_INTERNAL_bbe75f5d_4_k_cu_091010944cuda3std3__48in_placeE
	.align		8
        /*0058*/ 	.dword	_ZN34_INTERNAL_bbe75f5d_4_k_cu_091010944cuda3std3__420unreachable_sentinelE
	.align		8
        /*0060*/ 	.dword	_ZN34_INTERNAL_bbe75f5d_4_k_cu_091010944cuda3std3__47nulloptE
	.align		8
        /*0068*/ 	.dword	_ZN34_INTERNAL_bbe75f5d_4_k_cu_091010944cuda3std3__48unexpectE
	.align		8
        /*0070*/ 	.dword	_ZN34_INTERNAL_bbe75f5d_4_k_cu_091010944cuda3std6ranges3__45__cpo4swapE
	.align		8
        /*0078*/ 	.dword	_ZN34_INTERNAL_bbe75f5d_4_k_cu_091010944cuda3std6ranges3__45__cpo9iter_moveE
	.align		8
        /*0080*/ 	.dword	_ZN34_INTERNAL_bbe75f5d_4_k_cu_091010944cuda3std6ranges3__45__cpo5beginE
	.align		8
        /*0088*/ 	.dword	_ZN34_INTERNAL_bbe75f5d_4_k_cu_091010944cuda3std6ranges3__45__cpo3endE
	.align		8
        /*0090*/ 	.dword	_ZN34_INTERNAL_bbe75f5d_4_k_cu_091010944cuda3std6ranges3__45__cpo6cbeginE
	.align		8
        /*0098*/ 	.dword	_ZN34_INTERNAL_bbe75f5d_4_k_cu_091010944cuda3std6ranges3__45__cpo4cendE
	.align		8
        /*00a0*/ 	.dword	_ZN34_INTERNAL_bbe75f5d_4_k_cu_091010944cuda3std6ranges3__45__cpo7advanceE
	.align		8
        /*00a8*/ 	.dword	_ZN34_INTERNAL_bbe75f5d_4_k_cu_091010944cuda3std6ranges3__45__cpo9iter_swapE
	.align		8
        /*00b0*/ 	.dword	_ZN34_INTERNAL_bbe75f5d_4_k_cu_091010944cuda3std6ranges3__45__cpo4nextE
	.align		8
        /*00b8*/ 	.dword	_ZN34_INTERNAL_bbe75f5d_4_k_cu_091010944cuda3std6ranges3__45__cpo4prevE
	.align		8
        /*00c0*/ 	.dword	_ZN34_INTERNAL_bbe75f5d_4_k_cu_091010944cuda3std6ranges3__45__cpo4dataE
	.align		8
        /*00c8*/ 	.dword	_ZN34_INTERNAL_bbe75f5d_4_k_cu_091010944cuda3std6ranges3__45__cpo5cdataE
	.align		8
        /*00d0*/ 	.dword	_ZN34_INTERNAL_bbe75f5d_4_k_cu_091010944cuda3std6ranges3__45__cpo4sizeE
	.align		8
        /*00d8*/ 	.dword	_ZN34_INTERNAL_bbe75f5d_4_k_cu_091010944cuda3std6ranges3__45__cpo5ssizeE
	.align		8
        /*00e0*/ 	.dword	_ZN34_INTERNAL_bbe75f5d_4_k_cu_091010944cuda3std6ranges3__45__cpo8distanceE
	.align		8
        /*00e8*/ 	.dword	_ZN34_INTERNAL_bbe75f5d_4_k_cu_091010946thrust24THRUST_300001_SM_1000_NS8cuda_cub3parE
	.align		8
        /*00f0*/ 	.dword	_ZN34_INTERNAL_bbe75f5d_4_k_cu_091010946thrust24THRUST_300001_SM_1000_NS8cuda_cub10par_nosyncE
	.align		8
        /*00f8*/ 	.dword	_ZN34_INTERNAL_bbe75f5d_4_k_cu_091010946thrust24THRUST_300001_SM_1000_NS6system6detail10sequential3seqE
	.align		8
        /*0100*/ 	.dword	_ZN34_INTERNAL_bbe75f5d_4_k_cu_091010946thrust24THRUST_300001_SM_1000_NS6system3cpp3parE
	.align		8
        /*0108*/ 	.dword	_ZN34_INTERNAL_bbe75f5d_4_k_cu_091010946thrust24THRUST_300001_SM_1000_NS12placeholders2_1E
	.align		8
        /*0110*/ 	.dword	_ZN34_INTERNAL_bbe75f5d_4_k_cu_091010946thrust24THRUST_300001_SM_1000_NS12placeholders2_2E
	.align		8
        /*0118*/ 	.dword	_ZN34_INTERNAL_bbe75f5d_4_k_cu_091010946thrust24THRUST_300001_SM_1000_NS12placeholders2_3E
	.align		8
        /*0120*/ 	.dword	_ZN34_INTERNAL_bbe75f5d_4_k_cu_091010946thrust24THRUST_300001_SM_1000_NS12placeholders2_4E
	.align		8
        /*0128*/ 	.dword	_ZN34_INTERNAL_bbe75f5d_4_k_cu_091010946thrust24THRUST_300001_SM_1000_NS12placeholders2_5E
	.align		8
        /*0130*/ 	.dword	_ZN34_INTERNAL_bbe75f5d_4_k_cu_091010946thrust24THRUST_300001_SM_1000_NS12placeholders2_6E
	.align		8
        /*0138*/ 	.dword	_ZN34_INTERNAL_bbe75f5d_4_k_cu_091010946thrust24THRUST_300001_SM_1000_NS12placeholders2_7E
	.align		8
        /*0140*/ 	.dword	_ZN34_INTERNAL_bbe75f5d_4_k_cu_091010946thrust24THRUST_300001_SM_1000_NS12placeholders2_8E
	.align		8
        /*0148*/ 	.dword	_ZN34_INTERNAL_bbe75f5d_4_k_cu_091010946thrust24THRUST_300001_SM_1000_NS12placeholders2_9E
	.align		8
        /*0150*/ 	.dword	_ZN34_INTERNAL_bbe75f5d_4_k_cu_091010946thrust24THRUST_300001_SM_1000_NS12placeholders3_10E
	.align		8
        /*0158*/ 	.dword	_ZN34_INTERNAL_bbe75f5d_4_k_cu_091010946thrust24THRUST_300001_SM_1000_NS3seqE
	.align		8
        /*0160*/ 	.dword	_ZN34_INTERNAL_bbe75f5d_4_k_cu_091010946thrust24THRUST_300001_SM_1000_NS6deviceE
	.align		8
        /*0168*/ 	.dword	$str
	.align		8
        /*0170*/ 	.dword	$str$2
	.align		8
        /*0178*/ 	.dword	vprintf
	.align		8
        /*0180*/ 	.dword	malloc
	.align		8
        /*0188*/ 	.dword	free


//--------------------- .text._ZN3cub18CUB_300001_SM_10006detail10radix_sort29DeviceRadixSortOnesweepKernelINS1_5radix10policy_hubIffyE10Policy1000ELNS0_9SortOrderE0EffyiiNS1_21identity_decomposer_tEEEvPT5_SB_PT3_PKSC_PT1_PKSG_PT2_PKSK_T4_iiT6_ --------------------------
	.section	.text._ZN3cub18CUB_300001_SM_10006detail10radix_sort29DeviceRadixSortOnesweepKernelINS1_5radix10policy_hubIffyE10Policy1000ELNS0_9SortOrderE0EffyiiNS1_21identity_decomposer_tEEEvPT5_SB_PT3_PKSC_PT1_PKSG_PT2_PKSK_T4_iiT6_,"ax",@progbits
	.align	128
        .global         _ZN3cub18CUB_300001_SM_10006detail10radix_sort29DeviceRadixSortOnesweepKernelINS1_5radix10policy_hubIffyE10Policy1000ELNS0_9SortOrderE0EffyiiNS1_21identity_decomposer_tEEEvPT5_SB_PT3_PKSC_PT1_PKSG_PT2_PKSK_T4_iiT6_
        .type           _ZN3cub18CUB_300001_SM_10006detail10radix_sort29DeviceRadixSortOnesweepKernelINS1_5radix10policy_hubIffyE10Policy1000ELNS0_9SortOrderE0EffyiiNS1_21identity_decomposer_tEEEvPT5_SB_PT3_PKSC_PT1_PKSG_PT2_PKSK_T4_iiT6_,@function
        .size           _ZN3cub18CUB_300001_SM_10006detail10radix_sort29DeviceRadixSortOnesweepKernelINS1_5radix10policy_hubIffyE10Policy1000ELNS0_9SortOrderE0EffyiiNS1_21identity_decomposer_tEEEvPT5_SB_PT3_PKSC_PT1_PKSG_PT2_PKSK_T4_iiT6_,(.L_x_785 - _ZN3cub18CUB_300001_SM_10006detail10radix_sort29DeviceRadixSortOnesweepKernelINS1_5radix10policy_hubIffyE10Policy1000ELNS0_9SortOrderE0EffyiiNS1_21identity_decomposer_tEEEvPT5_SB_PT3_PKSC_PT1_PKSG_PT2_PKSK_T4_iiT6_)
        .other          _ZN3cub18CUB_300001_SM_10006detail10radix_sort29DeviceRadixSortOnesweepKernelINS1_5radix10policy_hubIffyE10Policy1000ELNS0_9SortOrderE0EffyiiNS1_21identity_decomposer_tEEEvPT5_SB_PT3_PKSC_PT1_PKSG_PT2_PKSK_T4_iiT6_,@"STO_CUDA_ENTRY STV_DEFAULT"
_ZN3cub18CUB_300001_SM_10006detail10radix_sort29DeviceRadixSortOnesweepKernelINS1_5radix10policy_hubIffyE10Policy1000ELNS0_9SortOrderE0EffyiiNS1_21identity_decomposer_tEEEvPT5_SB_PT3_PKSC_PT1_PKSG_PT2_PKSK_T4_iiT6_:
.text._ZN3cub18CUB_300001_SM_10006detail10radix_sort29DeviceRadixSortOnesweepKernelINS1_5radix10policy_hubIffyE10Policy1000ELNS0_9SortOrderE0EffyiiNS1_21identity_decomposer_tEEEvPT5_SB_PT3_PKSC_PT1_PKSG_PT2_PKSK_T4_iiT6_:
[----:B------:R-:W-:Y:S01]  /*0000*/  LDC R1, c[0x0][0x37c] ;  /* 0x0000df00ff017b82 */ /* 0x000fe20000000800 */
[----:B------:R-:W0:Y:S01]  /*0010*/  S2R R3, SR_TID.X ;  /* 0x0000000000037919 */ /* 0x000e220000002100 */
[----:B------:R-:W-:Y:S01]  /*0020*/  MOV R23, 0x400 ;  /* 0x0000040000177802 */ /* 0x000fe20000000f00 */
[----:B------:R-:W1:Y:S01]  /*0030*/  LDCU.64 UR6, c[0x0][0x358] ;  /* 0x00006b00ff0677ac */ /* 0x000e620008000a00 */
[----:B------:R-:W-:Y:S01]  /*0040*/  BSSY.RECONVERGENT B0, `(.L_x_0) ;  /* 0x000000c000007945 */ /* 0x000fe20003800200 */
[----:B------:R-:W2:Y:S01]  /*0050*/  S2R R0, SR_CgaCtaId ;  /* 0x0000000000007919 */ /* 0x000ea20000008800 */
[----:B0-----:R-:W-:Y:S02]  /*0060*/  ISETP.NE.AND P0, PT, R3, RZ, PT ;  /* 0x000000ff0300720c */ /* 0x001fe40003f05270 */
[----:B--2---:R-:W-:-:S11]  /*0070*/  LEA R23, R0, R23, 0x18 ;  /* 0x0000001700177211 */ /* 0x004fd600078ec0ff */
[----:B-1----:R-:W-:Y:S05]  /*0080*/  @P0 BRA `(.L_x_1) ;  /* 0x00000000001c0947 */ /* 0x002fea0003800000 */
[----:B------:R-:W0:Y:S01]  /*0090*/  LDC.64 R4, c[0x0][0x388] ;  /* 0x0000e200ff047b82 */ /* 0x000e220000000a00 */
[----:B------:R-:W-:-:S05]  /*00a0*/  IMAD.MOV.U32 R7, RZ, RZ, 0x1 ;  /* 0x00000001ff077424 */ /* 0x000fca00078e00ff */
[----:B0-----:R-:W2:Y:S02]  /*00b0*/  ATOMG.E.ADD.STRONG.GPU PT, R4, desc[UR6][R4.64], R7 ;  /* 0x80000007040479a8 */ /* 0x001ea400081ef106 */
[----:B------:R-:W0:Y:S01]  /*00c0*/  S2UR UR5, SR_CgaCtaId ;  /* 0x00000000000579c3 */ /* 0x000e220000008800 */
[----:B------:R-:W-:Y:S02]  /*00d0*/  UMOV UR4, 0x400 ;  /* 0x0000040000047882 */ /* 0x000fe40000000000 */
[----:B0-----:R-:W-:-:S09]  /*00e0*/  ULEA UR4, UR5, UR4, 0x18 ;  /* 0x0000000405047291 */ /* 0x001fd2000f8ec0ff */
[----:B--2---:R0:W-:Y:S03]  /*00f0*/  STS [UR4+0x6600], R4 ;  /* 0x00660004ff007988 */ /* 0x0041e60008000804 */
.L_x_1:
[----:B------:R-:W-:Y:S05]  /*0100*/  BSYNC.RECONVERGENT B0 ;  /* 0x0000000000007941 */ /* 0x000fea0003800200 */
.L_x_0:
[----:B------:R-:W-:Y:S01]  /*0110*/  BAR.SYNC.DEFER_BLOCKING 0x0 ;  /* 0x0000000000007b1d */ /* 0x000fe20000010000 */
[----:B0-----:R-:W-:-:S05]  /*0120*/  SHF.R.U32.HI R4, RZ, 0x5, R3 ;  /* 0x00000005ff047819 */ /* 0x001fca0000011603 */
[----:B------:R-:W0:Y:S01]  /*0130*/  LDCU UR4, c[0x0][0x3c0] ;  /* 0x00007800ff0477ac */ /* 0x000e220008000800 */
[----:B------:R-:W1:Y:S01]  /*0140*/  S2R R0, SR_LANEID ;  /* 0x0000000000007919 */ /* 0x000e620000000000 */
[----:B------:R-:W2:Y:S02]  /*0150*/  LDS R5, [R23+0x6600] ;  /* 0x0066000017057984 */ /* 0x000ea40000000800 */
[----:B--2---:R-:W-:-:S04]  /*0160*/  IMAD R18, R5, 0x1980, RZ ;  /* 0x0000198005127824 */ /* 0x004fc800078e02ff */
[----:B------:R-:W-:Y:S01]  /*0170*/  VIADD R35, R18, 0x1980 ;  /* 0x0000198012237836 */ /* 0x000fe20000000000 */
[----:B------:R-:W-:-:S04]  /*0180*/  SHF.R.S32.HI R47, RZ, 0x1f, R18 ;  /* 0x0000001fff2f7819 */ /* 0x000fc80000011412 */
[----:B0-----:R-:W-:-:S13]  /*0190*/  ISETP.GT.AND P0, PT, R35, UR4, PT ;  /* 0x0000000423007c0c */ /* 0x001fda000bf04270 */
[----:B-1----:R-:W-:Y:S05]  /*01a0*/  @P0 BRA `(.L_x_2) ;  /* 0x0000000000680947 */ /* 0x002fea0003800000 */
[----:B------:R-:W0:Y:S01]  /*01b0*/  LDCU.64 UR4, c[0x0][0x3a8] ;  /* 0x00007500ff0477ac */ /* 0x000e220008000a00 */
[C---:B------:R-:W-:Y:S02]  /*01c0*/  LOP3.LUT R50, R3.reuse, 0x1f, RZ, 0xc0, !PT ;  /* 0x0000001f03327812 */ /* 0x040fe400078ec0ff */
[----:B------:R-:W-:-:S05]  /*01d0*/  LOP3.LUT R21, R3, 0x3e0, RZ, 0xc0, !PT ;  /* 0x000003e003157812 */ /* 0x000fca00078ec0ff */
[----:B------:R-:W-:-:S05]  /*01e0*/  IMAD R7, R21, 0x11, R50 ;  /* 0x0000001115077824 */ /* 0x000fca00078e0232 */
[----:B------:R-:W-:-:S05]  /*01f0*/  IADD3 R7, P0, PT, R18, R7, RZ ;  /* 0x0000000712077210 */ /* 0x000fca0007f1e0ff */
[----:B------:R-:W-:Y:S01]  /*0200*/  IMAD.X R8, RZ, RZ, R47, P0 ;  /* 0x000000ffff087224 */ /* 0x000fe200000e062f */
[----:B0-----:R-:W-:-:S04]  /*0210*/  LEA R6, P0, R7, UR4, 0x2 ;  /* 0x0000000407067c11 */ /* 0x001fc8000f8010ff */
[----:B------:R-:W-:-:S05]  /*0220*/  LEA.HI.X R7, R7, UR5, R8, 0x2, P0 ;  /* 0x0000000507077c11 */ /* 0x000fca00080f1408 */
[----:B------:R0:W5:Y:S04]  /*0230*/  LDG.E R13, desc[UR6][R6.64] ;  /* 0x00000006060d7981 */ /* 0x000168000c1e1900 */
        /* <DEDUP_REMOVED lines=15> */
[----:B------:R0:W5:Y:S01]  /*0330*/  LDG.E R28, desc[UR6][R6.64+0x800] ;  /* 0x00080006061c7981 */ /* 0x000162000c1e1900 */
[----:B------:R-:W-:Y:S05]  /*0340*/  BRA `(.L_x_3) ;  /* 0x0000000400307947 */ /* 0x000fea0003800000 */
.L_x_2:
[C---:B------:R-:W-:Y:S01]  /*0350*/  LOP3.LUT R50, R3.reuse, 0x1f, RZ, 0xc0, !PT ;  /* 0x0000001f03327812 */ /* 0x040fe200078ec0ff */
[----:B------:R-:W0:Y:S01]  /*0360*/  LDCU.64 UR8, c[0x0][0x3a8] ;  /* 0x00007500ff0877ac */ /* 0x000e220008000a00 */
[----:B------:R-:W-:Y:S01]  /*0370*/  LOP3.LUT R21, R3, 0x3e0, RZ, 0xc0, !PT ;  /* 0x000003e003157812 */ /* 0x000fe200078ec0ff */
[----:B------:R-:W-:Y:S01]  /*0380*/  IMAD.MOV.U32 R13, RZ, RZ, 0x7fffffff ;  /* 0x7fffffffff0d7424 */ /* 0x000fe200078e00ff */
[----:B------:R-:W-:-:S03]  /*0390*/  IADD3 R8, PT, PT, -R18, UR4, RZ ;  /* 0x0000000412087c10 */ /* 0x000fc6000fffe1ff */
[----:B------:R-:W-:-:S04]  /*03a0*/  IMAD R15, R21, 0x11, R50 ;  /* 0x00000011150f7824 */ /* 0x000fc800078e0232 */
[C---:B------:R-:W-:Y:S01]  /*03b0*/  VIADD R9, R15.reuse, 0x40 ;  /* 0x000000400f097836 */ /* 0x040fe20000000000 */
[----:B------:R-:W-:Y:S01]  /*03c0*/  IADD3 R10, P0, PT, R18, R15, RZ ;  /* 0x0000000f120a7210 */ /* 0x000fe20007f1e0ff */
[C---:B------:R-:W-:Y:S01]  /*03d0*/  VIADD R7, R15.reuse, 0x20 ;  /* 0x000000200f077836 */ /* 0x040fe20000000000 */
[-C--:B------:R-:W-:Y:S02]  /*03e0*/  ISETP.GE.AND P2, PT, R15, R8.reuse, PT ;  /* 0x000000080f00720c */ /* 0x080fe40003f46270 */
[-C--:B------:R-:W-:Y:S01]  /*03f0*/  ISETP.GE.AND P4, PT, R9, R8.reuse, PT ;  /* 0x000000080900720c */ /* 0x080fe20003f86270 */
[----:B------:R-:W-:Y:S01]  /*0400*/  VIADD R9, R15, 0x80 ;  /* 0x000000800f097836 */ /* 0x000fe20000000000 */
[-C--:B------:R-:W-:Y:S01]  /*0410*/  ISETP.GE.AND P3, PT, R7, R8.reuse, PT ;  /* 0x000000080700720c */ /* 0x080fe20003f66270 */
[----:B------:R-:W-:Y:S02]  /*0420*/  VIADD R7, R15, 0x60 ;  /* 0x000000600f077836 */ /* 0x000fe40000000000 */
[----:B------:R-:W-:Y:S01]  /*0430*/  IMAD.X R11, RZ, RZ, R47, P0 ;  /* 0x000000ffff0b7224 */ /* 0x000fe200000e062f */
[----:B------:R-:W-:Y:S01]  /*0440*/  ISETP.GE.AND P6, PT, R9, R8, PT ;  /* 0x000000080900720c */ /* 0x000fe20003fc6270 */
[----:B------:R-:W-:Y:S01]  /*0450*/  VIADD R9, R15, 0xa0 ;  /* 0x000000a00f097836 */ /* 0x000fe20000000000 */
[----:B0-----:R-:W-:-:S02]  /*0460*/  LEA R6, P0, R10, UR8, 0x2 ;  /* 0x000000080a067c11 */ /* 0x001fc4000f8010ff */
[-C--:B------:R-:W-:Y:S02]  /*0470*/  ISETP.GE.AND P5, PT, R7, R8.reuse, PT ;  /* 0x000000080700720c */ /* 0x080fe40003fa6270 */
[----:B------:R-:W-:Y:S01]  /*0480*/  LEA.HI.X R7, R10, UR9, R11, 0x2, P0 ;  /* 0x000000090a077c11 */ /* 0x000fe200080f140b */
[----:B------:R-:W-:Y:S01]  /*0490*/  IMAD.MOV.U32 R12, RZ, RZ, 0x7fffffff ;  /* 0x7fffffffff0c7424 */ /* 0x000fe200078e00ff */
[-C--:B------:R-:W-:Y:S01]  /*04a0*/  ISETP.GE.AND P0, PT, R9, R8.reuse, PT ;  /* 0x000000080900720c */ /* 0x080fe20003f06270 */
[C---:B------:R-:W-:Y:S02]  /*04b0*/  VIADD R9, R15.reuse, 0xe0 ;  /* 0x000000e00f097836 */ /* 0x040fe40000000000 */
[----:B------:R1:W5:Y:S01]  /*04c0*/  @!P2 LDG.E R13, desc[UR6][R6.64] ;  /* 0x00000006060da981 */ /* 0x000362000c1e1900 */
[----:B------:R-:W-:Y:S02]  /*04d0*/  VIADD R11, R15, 0xc0 ;  /* 0x000000c00f0b7836 */ /* 0x000fe40000000000 */
[-C--:B------:R-:W-:Y:S01]  /*04e0*/  ISETP.GE.AND P2, PT, R9, R8.reuse, PT ;  /* 0x000000080900720c */ /* 0x080fe20003f46270 */
[----:B------:R-:W-:Y:S01]  /*04f0*/  VIADD R9, R15, 0x100 ;  /* 0x000001000f097836 */ /* 0x000fe20000000000 */
[----:B------:R1:W5:Y:S01]  /*0500*/  @!P3 LDG.E R12, desc[UR6][R6.64+0x80] ;  /* 0x00008006060cb981 */ /* 0x000362000c1e1900 */
[----:B------:R-:W-:Y:S01]  /*0510*/  IMAD.MOV.U32 R24, RZ, RZ, 0x7fffffff ;  /* 0x7fffffffff187424 */ /* 0x000fe200078e00ff */
[----:B------:R-:W-:-:S02]  /*0520*/  ISETP.GE.AND P1, PT, R11, R8, PT ;  /* 0x000000080b00720c */ /* 0x000fc40003f26270 */
[-C--:B------:R-:W-:Y:S01]  /*0530*/  ISETP.GE.AND P3, PT, R9, R8.reuse, PT ;  /* 0x000000080900720c */ /* 0x080fe20003f66270 */
[----:B------:R-:W-:Y:S02]  /*0540*/  VIADD R9, R15, 0x140 ;  /* 0x000001400f097836 */ /* 0x000fe40000000000 */
[----:B------:R1:W5:Y:S01]  /*0550*/  @!P5 LDG.E R24, desc[UR6][R6.64+0x180] ;  /* 0x000180060618d981 */ /* 0x000362000c1e1900 */
[----:B------:R-:W-:Y:S02]  /*0560*/  IMAD.MOV.U32 R27, RZ, RZ, 0x7fffffff ;  /* 0x7fffffffff1b7424 */ /* 0x000fe400078e00ff */
[-C--:B------:R-:W-:Y:S01]  /*0570*/  ISETP.GE.AND P5, PT, R9, R8.reuse, PT ;  /* 0x000000080900720c */ /* 0x080fe20003fa6270 */
[C---:B------:R-:W-:Y:S02]  /*0580*/  VIADD R9, R15.reuse, 0x160 ;  /* 0x000001600f097836 */ /* 0x040fe40000000000 */
[----:B------:R-:W-:Y:S01]  /*0590*/  IMAD.MOV.U32 R43, RZ, RZ, 0x7fffffff ;  /* 0x7fffffffff2b7424 */ /* 0x000fe200078e00ff */
[----:B------:R1:W5:Y:S01]  /*05a0*/  @!P6 LDG.E R27, desc[UR6][R6.64+0x200] ;  /* 0x00020006061be981 */ /* 0x000362000c1e1900 */
[----:B------:R-:W-:Y:S01]  /*05b0*/  VIADD R11, R15, 0x120 ;  /* 0x000001200f0b7836 */ /* 0x000fe20000000000 */
[----:B------:R-:W-:Y:S01]  /*05c0*/  ISETP.GE.AND P6, PT, R9, R8, PT ;  /* 0x000000080900720c */ /* 0x000fe20003fc6270 */
[----:B------:R-:W-:-:S02]  /*05d0*/  IMAD.MOV.U32 R17, RZ, RZ, 0x7fffffff ;  /* 0x7fffffffff117424 */ /* 0x000fc400078e00ff */
[----:B------:R-:W-:Y:S01]  /*05e0*/  VIADD R9, R15, 0x1a0 ;  /* 0x000001a00f097836 */ /* 0x000fe20000000000 */
[----:B------:R1:W5:Y:S01]  /*05f0*/  @!P4 LDG.E R43, desc[UR6][R6.64+0x100] ;  /* 0x00010006062bc981 */ /* 0x000362000c1e1900 */
[-C--:B------:R-:W-:Y:S01]  /*0600*/  ISETP.GE.AND P4, PT, R11, R8.reuse, PT ;  /* 0x000000080b00720c */ /* 0x080fe20003f86270 */
[----:B------:R-:W-:Y:S02]  /*0610*/  IMAD.MOV.U32 R25, RZ, RZ, 0x7fffffff ;  /* 0x7fffffffff197424 */ /* 0x000fe400078e00ff */
[----:B------:R1:W5:Y:S01]  /*0620*/  @!P1 LDG.E R17, desc[UR6][R6.64+0x300] ;  /* 0x0003000606119981 */ /* 0x000362000c1e1900 */
[----:B------:R-:W-:Y:S01]  /*0630*/  IMAD.MOV.U32 R41, RZ, RZ, 0x7fffffff ;  /* 0x7fffffffff297424 */ /* 0x000fe200078e00ff */
[----:B------:R-:W-:Y:S01]  /*0640*/  ISETP.GE.AND P1, PT, R9, R8, PT ;  /* 0x000000080900720c */ /* 0x000fe20003f26270 */
[C---:B------:R-:W-:Y:S01]  /*0650*/  VIADD R11, R15.reuse, 0x180 ;  /* 0x000001800f0b7836 */ /* 0x040fe20000000000 */
[----:B------:R1:W5:Y:S01]  /*0660*/  @!P0 LDG.E R25, desc[UR6][R6.64+0x280] ;  /* 0x0002800606198981 */ /* 0x000362000c1e1900 */
[----:B------:R-:W-:-:S02]  /*0670*/  VIADD R9, R15, 0x1c0 ;  /* 0x000001c00f097836 */ /* 0x000fc40000000000 */
[----:B------:R-:W-:Y:S01]  /*0680*/  IMAD.MOV.U32 R36, RZ, RZ, 0x7fffffff ;  /* 0x7fffffffff247424 */ /* 0x000fe200078e00ff */
[----:B------:R1:W5:Y:S01]  /*0690*/  @!P2 LDG.E R41, desc[UR6][R6.64+0x380] ;  /* 0x000380060629a981 */ /* 0x000362000c1e1900 */
[----:B------:R-:W-:Y:S01]  /*06a0*/  IMAD.MOV.U32 R39, RZ, RZ, 0x7fffffff ;  /* 0x7fffffffff277424 */ /* 0x000fe200078e00ff */
[-C--:B------:R-:W-:Y:S01]  /*06b0*/  ISETP.GE.AND P0, PT, R11, R8.reuse, PT ;  /* 0x000000080b00720c */ /* 0x080fe20003f06270 */
[----:B------:R-:W-:Y:S01]  /*06c0*/  VIADD R11, R15, 0x1e0 ;  /* 0x000001e00f0b7836 */ /* 0x000fe20000000000 */
[-C--:B------:R-:W-:Y:S01]  /*06d0*/  ISETP.GE.AND P2, PT, R9, R8.reuse, PT ;  /* 0x000000080900720c */ /* 0x080fe20003f46270 */
[----:B------:R-:W-:Y:S01]  /*06e0*/  VIADD R9, R15, 0x200 ;  /* 0x000002000f097836 */ /* 0x000fe20000000000 */
[----:B------:R1:W5:Y:S02]  /*06f0*/  @!P3 LDG.E R36, desc[UR6][R6.64+0x400] ;  /* 0x000400060624b981 */ /* 0x000364000c1e1900 */
[-C--:B------:R-:W-:Y:S02]  /*0700*/  ISETP.GE.AND P3, PT, R11, R8.reuse, PT ;  /* 0x000000080b00720c */ /* 0x080fe40003f66270 */
[----:B------:R1:W5:Y:S01]  /*0710*/  @!P4 LDG.E R39, desc[UR6][R6.64+0x480] ;  /* 0x000480060627c981 */ /* 0x000362000c1e1900 */
[----:B------:R-:W-:Y:S01]  /*0720*/  ISETP.GE.AND P4, PT, R9, R8, PT ;  /* 0x000000080900720c */ /* 0x000fe20003f86270 */
[----:B------:R-:W-:-:S02]  /*0730*/  IMAD.MOV.U32 R34, RZ, RZ, 0x7fffffff ;  /* 0x7fffffffff227424 */ /* 0x000fc400078e00ff */
[----:B------:R-:W-:Y:S02]  /*0740*/  IMAD.MOV.U32 R37, RZ, RZ, 0x7fffffff ;  /* 0x7fffffffff257424 */ /* 0x000fe400078e00ff */
[----:B------:R-:W-:Y:S02]  /*0750*/  IMAD.MOV.U32 R32, RZ, RZ, 0x7fffffff ;  /* 0x7fffffffff207424 */ /* 0x000fe400078e00ff */
[----:B------:R-:W-:Y:S01]  /*0760*/  IMAD.MOV.U32 R33, RZ, RZ, 0x7fffffff ;  /* 0x7fffffffff217424 */ /* 0x000fe200078e00ff */
[----:B------:R1:W5:Y:S01]  /*0770*/  @!P5 LDG.E R34, desc[UR6][R6.64+0x500] ;  /* 0x000500060622d981 */ /* 0x000362000c1e1900 */
[----:B------:R-:W-:Y:S02]  /*0780*/  IMAD.MOV.U32 R30, RZ, RZ, 0x7fffffff ;  /* 0x7fffffffff1e7424 */ /* 0x000fe400078e00ff */
[----:B------:R-:W-:Y:S01]  /*0790*/  IMAD.MOV.U32 R31, RZ, RZ, 0x7fffffff ;  /* 0x7fffffffff1f7424 */ /* 0x000fe200078e00ff */
[----:B------:R1:W5:Y:S01]  /*07a0*/  @!P6 LDG.E R37, desc[UR6][R6.64+0x580] ;  /* 0x000580060625e981 */ /* 0x000362000c1e1900 */
[----:B------:R-:W-:-:S03]  /*07b0*/  IMAD.MOV.U32 R28, RZ, RZ, 0x7fffffff ;  /* 0x7fffffffff1c7424 */ /* 0x000fc600078e00ff */
[----:B------:R1:W5:Y:S04]  /*07c0*/  @!P0 LDG.E R32, desc[UR6][R6.64+0x600] ;  /* 0x0006000606208981 */ /* 0x000368000c1e1900 */
[----:B------:R1:W5:Y:S04]  /*07d0*/  @!P1 LDG.E R33, desc[UR6][R6.64+0x680] ;  /* 0x0006800606219981 */ /* 0x000368000c1e1900 */
[----:B------:R1:W5:Y:S04]  /*07e0*/  @!P2 LDG.E R30, desc[UR6][R6.64+0x700] ;  /* 0x00070006061ea981 */ /* 0x000368000c1e1900 */
[----:B------:R1:W5:Y:S04]  /*07f0*/  @!P3 LDG.E R31, desc[UR6][R6.64+0x780] ;  /* 0x00078006061fb981 */ /* 0x000368000c1e1900 */
[----:B------:R1:W5:Y:S02]  /*0800*/  @!P4 LDG.E R28, desc[UR6][R6.64+0x800] ;  /* 0x00080006061cc981 */ /* 0x000364000c1e1900 */
.L_x_3:
[----:B------:R-:W-:Y:S01]  /*0810*/  IMAD.MOV.U32 R19, RZ, RZ, -0x1 ;  /* 0xffffffffff137424 */ /* 0x000fe200078e00ff */
[----:B-----5:R-:W-:Y:S01]  /*0820*/  ISETP.GT.AND P0, PT, R13, -0x1, PT ;  /* 0xffffffff0d00780c */ /* 0x020fe20003f04270 */
[----:B------:R-:W2:Y:S01]  /*0830*/  LDC R14, c[0x0][0x3c8] ;  /* 0x0000f200ff0e7b82 */ /* 0x000ea20000000800 */
[----:B------:R-:W-:Y:S01]  /*0840*/  ISETP.GT.AND P1, PT, R12, -0x1, PT ;  /* 0xffffffff0c00780c */ /* 0x000fe20003f24270 */
[----:B------:R-:W-:Y:S01]  /*0850*/  BSSY.RECONVERGENT B0, `(.L_x_4) ;  /* 0x0000055000007945 */ /* 0x000fe20003800200 */
[----:B01----:R-:W-:Y:S01]  /*0860*/  SEL R6, R19, 0x80000000, !P0 ;  /* 0x8000000013067807 */ /* 0x003fe20004000000 */
[----:B------:R-:W-:Y:S01]  /*0870*/  IMAD.SHL.U32 R4, R4, 0x400, RZ ;  /* 0x0000040004047824 */ /* 0x000fe200078e00ff */
[----:B------:R-:W-:Y:S02]  /*0880*/  ISETP.GT.AND P0, PT, R43, -0x1, PT ;  /* 0xffffffff2b00780c */ /* 0x000fe40003f04270 */
[----:B------:R-:W-:Y:S02]  /*0890*/  LOP3.LUT R13, R6, R13, RZ, 0x3c, !PT ;  /* 0x0000000d060d7212 */ /* 0x000fe400078e3cff */
[----:B------:R-:W-:-:S02]  /*08a0*/  SEL R6, R19, 0x80000000, !P0 ;  /* 0x8000000013067807 */ /* 0x000fc40004000000 */
[----:B------:R-:W-:Y:S02]  /*08b0*/  ISETP.GT.AND P0, PT, R25, -0x1, PT ;  /* 0xffffffff1900780c */ /* 0x000fe40003f04270 */
[----:B------:R-:W-:Y:S02]  /*08c0*/  LOP3.LUT R43, R6, R43, RZ, 0x3c, !PT ;  /* 0x0000002b062b7212 */ /* 0x000fe400078e3cff */
[C---:B------:R-:W-:Y:S02]  /*08d0*/  SEL R7, R19.reuse, 0x80000000, !P1 ;  /* 0x8000000013077807 */ /* 0x040fe40004800000 */
[----:B------:R-:W-:Y:S02]  /*08e0*/  SEL R6, R19, 0x80000000, !P0 ;  /* 0x8000000013067807 */ /* 0x000fe40004000000 */
[----:B------:R-:W-:Y:S02]  /*08f0*/  ISETP.GT.AND P1, PT, R24, -0x1, PT ;  /* 0xffffffff1800780c */ /* 0x000fe40003f24270 */
[----:B------:R-:W-:-:S02]  /*0900*/  ISETP.GT.AND P2, PT, R27, -0x1, PT ;  /* 0xffffffff1b00780c */ /* 0x000fc40003f44270 */
[----:B------:R-:W-:Y:S02]  /*0910*/  ISETP.GT.AND P0, PT, R17, -0x1, PT ;  /* 0xffffffff1100780c */ /* 0x000fe40003f04270 */
[----:B------:R-:W-:Y:S02]  /*0920*/  VIMNMX R11, PT, PT, R0, 0xe0, !PT ;  /* 0x000000e0000b7848 */ /* 0x000fe40007fe0100 */
[----:B------:R-:W-:Y:S02]  /*0930*/  LOP3.LUT R12, R7, R12, RZ, 0x3c, !PT ;  /* 0x0000000c070c7212 */ /* 0x000fe400078e3cff */
[----:B------:R-:W-:Y:S02]  /*0940*/  LOP3.LUT R25, R6, R25, RZ, 0x3c, !PT ;  /* 0x0000001906197212 */ /* 0x000fe400078e3cff */
[C---:B------:R-:W-:Y:S02]  /*0950*/  SEL R7, R19.reuse, 0x80000000, !P1 ;  /* 0x8000000013077807 */ /* 0x040fe40004800000 */
[----:B------:R-:W-:-:S02]  /*0960*/  SEL R8, R19, 0x80000000, !P2 ;  /* 0x8000000013087807 */ /* 0x000fc40005000000 */
[----:B------:R-:W-:Y:S02]  /*0970*/  SEL R6, R19, 0x80000000, !P0 ;  /* 0x8000000013067807 */ /* 0x000fe40004000000 */
[----:B------:R-:W-:Y:S02]  /*0980*/  ISETP.GT.AND P1, PT, R41, -0x1, PT ;  /* 0xffffffff2900780c */ /* 0x000fe40003f24270 */
[----:B------:R-:W-:Y:S02]  /*0990*/  ISETP.GT.AND P2, PT, R36, -0x1, PT ;  /* 0xffffffff2400780c */ /* 0x000fe40003f44270 */
[----:B------:R-:W-:Y:S02]  /*09a0*/  ISETP.GT.AND P0, PT, R39, -0x1, PT ;  /* 0xffffffff2700780c */ /* 0x000fe40003f04270 */
[----:B------:R-:W-:Y:S02]  /*09b0*/  IADD3 R11, PT, PT, R11, 0x1f, -R0 ;  /* 0x0000001f0b0b7810 */ /* 0x000fe40007ffe800 */
[----:B------:R-:W-:-:S02]  /*09c0*/  LOP3.LUT R24, R7, R24, RZ, 0x3c, !PT ;  /* 0x0000001807187212 */ /* 0x000fc400078e3cff */
[----:B------:R-:W-:Y:S02]  /*09d0*/  LOP3.LUT R27, R8, R27, RZ, 0x3c, !PT ;  /* 0x0000001b081b7212 */ /* 0x000fe400078e3cff */
[----:B------:R-:W-:Y:S02]  /*09e0*/  LOP3.LUT R17, R6, R17, RZ, 0x3c, !PT ;  /* 0x0000001106117212 */ /* 0x000fe400078e3cff */
[C---:B------:R-:W-:Y:S02]  /*09f0*/  SEL R8, R19.reuse, 0x80000000, !P1 ;  /* 0x8000000013087807 */ /* 0x040fe40004800000 */
[C---:B------:R-:W-:Y:S02]  /*0a00*/  SEL R7, R19.reuse, 0x80000000, !P2 ;  /* 0x8000000013077807 */ /* 0x040fe40005000000 */
[----:B------:R-:W-:Y:S02]  /*0a10*/  SEL R6, R19, 0x80000000, !P0 ;  /* 0x8000000013067807 */ /* 0x000fe40004000000 */
[----:B------:R-:W-:-:S02]  /*0a20*/  ISETP.GE.U32.AND P4, PT, R11, 0x1e0, PT ;  /* 0x000001e00b00780c */ /* 0x000fc40003f86070 */
[----:B------:R-:W-:Y:S02]  /*0a30*/  ISETP.GT.AND P0, PT, R34, -0x1, PT ;  /* 0xffffffff2200780c */ /* 0x000fe40003f04270 */
[----:B------:R-:W-:Y:S02]  /*0a40*/  ISETP.GT.AND P1, PT, R37, -0x1, PT ;  /* 0xffffffff2500780c */ /* 0x000fe40003f24270 */
[----:B------:R-:W-:Y:S02]  /*0a50*/  ISETP.GT.AND P2, PT, R32, -0x1, PT ;  /* 0xffffffff2000780c */ /* 0x000fe40003f44270 */
[----:B------:R-:W-:Y:S02]  /*0a60*/  LOP3.LUT R36, R7, R36, RZ, 0x3c, !PT ;  /* 0x0000002407247212 */ /* 0x000fe400078e3cff */
[----:B------:R-:W-:Y:S02]  /*0a70*/  LOP3.LUT R39, R6, R39, RZ, 0x3c, !PT ;  /* 0x0000002706277212 */ /* 0x000fe400078e3cff */
[----:B------:R-:W-:-:S02]  /*0a80*/  SEL R7, R19, 0x80000000, !P0 ;  /* 0x8000000013077807 */ /* 0x000fc40004000000 */
[C---:B------:R-:W-:Y:S02]  /*0a90*/  SEL R6, R19.reuse, 0x80000000, !P1 ;  /* 0x8000000013067807 */ /* 0x040fe40004800000 */
[----:B------:R-:W-:Y:S02]  /*0aa0*/  SEL R9, R19, 0x80000000, !P2 ;  /* 0x8000000013097807 */ /* 0x000fe40005000000 */
[----:B------:R-:W-:Y:S02]  /*0ab0*/  ISETP.GT.AND P0, PT, R33, -0x1, PT ;  /* 0xffffffff2100780c */ /* 0x000fe40003f04270 */
[----:B------:R-:W-:Y:S02]  /*0ac0*/  LEA.HI R10, R11, 0x1, RZ, 0x1b ;  /* 0x000000010b0a7811 */ /* 0x000fe400078fd8ff */
[----:B------:R-:W-:Y:S02]  /*0ad0*/  ISETP.GT.AND P1, PT, R30, -0x1, PT ;  /* 0xffffffff1e00780c */ /* 0x000fe40003f24270 */
[----:B------:R-:W-:-:S02]  /*0ae0*/  ISETP.GT.AND P2, PT, R31, -0x1, PT ;  /* 0xffffffff1f00780c */ /* 0x000fc40003f44270 */
[----:B------:R-:W-:Y:S02]  /*0af0*/  ISETP.GT.AND P3, PT, R28, -0x1, PT ;  /* 0xffffffff1c00780c */ /* 0x000fe40003f64270 */
[----:B------:R-:W-:Y:S02]  /*0b00*/  LOP3.LUT R37, R6, R37, RZ, 0x3c, !PT ;  /* 0x0000002506257212 */ /* 0x000fe400078e3cff */
[----:B------:R-:W-:Y:S02]  /*0b10*/  LOP3.LUT R41, R8, R41, RZ, 0x3c, !PT ;  /* 0x0000002908297212 */ /* 0x000fe400078e3cff */
[----:B------:R-:W-:Y:S02]  /*0b20*/  LOP3.LUT R34, R7, R34, RZ, 0x3c, !PT ;  /* 0x0000002207227212 */ /* 0x000fe400078e3cff */
[----:B------:R-:W-:Y:S02]  /*0b30*/  LOP3.LUT R32, R9, R32, RZ, 0x3c, !PT ;  /* 0x0000002009207212 */ /* 0x000fe400078e3cff */
[----:B------:R-:W-:-:S02]  /*0b40*/  SEL R6, R19, 0x80000000, !P0 ;  /* 0x8000000013067807 */ /* 0x000fc40004000000 */
[----:B------:R-:W-:Y:S02]  /*0b50*/  LOP3.LUT R15, R10, 0xf, RZ, 0xc0, !PT ;  /* 0x0000000f0a0f7812 */ /* 0x000fe400078ec0ff */
[C---:B------:R-:W-:Y:S02]  /*0b60*/  SEL R7, R19.reuse, 0x80000000, !P1 ;  /* 0x8000000013077807 */ /* 0x040fe40004800000 */
[C---:B------:R-:W-:Y:S02]  /*0b70*/  SEL R8, R19.reuse, 0x80000000, !P2 ;  /* 0x8000000013087807 */ /* 0x040fe40005000000 */
[----:B------:R-:W-:Y:S02]  /*0b80*/  SEL R9, R19, 0x80000000, !P3 ;  /* 0x8000000013097807 */ /* 0x000fe40005800000 */
[----:B------:R-:W-:Y:S01]  /*0b90*/  LOP3.LUT R33, R6, R33, RZ, 0x3c, !PT ;  /* 0x0000002106217212 */ /* 0x000fe200078e3cff */
[----:B------:R-:W-:Y:S01]  /*0ba0*/  IMAD.MOV.U32 R6, RZ, RZ, R0 ;  /* 0x000000ffff067224 */ /* 0x000fe200078e0000 */
[----:B------:R-:W-:-:S02]  /*0bb0*/  ISETP.NE.AND P1, PT, R15, RZ, PT ;  /* 0x000000ff0f00720c */ /* 0x000fc40003f25270 */
[----:B------:R-:W-:Y:S02]  /*0bc0*/  LOP3.LUT R30, R7, R30, RZ, 0x3c, !PT ;  /* 0x0000001e071e7212 */ /* 0x000fe400078e3cff */
[----:B------:R-:W-:Y:S02]  /*0bd0*/  LOP3.LUT R31, R8, R31, RZ, 0x3c, !PT ;  /* 0x0000001f081f7212 */ /* 0x000fe400078e3cff */
[----:B------:R-:W-:Y:S01]  /*0be0*/  LOP3.LUT R28, R9, R28, RZ, 0x3c, !PT ;  /* 0x0000001c091c7212 */ /* 0x000fe200078e3cff */
[----:B--2---:R-:W-:Y:S06]  /*0bf0*/  @!P4 BRA `(.L_x_5) ;  /* 0x000000000068c947 */ /* 0x004fec0003800000 */
[----:B------:R-:W-:Y:S01]  /*0c00*/  IMAD R8, R0, 0x4, R4 ;  /* 0x0000000400087824 */ /* 0x000fe200078e0204 */
[----:B------:R-:W-:Y:S01]  /*0c10*/  LOP3.LUT R7, R10, 0xffffff0, RZ, 0xc0, !PT ;  /* 0x0ffffff00a077812 */ /* 0x000fe200078ec0ff */
[----:B------:R-:W-:-:S03]  /*0c20*/  IMAD.MOV.U32 R6, RZ, RZ, R0 ;  /* 0x000000ffff067224 */ /* 0x000fc600078e0000 */
[----:B------:R-:W-:Y:S01]  /*0c30*/  IADD3 R8, PT, PT, R8, 0x400, R23 ;  /* 0x0000040008087810 */ /* 0x000fe20007ffe017 */
[----:B------:R-:W-:-:S07]  /*0c40*/  IMAD.MOV R7, RZ, RZ, -R7 ;  /* 0x000000ffff077224 */ /* 0x000fce00078e0a07 */
.L_x_6:
[----:B------:R-:W-:Y:S01]  /*0c50*/  VIADD R7, R7, 0x10 ;  /* 0x0000001007077836 */ /* 0x000fe20000000000 */
[----:B------:R-:W-:Y:S01]  /*0c60*/  STS [R8+-0x400], RZ ;  /* 0xfffc00ff08007388 */ /* 0x000fe20000000800 */
[----:B------:R-:W-:-:S03]  /*0c70*/  VIADD R6, R6, 0x200 ;  /* 0x0000020006067836 */ /* 0x000fc60000000000 */
[----:B------:R-:W-:Y:S01]  /*0c80*/  ISETP.NE.AND P0, PT, R7, RZ, PT ;  /* 0x000000ff0700720c */ /* 0x000fe20003f05270 */
[----:B------:R-:W-:Y:S04]  /*0c90*/  STS [R8+-0x380], RZ ;  /* 0xfffc80ff08007388 */ /* 0x000fe80000000800 */
[----:B------:R-:W-:Y:S04]  /*0ca0*/  STS [R8+-0x300], RZ ;  /* 0xfffd00ff08007388 */ /* 0x000fe80000000800 */
[----:B------:R-:W-:Y:S04]  /*0cb0*/  STS [R8+-0x280], RZ ;  /* 0xfffd80ff08007388 */ /* 0x000fe80000000800 */
[----:B------:R-:W-:Y:S04]  /*0cc0*/  STS [R8+-0x200], RZ ;  /* 0xfffe00ff08007388 */ /* 0x000fe80000000800 */
[----:B------:R-:W-:Y:S04]  /*0cd0*/  STS [R8+-0x180], RZ ;  /* 0xfffe80ff08007388 */ /* 0x000fe80000000800 */
[----:B------:R-:W-:Y:S04]  /*0ce0*/  STS [R8+-0x100], RZ ;  /* 0xffff00ff08007388 */ /* 0x000fe80000000800 */
[----:B------:R-:W-:Y:S04]  /*0cf0*/  STS [R8+-0x80], RZ ;  /* 0xffff80ff08007388 */ /* 0x000fe80000000800 */
[----:B------:R-:W-:Y:S04]  /*0d00*/  STS [R8], RZ ;  /* 0x000000ff08007388 */ /* 0x000fe80000000800 */
[----:B------:R-:W-:Y:S04]  /*0d10*/  STS [R8+0x80], RZ ;  /* 0x000080ff08007388 */ /* 0x000fe80000000800 */
[----:B------:R-:W-:Y:S04]  /*0d20*/  STS [R8+0x100], RZ ;  /* 0x000100ff08007388 */ /* 0x000fe80000000800 */
[----:B------:R-:W-:Y:S04]  /*0d30*/  STS [R8+0x180], RZ ;  /* 0x000180ff08007388 */ /* 0x000fe80000000800 */
[----:B------:R-:W-:Y:S04]  /*0d40*/  STS [R8+0x200], RZ ;  /* 0x000200ff08007388 */ /* 0x000fe80000000800 */
[----:B------:R-:W-:Y:S04]  /*0d50*/  STS [R8+0x280], RZ ;  /* 0x000280ff08007388 */ /* 0x000fe80000000800 */
[----:B------:R-:W-:Y:S04]  /*0d60*/  STS [R8+0x300], RZ ;  /* 0x000300ff08007388 */ /* 0x000fe80000000800 */
[----:B------:R0:W-:Y:S02]  /*0d70*/  STS [R8+0x380], RZ ;  /* 0x000380ff08007388 */ /* 0x0001e40000000800 */
[----:B0-----:R-:W-:Y:S01]  /*0d80*/  VIADD R8, R8, 0x800 ;  /* 0x0000080008087836 */ /* 0x001fe20000000000 */
[----:B------:R-:W-:Y:S06]  /*0d90*/  @P0 BRA `(.L_x_6) ;  /* 0xfffffffc00ac0947 */ /* 0x000fec000383ffff */
.L_x_5:
[----:B------:R-:W-:Y:S05]  /*0da0*/  BSYNC.RECONVERGENT B0 ;  /* 0x0000000000007941 */ /* 0x000fea0003800200 */
.L_x_4:
[----:B------:R-:W-:Y:S01]  /*0db0*/  BSSY.RECONVERGENT B0, `(.L_x_7) ;  /* 0x0000027000007945 */ /* 0x000fe20003800200 */
[----:B------:R-:W-:Y:S01]  /*0dc0*/  SHF.L.U32 R19, R19, R14, RZ ;  /* 0x0000000e13137219 */ /* 0x000fe200000006ff */
[----:B------:R-:W-:Y:S02]  /*0dd0*/  IMAD.IADD R11, R23, 0x1, R4 ;  /* 0x00000001170b7824 */ /* 0x000fe400078e0204 */
[----:B------:R-:W-:Y:S05]  /*0de0*/  @!P1 BRA `(.L_x_8) ;  /* 0x00000000008c9947 */ /* 0x000fea0003800000 */
[----:B------:R-:W-:Y:S01]  /*0df0*/  ISETP.GE.U32.AND P0, PT, R15, 0x8, PT ;  /* 0x000000080f00780c */ /* 0x000fe20003f06070 */
[----:B------:R-:W-:Y:S01]  /*0e00*/  BSSY.RECONVERGENT B1, `(.L_x_9) ;  /* 0x000000e000017945 */ /* 0x000fe20003800200 */
[----:B------:R-:W-:-:S04]  /*0e10*/  LOP3.LUT R8, R10, 0x7, RZ, 0xc0, !PT ;  /* 0x000000070a087812 */ /* 0x000fc800078ec0ff */
[----:B------:R-:W-:-:S07]  /*0e20*/  ISETP.NE.AND P1, PT, R8, RZ, PT ;  /* 0x000000ff0800720c */ /* 0x000fce0003f25270 */
[----:B------:R-:W-:Y:S06]  /*0e30*/  @!P0 BRA `(.L_x_10) ;  /* 0x0000000000288947 */ /* 0x000fec0003800000 */
[C---:B------:R-:W-:Y:S02]  /*0e40*/  IMAD R7, R6.reuse, 0x4, R11 ;  /* 0x0000000406077824 */ /* 0x040fe400078e020b */
[----:B------:R-:W-:-:S03]  /*0e50*/  VIADD R6, R6, 0x100 ;  /* 0x0000010006067836 */ /* 0x000fc60000000000 */
[----:B------:R0:W-:Y:S04]  /*0e60*/  STS [R7], RZ ;  /* 0x000000ff07007388 */ /* 0x0001e80000000800 */
[----:B------:R0:W-:Y:S04]  /*0e70*/  STS [R7+0x80], RZ ;  /* 0x000080ff07007388 */ /* 0x0001e80000000800 */
[----:B------:R0:W-:Y:S04]  /*0e80*/  STS [R7+0x100], RZ ;  /* 0x000100ff07007388 */ /* 0x0001e80000000800 */
[----:B------:R0:W-:Y:S04]  /*0e90*/  STS [R7+0x180], RZ ;  /* 0x000180ff07007388 */ /* 0x0001e80000000800 */
[----:B------:R0:W-:Y:S04]  /*0ea0*/  STS [R7+0x200], RZ ;  /* 0x000200ff07007388 */ /* 0x0001e80000000800 */
[----:B------:R0:W-:Y:S04]  /*0eb0*/  STS [R7+0x280], RZ ;  /* 0x000280ff07007388 */ /* 0x0001e80000000800 */
[----:B------:R0:W-:Y:S04]  /*0ec0*/  STS [R7+0x300], RZ ;  /* 0x000300ff07007388 */ /* 0x0001e80000000800 */
[----:B------:R0:W-:Y:S02]  /*0ed0*/  STS [R7+0x380], RZ ;  /* 0x000380ff07007388 */ /* 0x0001e40000000800 */
.L_x_10:
[----:B------:R-:W-:Y:S05]  /*0ee0*/  BSYNC.RECONVERGENT B1 ;  /* 0x0000000000017941 */ /* 0x000fea0003800200 */
.L_x_9:
[----:B------:R-:W-:Y:S05]  /*0ef0*/  @!P1 BRA `(.L_x_8) ;  /* 0x0000000000489947 */ /* 0x000fea0003800000 */
[----:B------:R-:W-:Y:S02]  /*0f00*/  ISETP.GE.U32.AND P0, PT, R8, 0x4, PT ;  /* 0x000000040800780c */ /* 0x000fe40003f06070 */
[----:B------:R-:W-:-:S04]  /*0f10*/  LOP3.LUT R10, R10, 0x3, RZ, 0xc0, !PT ;  /* 0x000000030a0a7812 */ /* 0x000fc800078ec0ff */
[----:B------:R-:W-:-:S07]  /*0f20*/  ISETP.NE.AND P1, PT, R10, RZ, PT ;  /* 0x000000ff0a00720c */ /* 0x000fce0003f25270 */
[C---:B0-----:R-:W-:Y:S02]  /*0f30*/  @P0 IMAD R7, R6.reuse, 0x4, R11 ;  /* 0x0000000406070824 */ /* 0x041fe400078e020b */
[----:B------:R-:W-:-:S03]  /*0f40*/  @P0 VIADD R6, R6, 0x80 ;  /* 0x0000008006060836 */ /* 0x000fc60000000000 */
[----:B------:R1:W-:Y:S04]  /*0f50*/  @P0 STS [R7], RZ ;  /* 0x000000ff07000388 */ /* 0x0003e80000000800 */
[----:B------:R1:W-:Y:S04]  /*0f60*/  @P0 STS [R7+0x80], RZ ;  /* 0x000080ff07000388 */ /* 0x0003e80000000800 */
[----:B------:R1:W-:Y:S04]  /*0f70*/  @P0 STS [R7+0x100], RZ ;  /* 0x000100ff07000388 */ /* 0x0003e80000000800 */
[----:B------:R1:W-:Y:S01]  /*0f80*/  @P0 STS [R7+0x180], RZ ;  /* 0x000180ff07000388 */ /* 0x0003e20000000800 */
[----:B------:R-:W-:Y:S05]  /*0f90*/  @!P1 BRA `(.L_x_8) ;  /* 0x0000000000209947 */ /* 0x000fea0003800000 */
[----:B------:R-:W-:Y:S02]  /*0fa0*/  IMAD R4, R6, 0x4, R4 ;  /* 0x0000000406047824 */ /* 0x000fe400078e0204 */
[----:B------:R-:W-:Y:S02]  /*0fb0*/  IMAD.MOV R10, RZ, RZ, -R10 ;  /* 0x000000ffff0a7224 */ /* 0x000fe400078e0a0a */
[----:B------:R-:W-:-:S07]  /*0fc0*/  IMAD.IADD R4, R23, 0x1, R4 ;  /* 0x0000000117047824 */ /* 0x000fce00078e0204 */
.L_x_11:
[----:B------:R-:W-:Y:S01]  /*0fd0*/  VIADD R10, R10, 0x1 ;  /* 0x000000010a0a7836 */ /* 0x000fe20000000000 */
[----:B------:R0:W-:Y:S04]  /*0fe0*/  STS [R4], RZ ;  /* 0x000000ff04007388 */ /* 0x0001e80000000800 */
[----:B------:R-:W-:Y:S01]  /*0ff0*/  ISETP.NE.AND P0, PT, R10, RZ, PT ;  /* 0x000000ff0a00720c */ /* 0x000fe20003f05270 */
[----:B0-----:R-:W-:-:S12]  /*1000*/  VIADD R4, R4, 0x80 ;  /* 0x0000008004047836 */ /* 0x001fd80000000000 */
[----:B------:R-:W-:Y:S05]  /*1010*/  @P0 BRA `(.L_x_11) ;  /* 0xfffffffc00ec0947 */ /* 0x000fea000383ffff */
.L_x_8:
[----:B------:R-:W-:Y:S05]  /*1020*/  BSYNC.RECONVERGENT B0 ;  /* 0x0000000000007941 */ /* 0x000fea0003800200 */
.L_x_7:
[----:B------:R-:W2:Y:S01]  /*1030*/  LDCU UR4, c[0x0][0x3c4] ;  /* 0x00007880ff0477ac */ /* 0x000ea20008000800 */
[----:B------:R-:W-:Y:S01]  /*1040*/  ISETP.NE.AND P0, PT, R13, 0x7fffffff, PT ;  /* 0x7fffffff0d00780c */ /* 0x000fe20003f05270 */
[----:B------:R-:W-:Y:S01]  /*1050*/  BSSY.RECONVERGENT B0, `(.L_x_12) ;  /* 0x0000091000007945 */ /* 0x000fe20003800200 */
[C---:B------:R-:W-:Y:S01]  /*1060*/  ISETP.NE.AND P1, PT, R12.reuse, 0x7fffffff, PT ;  /* 0x7fffffff0c00780c */ /* 0x040fe20003f25270 */
[----:B------:R-:W-:Y:S01]  /*1070*/  IMAD R22, R3, 0x4, R23 ;  /* 0x0000000403167824 */ /* 0x000fe200078e0217 */
[----:B------:R-:W-:Y:S02]  /*1080*/  SEL R4, R13, 0x80000000, P0 ;  /* 0x800000000d047807 */ /* 0x000fe40000000000 */
[----:B------:R-:W-:Y:S02]  /*1090*/  SEL R6, R12, 0x80000000, P1 ;  /* 0x800000000c067807 */ /* 0x000fe40000800000 */
[----:B------:R-:W-:Y:S02]  /*10a0*/  ISETP.NE.AND P0, PT, R43, 0x7fffffff, PT ;  /* 0x7fffffff2b00780c */ /* 0x000fe40003f05270 */
[----:B------:R-:W-:-:S02]  /*10b0*/  ISETP.NE.AND P1, PT, R24, 0x7fffffff, PT ;  /* 0x7fffffff1800780c */ /* 0x000fc40003f25270 */
[----:B------:R-:W-:Y:S02]  /*10c0*/  ISETP.NE.AND P2, PT, R27, 0x7fffffff, PT ;  /* 0x7fffffff1b00780c */ /* 0x000fe40003f45270 */
[----:B01----:R-:W-:Y:S02]  /*10d0*/  SEL R7, R43, 0x80000000, P0 ;  /* 0x800000002b077807 */ /* 0x003fe40000000000 */
[----:B------:R-:W-:Y:S02]  /*10e0*/  SEL R8, R24, 0x80000000, P1 ;  /* 0x8000000018087807 */ /* 0x000fe40000800000 */
[----:B--2---:R-:W-:Y:S02]  /*10f0*/  SHF.R.U32.HI R4, RZ, UR4, R4 ;  /* 0x00000004ff047c19 */ /* 0x004fe40008011604 */
[----:B------:R-:W-:Y:S02]  /*1100*/  SHF.R.U32.HI R6, RZ, UR4, R6 ;  /* 0x00000004ff067c19 */ /* 0x000fe40008011606 */
[----:B------:R-:W-:-:S02]  /*1110*/  LOP3.LUT R45, R4, R19, RZ, 0x30, !PT ;  /* 0x00000013042d7212 */ /* 0x000fc400078e30ff */
[----:B------:R-:W-:Y:S02]  /*1120*/  LOP3.LUT R52, R6, R19, RZ, 0x30, !PT ;  /* 0x0000001306347212 */ /* 0x000fe400078e30ff */
[----:B------:R-:W-:Y:S01]  /*1130*/  SEL R9, R27, 0x80000000, P2 ;  /* 0x800000001b097807 */ /* 0x000fe20001000000 */
[----:B------:R-:W-:Y:S01]  /*1140*/  IMAD R4, R45, 0x4, R11 ;  /* 0x000000042d047824 */ /* 0x000fe200078e020b */
[----:B------:R-:W-:Y:S01]  /*1150*/  SHF.R.U32.HI R54, RZ, UR4, R7 ;  /* 0x00000004ff367c19 */ /* 0x000fe20008011607 */
[----:B------:R-:W-:Y:S01]  /*1160*/  IMAD R6, R52, 0x4, R11 ;  /* 0x0000000434067824 */ /* 0x000fe200078e020b */
[----:B------:R-:W-:Y:S01]  /*1170*/  SHF.R.U32.HI R8, RZ, UR4, R8 ;  /* 0x00000004ff087c19 */ /* 0x000fe20008011608 */
[----:B------:R-:W-:Y:S01]  /*1180*/  NOP ;  /* 0x0000000000007918 */ /* 0x000fe20000000000 */
[----:B------:R-:W-:Y:S01]  /*1190*/  ISETP.NE.AND P3, PT, R25, 0x7fffffff, PT ;  /* 0x7fffffff1900780c */ /* 0x000fe20003f65270 */
[----:B------:R0:W-:Y:S01]  /*11a0*/  ATOMS.POPC.INC.32 RZ, [R4+URZ] ;  /* 0x0000000004ff7f8c */ /* 0x0001e2000d8000ff */
[----:B------:R-:W-:-:S02]  /*11b0*/  SHF.R.U32.HI R46, RZ, UR4, R9 ;  /* 0x00000004ff2e7c19 */ /* 0x000fc40008011609 */
[-C--:B------:R-:W-:Y:S01]  /*11c0*/  LOP3.LUT R54, R54, R19.reuse, RZ, 0x30, !PT ;  /* 0x0000001336367212 */ /* 0x080fe200078e30ff */
[----:B------:R1:W-:Y:S01]  /*11d0*/  ATOMS.POPC.INC.32 RZ, [R6+URZ] ;  /* 0x0000000006ff7f8c */ /* 0x0003e2000d8000ff */
[-C--:B------:R-:W-:Y:S02]  /*11e0*/  LOP3.LUT R48, R8, R19.reuse, RZ, 0x30, !PT ;  /* 0x0000001308307212 */ /* 0x080fe400078e30ff */
[----:B------:R-:W-:Y:S01]  /*11f0*/  SEL R10, R25, 0x80000000, P3 ;  /* 0x80000000190a7807 */ /* 0x000fe20001800000 */
[--C-:B0-----:R-:W-:Y:S01]  /*1200*/  IMAD R4, R54, 0x4, R11.reuse ;  /* 0x0000000436047824 */ /* 0x101fe200078e020b */
[----:B------:R-:W-:Y:S02]  /*1210*/  LOP3.LUT R46, R46, R19, RZ, 0x30, !PT ;  /* 0x000000132e2e7212 */ /* 0x000fe400078e30ff */
[----:B------:R-:W-:Y:S01]  /*1220*/  ISETP.NE.AND P4, PT, R17, 0x7fffffff, PT ;  /* 0x7fffffff1100780c */ /* 0x000fe20003f85270 */
[--C-:B-1----:R-:W-:Y:S01]  /*1230*/  IMAD R6, R48, 0x4, R11.reuse ;  /* 0x0000000430067824 */ /* 0x102fe200078e020b */
[----:B------:R-:W-:Y:S01]  /*1240*/  ISETP.NE.AND P0, PT, R41, 0x7fffffff, PT ;  /* 0x7fffffff2900780c */ /* 0x000fe20003f05270 */
[----:B------:R-:W-:Y:S01]  /*1250*/  IMAD R7, R46, 0x4, R11 ;  /* 0x000000042e077824 */ /* 0x000fe200078e020b */
[----:B------:R-:W-:Y:S01]  /*1260*/  SHF.R.U32.HI R10, RZ, UR4, R10 ;  /* 0x00000004ff0a7c19 */ /* 0x000fe2000801160a */
[----:B------:R0:W-:Y:S01]  /*1270*/  ATOMS.POPC.INC.32 RZ, [R4+URZ] ;  /* 0x0000000004ff7f8c */ /* 0x0001e2000d8000ff */
[----:B------:R-:W-:-:S02]  /*1280*/  ISETP.NE.AND P1, PT, R36, 0x7fffffff, PT ;  /* 0x7fffffff2400780c */ /* 0x000fc40003f25270 */
[----:B------:R-:W-:Y:S01]  /*1290*/  SEL R14, R17, 0x80000000, P4 ;  /* 0x80000000110e7807 */ /* 0x000fe20002000000 */
[----:B------:R1:W-:Y:S01]  /*12a0*/  ATOMS.POPC.INC.32 RZ, [R6+URZ] ;  /* 0x0000000006ff7f8c */ /* 0x0003e2000d8000ff */
[----:B------:R-:W-:Y:S02]  /*12b0*/  ISETP.NE.AND P2, PT, R39, 0x7fffffff, PT ;  /* 0x7fffffff2700780c */ /* 0x000fe40003f45270 */
[----:B------:R-:W-:Y:S01]  /*12c0*/  ISETP.NE.AND P3, PT, R34, 0x7fffffff, PT ;  /* 0x7fffffff2200780c */ /* 0x000fe20003f65270 */
[----:B------:R2:W-:Y:S01]  /*12d0*/  ATOMS.POPC.INC.32 RZ, [R7+URZ] ;  /* 0x0000000007ff7f8c */ /* 0x0005e2000d8000ff */
[----:B0-----:R-:W-:Y:S02]  /*12e0*/  SEL R4, R41, 0x80000000, P0 ;  /* 0x8000000029047807 */ /* 0x001fe40000000000 */
[----:B------:R-:W-:Y:S02]  /*12f0*/  LOP3.LUT R44, R10, R19, RZ, 0x30, !PT ;  /* 0x000000130a2c7212 */ /* 0x000fe400078e30ff */
[----:B-1----:R-:W-:-:S02]  /*1300*/  SEL R6, R36, 0x80000000, P1 ;  /* 0x8000000024067807 */ /* 0x002fc40000800000 */
[----:B------:R-:W-:Y:S01]  /*1310*/  SHF.R.U32.HI R14, RZ, UR4, R14 ;  /* 0x00000004ff0e7c19 */ /* 0x000fe2000801160e */
[----:B------:R-:W-:Y:S01]  /*1320*/  IMAD R8, R44, 0x4, R11 ;  /* 0x000000042c087824 */ /* 0x000fe200078e020b */
[----:B------:R-:W-:Y:S02]  /*1330*/  SEL R10, R39, 0x80000000, P2 ;  /* 0x80000000270a7807 */ /* 0x000fe40001000000 */
[----:B------:R-:W-:Y:S02]  /*1340*/  ISETP.NE.AND P4, PT, R37, 0x7fffffff, PT ;  /* 0x7fffffff2500780c */ /* 0x000fe40003f85270 */
[----:B--2---:R-:W-:Y:S01]  /*1350*/  SEL R7, R34, 0x80000000, P3 ;  /* 0x8000000022077807 */ /* 0x004fe20001800000 */
[----:B------:R0:W-:Y:S01]  /*1360*/  ATOMS.POPC.INC.32 RZ, [R8+URZ] ;  /* 0x0000000008ff7f8c */ /* 0x0001e2000d8000ff */
[----:B------:R-:W-:Y:S02]  /*1370*/  SHF.R.U32.HI R4, RZ, UR4, R4 ;  /* 0x00000004ff047c19 */ /* 0x000fe40008011604 */
[----:B------:R-:W-:-:S02]  /*1380*/  SHF.R.U32.HI R6, RZ, UR4, R6 ;  /* 0x00000004ff067c19 */ /* 0x000fc40008011606 */
[-C--:B------:R-:W-:Y:S02]  /*1390*/  LOP3.LUT R42, R14, R19.reuse, RZ, 0x30, !PT ;  /* 0x000000130e2a7212 */ /* 0x080fe400078e30ff */
[----:B------:R-:W-:Y:S02]  /*13a0*/  SHF.R.U32.HI R10, RZ, UR4, R10 ;  /* 0x00000004ff0a7c19 */ /* 0x000fe4000801160a */
[----:B------:R-:W-:Y:S01]  /*13b0*/  SEL R14, R37, 0x80000000, P4 ;  /* 0x80000000250e7807 */ /* 0x000fe20002000000 */
[----:B------:R-:W-:Y:S01]  /*13c0*/  IMAD R9, R42, 0x4, R11 ;  /* 0x000000042a097824 */ /* 0x000fe200078e020b */
[----:B------:R-:W-:Y:S02]  /*13d0*/  SHF.R.U32.HI R16, RZ, UR4, R7 ;  /* 0x00000004ff107c19 */ /* 0x000fe40008011607 */
[-C--:B------:R-:W-:Y:S02]  /*13e0*/  LOP3.LUT R40, R4, R19.reuse, RZ, 0x30, !PT ;  /* 0x0000001304287212 */ /* 0x080fe400078e30ff */
[-C--:B------:R-:W-:Y:S01]  /*13f0*/  LOP3.LUT R38, R6, R19.reuse, RZ, 0x30, !PT ;  /* 0x0000001306267212 */ /* 0x080fe200078e30ff */
[----:B------:R1:W-:Y:S01]  /*1400*/  ATOMS.POPC.INC.32 RZ, [R9+URZ] ;  /* 0x0000000009ff7f8c */ /* 0x0003e2000d8000ff */
[-C--:B------:R-:W-:Y:S01]  /*1410*/  LOP3.LUT R26, R10, R19.reuse, RZ, 0x30, !PT ;  /* 0x000000130a1a7212 */ /* 0x080fe200078e30ff */
[--C-:B------:R-:W-:Y:S01]  /*1420*/  IMAD R4, R40, 0x4, R11.reuse ;  /* 0x0000000428047824 */ /* 0x100fe200078e020b */
[----:B------:R-:W-:Y:S01]  /*1430*/  SHF.R.U32.HI R14, RZ, UR4, R14 ;  /* 0x00000004ff0e7c19 */ /* 0x000fe2000801160e */
[--C-:B------:R-:W-:Y:S01]  /*1440*/  IMAD R6, R38, 0x4, R11.reuse ;  /* 0x0000000426067824 */ /* 0x100fe200078e020b */
[-C--:B------:R-:W-:Y:S01]  /*1450*/  LOP3.LUT R16, R16, R19.reuse, RZ, 0x30, !PT ;  /* 0x0000001310107212 */ /* 0x080fe200078e30ff */
[--C-:B0-----:R-:W-:Y:S01]  /*1460*/  IMAD R8, R26, 0x4, R11.reuse ;  /* 0x000000041a087824 */ /* 0x101fe200078e020b */
[----:B------:R-:W-:Y:S01]  /*1470*/  LOP3.LUT R15, R14, R19, RZ, 0x30, !PT ;  /* 0x000000130e0f7212 */ /* 0x000fe200078e30ff */
[----:B------:R0:W-:Y:S01]  /*1480*/  ATOMS.POPC.INC.32 RZ, [R4+URZ] ;  /* 0x0000000004ff7f8c */ /* 0x0001e2000d8000ff */
[----:B------:R-:W-:Y:S01]  /*1490*/  ISETP.NE.AND P0, PT, R32, 0x7fffffff, PT ;  /* 0x7fffffff2000780c */ /* 0x000fe20003f05270 */
[--C-:B-1----:R-:W-:Y:S01]  /*14a0*/  IMAD R9, R16, 0x4, R11.reuse ;  /* 0x0000000410097824 */ /* 0x102fe200078e020b */
[----:B------:R-:W-:Y:S01]  /*14b0*/  ISETP.NE.AND P1, PT, R33, 0x7fffffff, PT ;  /* 0x7fffffff2100780c */ /* 0x000fe20003f25270 */
[----:B------:R1:W-:Y:S01]  /*14c0*/  ATOMS.POPC.INC.32 RZ, [R6+URZ] ;  /* 0x0000000006ff7f8c */ /* 0x0003e2000d8000ff */
[----:B------:R-:W-:Y:S01]  /*14d0*/  ISETP.NE.AND P2, PT, R30, 0x7fffffff, PT ;  /* 0x7fffffff1e00780c */ /* 0x000fe20003f45270 */
[----:B------:R-:W-:Y:S01]  /*14e0*/  IMAD R10, R15, 0x4, R11 ;  /* 0x000000040f0a7824 */ /* 0x000fe200078e020b */
[----:B------:R-:W-:Y:S01]  /*14f0*/  ISETP.NE.AND P3, PT, R31, 0x7fffffff, PT ;  /* 0x7fffffff1f00780c */ /* 0x000fe20003f65270 */
[----:B------:R2:W-:Y:S01]  /*1500*/  ATOMS.POPC.INC.32 RZ, [R8+URZ] ;  /* 0x0000000008ff7f8c */ /* 0x0005e2000d8000ff */
[----:B------:R-:W-:-:S02]  /*1510*/  ISETP.NE.AND P4, PT, R28, 0x7fffffff, PT ;  /* 0x7fffffff1c00780c */ /* 0x000fc40003f85270 */
[----:B0-----:R-:W-:Y:S01]  /*1520*/  SEL R4, R32, 0x80000000, P0 ;  /* 0x8000000020047807 */ /* 0x001fe20000000000 */
[----:B------:R0:W-:Y:S01]  /*1530*/  ATOMS.POPC.INC.32 RZ, [R9+URZ] ;  /* 0x0000000009ff7f8c */ /* 0x0001e2000d8000ff */
[----:B------:R-:W-:Y:S01]  /*1540*/  SEL R14, R30, 0x80000000, P2 ;  /* 0x800000001e0e7807 */ /* 0x000fe20001000000 */
[----:B-1----:R-:W1:Y:S01]  /*1550*/  LDC.64 R6, c[0x0][0x380] ;  /* 0x0000e000ff067b82 */ /* 0x002e620000000a00 */
[----:B------:R-:W-:Y:S01]  /*1560*/  SEL R20, R28, 0x80000000, P4 ;  /* 0x800000001c147807 */ /* 0x000fe20002000000 */
[----:B------:R3:W-:Y:S01]  /*1570*/  ATOMS.POPC.INC.32 RZ, [R10+URZ] ;  /* 0x000000000aff7f8c */ /* 0x0007e2000d8000ff */
[----:B--2---:R-:W-:Y:S02]  /*1580*/  SEL R8, R33, 0x80000000, P1 ;  /* 0x8000000021087807 */ /* 0x004fe40000800000 */
[----:B------:R-:W-:Y:S02]  /*1590*/  SHF.R.U32.HI R4, RZ, UR4, R4 ;  /* 0x00000004ff047c19 */ /* 0x000fe40008011604 */
[----:B0-----:R-:W-:-:S02]  /*15a0*/  SEL R9, R31, 0x80000000, P3 ;  /* 0x800000001f097807 */ /* 0x001fc40001800000 */
[----:B------:R-:W-:Y:S02]  /*15b0*/  SHF.R.U32.HI R8, RZ, UR4, R8 ;  /* 0x00000004ff087c19 */ /* 0x000fe40008011608 */
[----:B------:R-:W-:Y:S02]  /*15c0*/  SHF.R.U32.HI R14, RZ, UR4, R14 ;  /* 0x00000004ff0e7c19 */ /* 0x000fe4000801160e */
[----:B---3--:R-:W-:Y:S02]  /*15d0*/  SHF.R.U32.HI R10, RZ, UR4, R9 ;  /* 0x00000004ff0a7c19 */ /* 0x008fe40008011609 */
[----:B------:R-:W-:Y:S02]  /*15e0*/  SHF.R.U32.HI R20, RZ, UR4, R20 ;  /* 0x00000004ff147c19 */ /* 0x000fe40008011614 */
[-C--:B------:R-:W-:Y:S02]  /*15f0*/  LOP3.LUT R4, R4, R19.reuse, RZ, 0x30, !PT ;  /* 0x0000001304047212 */ /* 0x080fe400078e30ff */
[----:B------:R-:W-:-:S02]  /*1600*/  LOP3.LUT R8, R8, R19, RZ, 0x30, !PT ;  /* 0x0000001308087212 */ /* 0x000fc400078e30ff */
[-C--:B------:R-:W-:Y:S01]  /*1610*/  LOP3.LUT R9, R14, R19.reuse, RZ, 0x30, !PT ;  /* 0x000000130e097212 */ /* 0x080fe200078e30ff */
[--C-:B------:R-:W-:Y:S01]  /*1620*/  IMAD R29, R4, 0x4, R11.reuse ;  /* 0x00000004041d7824 */ /* 0x100fe200078e020b */
[----:B------:R-:W-:Y:S01]  /*1630*/  ISETP.GT.U32.AND P5, PT, R3, 0xff, PT ;  /* 0x000000ff0300780c */ /* 0x000fe20003fa4070 */
[--C-:B------:R-:W-:Y:S01]  /*1640*/  IMAD R49, R8, 0x4, R11.reuse ;  /* 0x0000000408317824 */ /* 0x100fe200078e020b */
[-C--:B------:R-:W-:Y:S01]  /*1650*/  LOP3.LUT R10, R10, R19.reuse, RZ, 0x30, !PT ;  /* 0x000000130a0a7212 */ /* 0x080fe200078e30ff */
[--C-:B------:R-:W-:Y:S01]  /*1660*/  IMAD R51, R9, 0x4, R11.reuse ;  /* 0x0000000409337824 */ /* 0x100fe200078e020b */
[----:B------:R-:W-:Y:S01]  /*1670*/  LOP3.LUT R14, R20, R19, RZ, 0x30, !PT ;  /* 0x00000013140e7212 */ /* 0x000fe200078e30ff */
[----:B------:R0:W-:Y:S01]  /*1680*/  ATOMS.POPC.INC.32 RZ, [R29+URZ] ;  /* 0x000000001dff7f8c */ /* 0x0001e2000d8000ff */
[----:B------:R-:W-:Y:S01]  /*1690*/  P2R R58, PR, RZ, 0x20 ;  /* 0x00000020ff3a7803 */ /* 0x000fe20000000000 */
[--C-:B------:R-:W-:Y:S02]  /*16a0*/  IMAD R53, R10, 0x4, R11.reuse ;  /* 0x000000040a357824 */ /* 0x100fe400078e020b */
[----:B------:R-:W-:Y:S01]  /*16b0*/  IMAD R11, R14, 0x4, R11 ;  /* 0x000000040e0b7824 */ /* 0x000fe200078e020b */
[----:B------:R0:W-:Y:S01]  /*16c0*/  ATOMS.POPC.INC.32 RZ, [R49+URZ] ;  /* 0x0000000031ff7f8c */ /* 0x0001e2000d8000ff */
[----:B------:R-:W-:-:S03]  /*16d0*/  IMAD.MOV.U32 R20, RZ, RZ, RZ ;  /* 0x000000ffff147224 */ /* 0x000fc600078e00ff */
[----:B------:R0:W-:Y:S04]  /*16e0*/  ATOMS.POPC.INC.32 RZ, [R51+URZ] ;  /* 0x0000000033ff7f8c */ /* 0x0001e8000d8000ff */
[----:B------:R0:W-:Y:S04]  /*16f0*/  ATOMS.POPC.INC.32 RZ, [R53+URZ] ;  /* 0x0000000035ff7f8c */ /* 0x0001e8000d8000ff */
[----:B------:R0:W-:Y:S01]  /*1700*/  ATOMS.POPC.INC.32 RZ, [R11+URZ] ;  /* 0x000000000bff7f8c */ /* 0x0001e2000d8000ff */
[----:B------:R-:W-:Y:S06]  /*1710*/  BAR.SYNC.DEFER_BLOCKING 0x0 ;  /* 0x0000000000007b1d */ /* 0x000fec0000010000 */
[----:B-1----:R-:W-:Y:S05]  /*1720*/  @P5 BRA `(.L_x_13) ;  /* 0x00000000008c5947 */ /* 0x002fea0003800000 */
[----:B0-----:R-:W-:Y:S04]  /*1730*/  LDS R11, [R22] ;  /* 0x00000000160b7984 */ /* 0x001fe80000000800 */
[----:B------:R-:W0:Y:S04]  /*1740*/  LDS R20, [R22+0x400] ;  /* 0x0004000016147984 */ /* 0x000e280000000800 */
[----:B------:R-:W1:Y:S04]  /*1750*/  LDS R56, [R22+0x800] ;  /* 0x0008000016387984 */ /* 0x000e680000000800 */
[----:B------:R-:W2:Y:S04]  /*1760*/  LDS R60, [R22+0xc00] ;  /* 0x000c0000163c7984 */ /* 0x000ea80000000800 */
[----:B------:R-:W3:Y:S04]  /*1770*/  LDS R62, [R22+0x1000] ;  /* 0x00100000163e7984 */ /* 0x000ee80000000800 */
[----:B------:R-:W4:Y:S04]  /*1780*/  LDS R64, [R22+0x1400] ;  /* 0x0014000016407984 */ /* 0x000f280000000800 */
[----:B------:R-:W5:Y:S04]  /*1790*/  LDS R66, [R22+0x1800] ;  /* 0x0018000016427984 */ /* 0x000f680000000800 */
[----:B------:R-:W5:Y:S04]  /*17a0*/  LDS R68, [R22+0x1c00] ;  /* 0x001c000016447984 */ /* 0x000f680000000800 */
[----:B------:R-:W5:Y:S04]  /*17b0*/  LDS R70, [R22+0x2000] ;  /* 0x0020000016467984 */ /* 0x000f680000000800 */
[----:B------:R-:W5:Y:S04]  /*17c0*/  LDS R72, [R22+0x2400] ;  /* 0x0024000016487984 */ /* 0x000f680000000800 */
[----:B------:R-:W5:Y:S01]  /*17d0*/  LDS R74, [R22+0x2800] ;  /* 0x00280000164a7984 */ /* 0x000f620000000800 */
[----:B0-----:R-:W-:-:S03]  /*17e0*/  IMAD.IADD R29, R11, 0x1, R20 ;  /* 0x000000010b1d7824 */ /* 0x001fc600078e0214 */
[----:B------:R0:W-:Y:S01]  /*17f0*/  STS [R22+0x400], R11 ;  /* 0x0004000b16007388 */ /* 0x0001e20000000800 */
[----:B-1----:R-:W-:-:S03]  /*1800*/  IMAD.IADD R49, R29, 0x1, R56 ;  /* 0x000000011d317824 */ /* 0x002fc600078e0238 */
[----:B------:R-:W1:Y:S01]  /*1810*/  LDS R20, [R22+0x2c00] ;  /* 0x002c000016147984 */ /* 0x000e620000000800 */
[----:B--2---:R-:W-:-:S03]  /*1820*/  IMAD.IADD R51, R49, 0x1, R60 ;  /* 0x0000000131337824 */ /* 0x004fc600078e023c */
[----:B------:R2:W-:Y:S01]  /*1830*/  STS [R22+0x800], R29 ;  /* 0x0008001d16007388 */ /* 0x0005e20000000800 */
[----:B---3--:R-:W-:-:S03]  /*1840*/  IMAD.IADD R53, R51, 0x1, R62 ;  /* 0x0000000133357824 */ /* 0x008fc600078e023e */
[----:B------:R3:W-:Y:S01]  /*1850*/  STS [R22+0xc00], R49 ;  /* 0x000c003116007388 */ /* 0x0007e20000000800 */
[----:B----4-:R-:W-:-:S03]  /*1860*/  IMAD.IADD R55, R53, 0x1, R64 ;  /* 0x0000000135377824 */ /* 0x010fc600078e0240 */
[----:B------:R3:W-:Y:S01]  /*1870*/  STS [R22+0x1000], R51 ;  /* 0x0010003316007388 */ /* 0x0007e20000000800 */
[----:B-----5:R-:W-:-:S03]  /*1880*/  IMAD.IADD R57, R55, 0x1, R66 ;  /* 0x0000000137397824 */ /* 0x020fc600078e0242 */
[----:B------:R3:W-:Y:S01]  /*1890*/  STS [R22+0x1400], R53 ;  /* 0x0014003516007388 */ /* 0x0007e20000000800 */
[----:B------:R-:W-:-:S03]  /*18a0*/  IMAD.IADD R59, R57, 0x1, R68 ;  /* 0x00000001393b7824 */ /* 0x000fc600078e0244 */
[----:B------:R3:W-:Y:S01]  /*18b0*/  STS [R22+0x1800], R55 ;  /* 0x0018003716007388 */ /* 0x0007e20000000800 */
[----:B------:R-:W-:-:S03]  /*18c0*/  IMAD.IADD R61, R59, 0x1, R70 ;  /* 0x000000013b3d7824 */ /* 0x000fc600078e0246 */
[----:B------:R3:W-:Y:S01]  /*18d0*/  STS [R22+0x1c00], R57 ;  /* 0x001c003916007388 */ /* 0x0007e20000000800 */
[----:B0-----:R-:W-:-:S03]  /*18e0*/  IMAD.IADD R11, R61, 0x1, R72 ;  /* 0x000000013d0b7824 */ /* 0x001fc600078e0248 */
[----:B------:R3:W-:Y:S01]  /*18f0*/  STS [R22+0x2000], R59 ;  /* 0x0020003b16007388 */ /* 0x0007e20000000800 */
[----:B--2---:R-:W-:-:S03]  /*1900*/  IMAD.IADD R29, R11, 0x1, R74 ;  /* 0x000000010b1d7824 */ /* 0x004fc600078e024a */
[----:B------:R3:W-:Y:S04]  /*1910*/  STS [R22+0x2400], R61 ;  /* 0x0024003d16007388 */ /* 0x0007e80000000800 */
[----:B------:R3:W-:Y:S04]  /*1920*/  STS [R22+0x2800], R11 ;  /* 0x0028000b16007388 */ /* 0x0007e80000000800 */
[----:B------:R3:W-:Y:S01]  /*1930*/  STS [R22], RZ ;  /* 0x000000ff16007388 */ /* 0x0007e20000000800 */
[----:B-1----:R-:W-:-:S03]  /*1940*/  IMAD.IADD R20, R29, 0x1, R20 ;  /* 0x000000011d147824 */ /* 0x002fc600078e0214 */
[----:B------:R3:W-:Y:S04]  /*1950*/  STS [R22+0x2c00], R29 ;  /* 0x002c001d16007388 */ /* 0x0007e80000000800 */
.L_x_13:
[----:B------:R-:W-:Y:S05]  /*1960*/  BSYNC.RECONVERGENT B0 ;  /* 0x0000000000007941 */ /* 0x000fea0003800200 */
.L_x_12:
[C---:B------:R-:W-:Y:S01]  /*1970*/  ISETP.NE.AND P0, PT, R20.reuse, 0x1980, PT ;  /* 0x000019801400780c */ /* 0x040fe20003f05270 */
[----:B0--3--:R-:W-:Y:S01]  /*1980*/  IMAD R29, R5, 0x100, R3 ;  /* 0x00000100051d7824 */ /* 0x009fe200078e0203 */
[----:B------:R-:W-:Y:S01]  /*1990*/  @!P5 LOP3.LUT R49, R20, 0x40000000, RZ, 0xfc, !PT ;  /* 0x400000001431d812 */ /* 0x000fe200078efcff */
[----:B------:R-:W-:Y:S01]  /*19a0*/  IMAD R21, R21, 0x11, RZ ;  /* 0x0000001115157824 */ /* 0x000fe200078e02ff */
[----:B------:R-:W-:Y:S01]  /*19b0*/  ISETP.LT.U32.AND P0, PT, R3, 0x100, !P0 ;  /* 0x000001000300780c */ /* 0x000fe20004701070 */
[----:B------:R-:W-:-:S03]  /*19c0*/  IMAD.WIDE R6, R29, 0x4, R6 ;  /* 0x000000041d067825 */ /* 0x000fc600078e0206 */
[----:B------:R-:W-:Y:S02]  /*19d0*/  LOP3.LUT R11, R21, R50, RZ, 0xfc, !PT ;  /* 0x00000032150b7212 */ /* 0x000fe400078efcff */
[----:B------:R0:W-:Y:S07]  /*19e0*/  @!P5 STG.E.STRONG.SYS desc[UR6][R6.64], R49 ;  /* 0x000000310600d986 */ /* 0x0001ee000c115906 */
[----:B------:R-:W-:Y:S06]  /*19f0*/  BAR.RED.OR.DEFER_BLOCKING 0x0, P0 ;  /* 0x0000000000007b1d */ /* 0x000fec0000014800 */
[----:B------:R-:W1:Y:S02]  /*1a00*/  B2R.RESULT RZ, P0 ;  /* 0x0000000000ff731c */ /* 0x000e640000004000 */
[----:B01----:R-:W-:Y:S05]  /*1a10*/  @!P0 BRA `(.L_x_14) ;  /* 0x00000014008c8947 */ /* 0x003fea0003800000 */
[----:B------:R-:W0:Y:S01]  /*1a20*/  LDCU.64 UR4, c[0x0][0x3b8] ;  /* 0x00007700ff0477ac */ /* 0x000e220008000a00 */
[----:B------:R-:W-:Y:S01]  /*1a30*/  IADD3 R0, P0, PT, R18, R11, RZ ;  /* 0x0000000b12007210 */ /* 0x000fe20007f1e0ff */
[----:B------:R-:W-:Y:S01]  /*1a40*/  BSSY B1, `(.L_x_15) ;  /* 0x0000033000017945 */ /* 0x000fe20003800000 */
[----:B------:R-:W-:-:S03]  /*1a50*/  IMAD R19, R3, 0x8, R23 ;  /* 0x0000000803137824 */ /* 0x000fc600078e0217 */
[----:B------:R-:W-:Y:S01]  /*1a60*/  IMAD.X R47, RZ, RZ, R47, P0 ;  /* 0x000000ffff2f7224 */ /* 0x000fe200000e062f */
[----:B0-----:R-:W-:-:S04]  /*1a70*/  LEA R8, P0, R0, UR4, 0x2 ;  /* 0x0000000400087c11 */ /* 0x001fc8000f8010ff */
[----:B------:R-:W-:Y:S01]  /*1a80*/  LEA.HI.X R9, R0, UR5, R47, 0x2, P0 ;  /* 0x0000000500097c11 */ /* 0x000fe200080f142f */
[----:B------:R-:W-:Y:S08]  /*1a90*/  @P5 BRA `(.L_x_16) ;  /* 0x0000000000b45947 */ /* 0x000ff00003800000 */
[----:B------:R-:W0:Y:S02]  /*1aa0*/  LDCU.64 UR4, c[0x0][0x398] ;  /* 0x00007300ff0477ac */ /* 0x000e240008000a00 */
[----:B0-----:R-:W-:-:S04]  /*1ab0*/  LEA R46, P0, R3, UR4, 0x3 ;  /* 0x00000004032e7c11 */ /* 0x001fc8000f8018ff */
[----:B------:R-:W-:-:S05]  /*1ac0*/  LEA.HI.X R47, R3, UR5, RZ, 0x3, P0 ;  /* 0x00000005032f7c11 */ /* 0x000fca00080f1cff */
[----:B------:R-:W2:Y:S01]  /*1ad0*/  LDG.E.64 R14, desc[UR6][R46.64] ;  /* 0x000000062e0e7981 */ /* 0x000ea2000c1e1b00 */
[----:B------:R-:W-:-:S04]  /*1ae0*/  ISETP.GT.U32.AND P0, PT, R3, R45, PT ;  /* 0x0000002d0300720c */ /* 0x000fc80003f04070 */
[----:B------:R-:W-:-:S04]  /*1af0*/  SEL R21, RZ, 0x1980, !P0 ;  /* 0x00001980ff157807 */ /* 0x000fc80004000000 */
[----:B--2---:R-:W-:Y:S01]  /*1b00*/  IADD3 R14, P0, PT, R14, -R21, RZ ;  /* 0x800000150e0e7210 */ /* 0x004fe20007f1e0ff */
[----:B------:R-:W-:-:S03]  /*1b10*/  IMAD.MOV.U32 R21, RZ, RZ, R20 ;  /* 0x000000ffff157224 */ /* 0x000fc600078e0014 */
[----:B------:R-:W-:Y:S02]  /*1b20*/  IADD3.X R15, PT, PT, R15, -0x1, RZ, P0, !PT ;  /* 0xffffffff0f0f7810 */ /* 0x000fe400007fe4ff */
[----:B------:R-:W-:-:S03]  /*1b30*/  ISETP.GE.AND P0, PT, R5, 0x1, PT ;  /* 0x000000010500780c */ /* 0x000fc60003f06270 */
[----:B------:R0:W-:Y:S10]  /*1b40*/  STS.64 [R19+0x6600], R14 ;  /* 0x0066000e13007388 */ /* 0x0001f40000000a00 */
[----:B------:R-:W-:Y:S05]  /*1b50*/  @!P0 BRA `(.L_x_17) ;  /* 0x00000000006c8947 */ /* 0x000fea0003800000 */
[----:B------:R-:W-:Y:S01]  /*1b60*/  BSSY B0, `(.L_x_18) ;  /* 0x0000019000007945 */ /* 0x000fe20003800000 */
[----:B------:R-:W-:Y:S02]  /*1b70*/  IMAD.MOV.U32 R0, RZ, RZ, -0x1 ;  /* 0xffffffffff007424 */ /* 0x000fe400078e00ff */
[----:B------:R-:W-:Y:S02]  /*1b80*/  IMAD.MOV.U32 R4, RZ, RZ, R5 ;  /* 0x000000ffff047224 */ /* 0x000fe400078e0005 */
[----:B------:R-:W-:-:S07]  /*1b90*/  IMAD.MOV.U32 R21, RZ, RZ, R20 ;  /* 0x000000ffff157224 */ /* 0x000fce00078e0014 */
.L_x_22:
[----:B0-----:R-:W0:Y:S01]  /*1ba0*/  LDC.64 R14, c[0x0][0x380] ;  /* 0x0000e000ff0e7b82 */ /* 0x001e220000000a00 */
[----:B------:R-:W-:Y:S01]  /*1bb0*/  VIADD R47, R4, 0xffffffff ;  /* 0xffffffff042f7836 */ /* 0x000fe20000000000 */
[----:B------:R-:W-:Y:S03]  /*1bc0*/  BSSY B2, `(.L_x_19) ;  /* 0x0000008000027945 */ /* 0x000fe60003800000 */
[----:B------:R-:W-:-:S04]  /*1bd0*/  IMAD R29, R47, 0x100, R3 ;  /* 0x000001002f1d7824 */ /* 0x000fc800078e0203 */
[----:B0-----:R-:W-:-:S07]  /*1be0*/  IMAD.WIDE R14, R29, 0x4, R14 ;  /* 0x000000041d0e7825 */ /* 0x001fce00078e020e */
.L_x_20:
[----:B------:R-:W-:Y:S05]  /*1bf0*/  YIELD ;  /* 0x0000000000007946 */ /* 0x000fea0003800000 */
[----:B------:R0:W-:Y:S06]  /*1c00*/  MEMBAR.SC.CTA ;  /* 0x0000000000007992 */ /* 0x0001ec0000000000 */
[----:B0-----:R-:W2:Y:S02]  /*1c10*/  LDG.E.STRONG.SYS R10, desc[UR6][R14.64] ;  /* 0x000000060e0a7981 */ /* 0x001ea4000c1f5900 */
[----:B--2---:R-:W-:-:S13]  /*1c20*/  ISETP.NE.AND P0, PT, R10, RZ, PT ;  /* 0x000000ff0a00720c */ /* 0x004fda0003f05270 */
[----:B------:R-:W-:Y:S05]  /*1c30*/  @!P0 BRA `(.L_x_20) ;  /* 0xfffffffc00ec8947 */ /* 0x000fea000383ffff */
[----:B------:R-:W-:Y:S05]  /*1c40*/  BSYNC B2 ;  /* 0x0000000000027941 */ /* 0x000fea0003800000 */
.L_x_19:
[----:B------:R-:W-:Y:S01]  /*1c50*/  BSSY.RECONVERGENT B2, `(.L_x_21) ;  /* 0x0000006000027945 */ /* 0x000fe20003800200 */
[C---:B------:R-:W-:Y:S02]  /*1c60*/  ISETP.GT.AND P0, PT, R10.reuse, -0x1, PT ;  /* 0xffffffff0a00780c */ /* 0x040fe40003f04270 */
[----:B------:R-:W-:Y:S01]  /*1c70*/  LOP3.LUT R10, R10, 0x3fffffff, RZ, 0xc0, !PT ;  /* 0x3fffffff0a0a7812 */ /* 0x000fe200078ec0ff */
[----:B------:R-:W-:Y:S05]  /*1c80*/  WARPSYNC.EXCLUSIVE R0 ;  /* 0x0000000000007348 */ /* 0x000fea0003a00000 */
[----:B------:R-:W-:-:S05]  /*1c90*/  IMAD.IADD R21, R10, 0x1, R21 ;  /* 0x000000010a157824 */ /* 0x000fca00078e0215 */
[----:B------:R-:W-:-:S07]  /*1ca0*/  VOTE.ANY R0, PT, P0 ;  /* 0x0000000000007806 */ /* 0x000fce00000e0100 */
[----:B------:R-:W-:Y:S05]  /*1cb0*/  BSYNC.RECONVERGENT B2 ;  /* 0x0000000000027941 */ /* 0x000fea0003800200 */
.L_x_21:
[----:B------:R-:W-:Y:S01]  /*1cc0*/  ISETP.GT.U32.AND P1, PT, R4, 0x1, PT ;  /* 0x000000010400780c */ /* 0x000fe20003f24070 */
[----:B------:R-:W-:-:S12]  /*1cd0*/  IMAD.MOV.U32 R4, RZ, RZ, R47 ;  /* 0x000000ffff047224 */ /* 0x000fd800078e002f */
[----:B------:R-:W-:Y:S05]  /*1ce0*/  @P0 BRA P1, `(.L_x_22) ;  /* 0xfffffffc00ac0947 */ /* 0x000fea000083ffff */
[----:B------:R-:W-:Y:S05]  /*1cf0*/  BSYNC B0 ;  /* 0x0000000000007941 */ /* 0x000fea0003800000 */
.L_x_18:
[----:B------:R1:W2:Y:S02]  /*1d00*/  LDS.64 R14, [R19+0x6600] ;  /* 0x00660000130e7984 */ /* 0x0002a40000000a00 */
.L_x_17:
[C---:B------:R-:W-:Y:S01]  /*1d10*/  IMAD.IADD R29, R21.reuse, 0x1, -R20 ;  /* 0x00000001151d7824 */ /* 0x040fe200078e0a14 */
[----:B------:R-:W-:-:S04]  /*1d20*/  LOP3.LUT R21, R21, 0x80000000, RZ, 0xfc, !PT ;  /* 0x8000000015157812 */ /* 0x000fc800078efcff */
[C---:B0-2---:R-:W-:Y:S01]  /*1d30*/  IADD3 R14, P0, PT, R29.reuse, R14, RZ ;  /* 0x0000000e1d0e7210 */ /* 0x045fe20007f1e0ff */
[----:B------:R0:W-:Y:S03]  /*1d40*/  STG.E.STRONG.SYS desc[UR6][R6.64], R21 ;  /* 0x0000001506007986 */ /* 0x0001e6000c115906 */
[----:B------:R-:W-:-:S05]  /*1d50*/  LEA.HI.X.SX32 R15, R29, R15, 0x1, P0 ;  /* 0x0000000f1d0f7211 */ /* 0x000fca00000f0eff */
[----:B------:R0:W-:Y:S04]  /*1d60*/  STS.64 [R19+0x6600], R14 ;  /* 0x0066000e13007388 */ /* 0x0001e80000000a00 */
.L_x_16:
[----:B------:R-:W-:Y:S05]  /*1d70*/  BSYNC B1 ;  /* 0x0000000000017941 */ /* 0x000fea0003800000 */
.L_x_15:
[----:B------:R-:W2:Y:S01]  /*1d80*/  LDC R0, c[0x0][0x3c0] ;  /* 0x0000f000ff007b82 */ /* 0x000ea20000000800 */
[----:B------:R-:W-:Y:S01]  /*1d90*/  IMAD.MOV.U32 R16, RZ, RZ, -0x1 ;  /* 0xffffffffff107424 */ /* 0x000fe200078e00ff */
[----:B------:R-:W-:Y:S01]  /*1da0*/  ISETP.GT.AND P0, PT, R13, -0x1, PT ;  /* 0xffffffff0d00780c */ /* 0x000fe20003f04270 */
[----:B------:R-:W-:Y:S01]  /*1db0*/  IMAD R23, R45, 0x8, R23 ;  /* 0x000000082d177824 */ /* 0x000fe200078e0217 */
[----:B------:R-:W-:Y:S02]  /*1dc0*/  ISETP.GT.AND P3, PT, R12, -0x1, PT ;  /* 0xffffffff0c00780c */ /* 0x000fe40003f64270 */
[----:B------:R-:W-:Y:S02]  /*1dd0*/  SEL R4, R16, 0x80000000, P0 ;  /* 0x8000000010047807 */ /* 0x000fe40000000000 */
[----:B0-----:R-:W0:Y:S01]  /*1de0*/  LDC.64 R6, c[0x0][0x390] ;  /* 0x0000e400ff067b82 */ /* 0x001e220000000a00 */
[----:B------:R-:W-:Y:S02]  /*1df0*/  ISETP.GT.AND P4, PT, R43, -0x1, PT ;  /* 0xffffffff2b00780c */ /* 0x000fe40003f84270 */
[----:B------:R-:W-:-:S02]  /*1e00*/  ISETP.GT.AND P2, PT, R24, -0x1, PT ;  /* 0xffffffff1800780c */ /* 0x000fc40003f44270 */
[----:B------:R-:W-:Y:S02]  /*1e10*/  LOP3.LUT R13, R4, R13, RZ, 0x3c, !PT ;  /* 0x0000000d040d7212 */ /* 0x000fe400078e3cff */
[C---:B------:R-:W-:Y:S02]  /*1e20*/  SEL R15, R16.reuse, 0x80000000, P3 ;  /* 0x80000000100f7807 */ /* 0x040fe40001800000 */
[C---:B------:R-:W-:Y:S02]  /*1e30*/  SEL R4, R16.reuse, 0x80000000, P4 ;  /* 0x8000000010047807 */ /* 0x040fe40002000000 */
[----:B------:R-:W-:Y:S02]  /*1e40*/  SEL R21, R16, 0x80000000, P2 ;  /* 0x8000000010157807 */ /* 0x000fe40001000000 */
[----:B------:R-:W-:Y:S02]  /*1e50*/  LOP3.LUT R12, R15, R12, RZ, 0x3c, !PT ;  /* 0x0000000c0f0c7212 */ /* 0x000fe400078e3cff */
[----:B------:R-:W-:-:S02]  /*1e60*/  LOP3.LUT R43, R4, R43, RZ, 0x3c, !PT ;  /* 0x0000002b042b7212 */ /* 0x000fc400078e3cff */
[----:B--2---:R-:W-:Y:S02]  /*1e70*/  ISETP.GE.AND P0, PT, R35, R0, PT ;  /* 0x000000002300720c */ /* 0x004fe40003f06270 */
[----:B------:R-:W-:Y:S02]  /*1e80*/  LOP3.LUT R24, R21, R24, RZ, 0x3c, !PT ;  /* 0x0000001815187212 */ /* 0x000fe400078e3cff */
[----:B0-----:R-:W-:-:S04]  /*1e90*/  ISETP.EQ.U32.AND P1, PT, R6, RZ, PT ;  /* 0x000000ff0600720c */ /* 0x001fc80003f22070 */
[----:B------:R-:W-:Y:S02]  /*1ea0*/  ISETP.EQ.OR.EX P0, PT, R7, RZ, !P0, P1 ;  /* 0x000000ff0700720c */ /* 0x000fe40004702710 */
[----:B------:R-:W-:Y:S02]  /*1eb0*/  ISETP.GT.AND P1, PT, R27, -0x1, PT ;  /* 0xffffffff1b00780c */ /* 0x000fe40003f24270 */
[----:B------:R-:W-:Y:S02]  /*1ec0*/  ISETP.GT.U32.OR P0, PT, R3, 0xff, P0 ;  /* 0x000000ff0300780c */ /* 0x000fe40000704470 */
[----:B------:R-:W-:-:S04]  /*1ed0*/  SEL R10, R16, 0x80000000, P1 ;  /* 0x80000000100a7807 */ /* 0x000fc80000800000 */
[----:B------:R-:W-:-:S07]  /*1ee0*/  LOP3.LUT R27, R10, R27, RZ, 0x3c, !PT ;  /* 0x0000001b0a1b7212 */ /* 0x000fce00078e3cff */
[----:B------:R-:W-:Y:S05]  /*1ef0*/  @P0 BRA `(.L_x_23) ;  /* 0x0000000000240947 */ /* 0x000fea0003800000 */
[----:B------:R-:W0:Y:S01]  /*1f00*/  LDS.64 R14, [R19+0x6600] ;  /* 0x00660000130e7984 */ /* 0x000e220000000a00 */
[C---:B------:R-:W-:Y:S02]  /*1f10*/  ISETP.GT.U32.AND P0, PT, R3.reuse, R45, PT ;  /* 0x0000002d0300720c */ /* 0x040fe40003f04070 */
[----:B------:R-:W-:Y:S02]  /*1f20*/  SHF.R.S32.HI R21, RZ, 0x1f, R20 ;  /* 0x0000001fff157819 */ /* 0x000fe40000011414 */
[----:B------:R-:W-:Y:S02]  /*1f30*/  SEL R29, RZ, 0x1980, !P0 ;  /* 0x00001980ff1d7807 */ /* 0x000fe40004000000 */
[----:B------:R-:W-:-:S04]  /*1f40*/  LEA R6, P2, R3, R6, 0x3 ;  /* 0x0000000603067211 */ /* 0x000fc800078418ff */
[----:B------:R-:W-:Y:S02]  /*1f50*/  LEA.HI.X R7, R3, R7, RZ, 0x3, P2 ;  /* 0x0000000703077211 */ /* 0x000fe400010f1cff */
[----:B0-----:R-:W-:-:S04]  /*1f60*/  IADD3 R20, P0, P1, R14, R29, R20 ;  /* 0x0000001d0e147210 */ /* 0x001fc8000791e014 */
[----:B------:R-:W-:-:S05]  /*1f70*/  IADD3.X R21, PT, PT, R15, RZ, R21, P0, P1 ;  /* 0x000000ff0f157210 */ /* 0x000fca00007e2415 */
[----:B------:R0:W-:Y:S04]  /*1f80*/  STG.E.64 desc[UR6][R6.64], R20 ;  /* 0x0000001406007986 */ /* 0x0001e8000c101b06 */
.L_x_23:
[----:B------:R-:W-:Y:S05]  /*1f90*/  WARPSYNC.ALL ;  /* 0x0000000000007948 */ /* 0x000fea0003800000 */
[----:B------:R-:W-:Y:S01]  /*1fa0*/  BAR.SYNC.DEFER_BLOCKING 0x0 ;  /* 0x0000000000007b1d */ /* 0x000fe20000010000 */
[----:B------:R-:W-:Y:S02]  /*1fb0*/  ISETP.GT.AND P0, PT, R25, -0x1, PT ;  /* 0xffffffff1900780c */ /* 0x000fe40003f04270 */
[----:B------:R-:W-:Y:S02]  /*1fc0*/  ISETP.GT.AND P1, PT, R17, -0x1, PT ;  /* 0xffffffff1100780c */ /* 0x000fe40003f24270 */
[----:B------:R-:W-:-:S02]  /*1fd0*/  SEL R4, R16, 0x80000000, P0 ;  /* 0x8000000010047807 */ /* 0x000fc40000000000 */
[----:B------:R-:W-:Y:S02]  /*1fe0*/  ISETP.GT.AND P0, PT, R39, -0x1, PT ;  /* 0xffffffff2700780c */ /* 0x000fe40003f04270 */
[----:B------:R-:W-:Y:S02]  /*1ff0*/  ISETP.GT.AND P2, PT, R41, -0x1, PT ;  /* 0xffffffff2900780c */ /* 0x000fe40003f44270 */
[----:B------:R-:W-:Y:S02]  /*2000*/  ISETP.GT.AND P3, PT, R36, -0x1, PT ;  /* 0xffffffff2400780c */ /* 0x000fe40003f64270 */
[----:B------:R-:W-:Y:S02]  /*2010*/  LOP3.LUT R25, R4, R25, RZ, 0x3c, !PT ;  /* 0x0000001904197212 */ /* 0x000fe400078e3cff */
[----:B------:R-:W-:Y:S02]  /*2020*/  SEL R4, R16, 0x80000000, P0 ;  /* 0x8000000010047807 */ /* 0x000fe40000000000 */
[----:B------:R-:W-:-:S02]  /*2030*/  ISETP.GT.AND P0, PT, R35, R0, PT ;  /* 0x000000002300720c */ /* 0x000fc40003f04270 */
[C---:B0-----:R-:W-:Y:S02]  /*2040*/  SEL R6, R16.reuse, 0x80000000, P1 ;  /* 0x8000000010067807 */ /* 0x041fe40000800000 */
[C---:B------:R-:W-:Y:S02]  /*2050*/  SEL R10, R16.reuse, 0x80000000, P2 ;  /* 0x80000000100a7807 */ /* 0x040fe40001000000 */
[----:B------:R-:W-:Y:S01]  /*2060*/  SEL R7, R16, 0x80000000, P3 ;  /* 0x8000000010077807 */ /* 0x000fe20001800000 */
[----:B------:R0:W2:Y:S01]  /*2070*/  LDS.64 R2, [R23+0x6600] ;  /* 0x0066000017027984 */ /* 0x0000a20000000a00 */
[----:B------:R-:W-:Y:S02]  /*2080*/  ISETP.GT.AND P1, PT, R34, -0x1, PT ;  /* 0xffffffff2200780c */ /* 0x000fe40003f24270 */
[----:B------:R-:W-:Y:S02]  /*2090*/  ISETP.GT.AND P2, PT, R37, -0x1, PT ;  /* 0xffffffff2500780c */ /* 0x000fe40003f44270 */
[----:B------:R-:W-:-:S02]  /*20a0*/  ISETP.GT.AND P3, PT, R32, -0x1, PT ;  /* 0xffffffff2000780c */ /* 0x000fc40003f64270 */
[----:B------:R-:W-:Y:S02]  /*20b0*/  LOP3.LUT R21, R6, R17, RZ, 0x3c, !PT ;  /* 0x0000001106157212 */ /* 0x000fe400078e3cff */
[----:B------:R-:W-:Y:S02]  /*20c0*/  LOP3.LUT R29, R7, R36, RZ, 0x3c, !PT ;  /* 0x00000024071d7212 */ /* 0x000fe400078e3cff */
[C---:B------:R-:W-:Y:S02]  /*20d0*/  SEL R7, R16.reuse, 0x80000000, P1 ;  /* 0x8000000010077807 */ /* 0x040fe40000800000 */
[C---:B------:R-:W-:Y:S02]  /*20e0*/  SEL R6, R16.reuse, 0x80000000, P2 ;  /* 0x8000000010067807 */ /* 0x040fe40001000000 */
[----:B------:R-:W-:Y:S02]  /*20f0*/  SEL R15, R16, 0x80000000, P3 ;  /* 0x80000000100f7807 */ /* 0x000fe40001800000 */
[----:B------:R-:W-:-:S02]  /*2100*/  ISETP.GT.AND P1, PT, R33, -0x1, PT ;  /* 0xffffffff2100780c */ /* 0x000fc40003f24270 */
[----:B------:R-:W-:Y:S02]  /*2110*/  ISETP.GT.AND P2, PT, R30, -0x1, PT ;  /* 0xffffffff1e00780c */ /* 0x000fe40003f44270 */
[----:B------:R-:W-:Y:S02]  /*2120*/  ISETP.GT.AND P3, PT, R31, -0x1, PT ;  /* 0xffffffff1f00780c */ /* 0x000fe40003f64270 */
[----:B------:R-:W-:Y:S02]  /*2130*/  ISETP.GT.AND P4, PT, R28, -0x1, PT ;  /* 0xffffffff1c00780c */ /* 0x000fe40003f84270 */
[----:B------:R-:W-:Y:S02]  /*2140*/  LOP3.LUT R39, R4, R39, RZ, 0x3c, !PT ;  /* 0x0000002704277212 */ /* 0x000fe400078e3cff */
[----:B0-----:R-:W-:Y:S02]  /*2150*/  LOP3.LUT R23, R7, R34, RZ, 0x3c, !PT ;  /* 0x0000002207177212 */ /* 0x001fe400078e3cff */
[----:B------:R-:W-:-:S02]  /*2160*/  LOP3.LUT R37, R6, R37, RZ, 0x3c, !PT ;  /* 0x0000002506257212 */ /* 0x000fc400078e3cff */
[----:B------:R-:W-:Y:S02]  /*2170*/  LOP3.LUT R45, R15, R32, RZ, 0x3c, !PT ;  /* 0x000000200f2d7212 */ /* 0x000fe400078e3cff */
[C---:B------:R-:W-:Y:S02]  /*2180*/  SEL R4, R16.reuse, 0x80000000, P1 ;  /* 0x8000000010047807 */ /* 0x040fe40000800000 */
[C---:B------:R-:W-:Y:S02]  /*2190*/  SEL R7, R16.reuse, 0x80000000, P2 ;  /* 0x8000000010077807 */ /* 0x040fe40001000000 */
[C---:B------:R-:W-:Y:S02]  /*21a0*/  SEL R6, R16.reuse, 0x80000000, P3 ;  /* 0x8000000010067807 */ /* 0x040fe40001800000 */
[----:B------:R-:W-:Y:S02]  /*21b0*/  SEL R15, R16, 0x80000000, P4 ;  /* 0x80000000100f7807 */ /* 0x000fe40002000000 */
[----:B------:R-:W-:-:S02]  /*21c0*/  LOP3.LUT R41, R10, R41, RZ, 0x3c, !PT ;  /* 0x000000290a297212 */ /* 0x000fc400078e3cff */
[----:B------:R-:W-:Y:S02]  /*21d0*/  LOP3.LUT R33, R4, R33, RZ, 0x3c, !PT ;  /* 0x0000002104217212 */ /* 0x000fe400078e3cff */
[----:B------:R-:W-:Y:S02]  /*21e0*/  LOP3.LUT R35, R7, R30, RZ, 0x3c, !PT ;  /* 0x0000001e07237212 */ /* 0x000fe400078e3cff */
[----:B------:R-:W-:Y:S02]  /*21f0*/  LOP3.LUT R31, R6, R31, RZ, 0x3c, !PT ;  /* 0x0000001f061f7212 */ /* 0x000fe400078e3cff */
[----:B------:R-:W-:Y:S01]  /*2200*/  LOP3.LUT R47, R15, R28, RZ, 0x3c, !PT ;  /* 0x0000001c0f2f7212 */ /* 0x000fe200078e3cff */
[----:B--2---:R-:W-:Y:S06]  /*2210*/  @P0 BRA `(.L_x_24) ;  /* 0x00000000005c0947 */ /* 0x004fec0003800000 */
[----:B------:R-:W0:Y:S01]  /*2220*/  LDCU.64 UR4, c[0x0][0x3a0] ;  /* 0x00007400ff0477ac */ /* 0x000e220008000a00 */
[----:B------:R-:W-:-:S05]  /*2230*/  IADD3 R4, P1, PT, R11, R2, RZ ;  /* 0x000000020b047210 */ /* 0x000fca0007f3e0ff */
[----:B------:R-:W-:Y:S01]  /*2240*/  IMAD.X R7, RZ, RZ, R3, P1 ;  /* 0x000000ffff077224 */ /* 0x000fe200008e0603 */
[----:B0-----:R-:W-:-:S04]  /*2250*/  LEA R2, P1, R4, UR4, 0x2 ;  /* 0x0000000404027c11 */ /* 0x001fc8000f8210ff */
[----:B------:R-:W-:-:S05]  /*2260*/  LEA.HI.X R3, R4, UR5, R7, 0x2, P1 ;  /* 0x0000000504037c11 */ /* 0x000fca00088f1407 */
[----:B------:R0:W-:Y:S04]  /*2270*/  STG.E desc[UR6][R2.64], R13 ;  /* 0x0000000d02007986 */ /* 0x0001e8000c101906 */
        /* <DEDUP_REMOVED lines=15> */
[----:B------:R0:W-:Y:S01]  /*2370*/  STG.E desc[UR6][R2.64+0x800], R47 ;  /* 0x0008002f02007986 */ /* 0x0001e2000c101906 */
[----:B------:R-:W-:Y:S05]  /*2380*/  BRA `(.L_x_25) ;  /* 0x0000000000e07947 */ /* 0x000fea0003800000 */
.L_x_24:
[----:B------:R-:W0:Y:S01]  /*2390*/  LDCU.64 UR4, c[0x0][0x3a0] ;  /* 0x00007400ff0477ac */ /* 0x000e220008000a00 */
[----:B------:R-:W-:Y:S01]  /*23a0*/  IMAD R6, R5, -0x1980, R0 ;  /* 0xffffe68005067824 */ /* 0x000fe200078e0200 */
[C---:B------:R-:W-:Y:S01]  /*23b0*/  IADD3 R4, P1, PT, R11.reuse, R2, RZ ;  /* 0x000000020b047210 */ /* 0x040fe20007f3e0ff */
[C---:B------:R-:W-:Y:S02]  /*23c0*/  VIADD R15, R11.reuse, 0x20 ;  /* 0x000000200b0f7836 */ /* 0x040fe40000000000 */
[C---:B------:R-:W-:Y:S01]  /*23d0*/  VIADD R17, R11.reuse, 0x40 ;  /* 0x000000400b117836 */ /* 0x040fe20000000000 */
[-C--:B------:R-:W-:Y:S01]  /*23e0*/  ISETP.GE.AND P5, PT, R11, R6.reuse, PT ;  /* 0x000000060b00720c */ /* 0x080fe20003fa6270 */
[----:B------:R-:W-:Y:S01]  /*23f0*/  IMAD.X R7, RZ, RZ, R3, P1 ;  /* 0x000000ffff077224 */ /* 0x000fe200008e0603 */
[-C--:B------:R-:W-:Y:S01]  /*2400*/  ISETP.GE.AND P4, PT, R15, R6.reuse, PT ;  /* 0x000000060f00720c */ /* 0x080fe20003f86270 */
[----:B------:R-:W-:Y:S01]  /*2410*/  VIADD R15, R11, 0x60 ;  /* 0x000000600b0f7836 */ /* 0x000fe20000000000 */
[----:B------:R-:W-:Y:S01]  /*2420*/  ISETP.GE.AND P3, PT, R17, R6, PT ;  /* 0x000000061100720c */ /* 0x000fe20003f66270 */
[----:B------:R-:W-:-:S02]  /*2430*/  VIADD R17, R11, 0x80 ;  /* 0x000000800b117836 */ /* 0x000fc40000000000 */
[----:B-1----:R-:W-:Y:S01]  /*2440*/  VIADD R19, R11, 0xa0 ;  /* 0x000000a00b137836 */ /* 0x002fe20000000000 */
[-C--:B------:R-:W-:Y:S01]  /*2450*/  ISETP.GE.AND P2, PT, R15, R6.reuse, PT ;  /* 0x000000060f00720c */ /* 0x080fe20003f46270 */
[----:B------:R-:W-:Y:S01]  /*2460*/  VIADD R15, R11, 0xc0 ;  /* 0x000000c00b0f7836 */ /* 0x000fe20000000000 */
[C---:B0-----:R-:W-:Y:S02]  /*2470*/  LEA R2, P1, R4.reuse, UR4, 0x2 ;  /* 0x0000000404027c11 */ /* 0x041fe4000f8210ff */
[-C--:B------:R-:W-:Y:S02]  /*2480*/  ISETP.GE.AND P6, PT, R19, R6.reuse, PT ;  /* 0x000000061300720c */ /* 0x080fe40003fc6270 */
[----:B------:R-:W-:Y:S02]  /*2490*/  LEA.HI.X R3, R4, UR5, R7, 0x2, P1 ;  /* 0x0000000504037c11 */ /* 0x000fe400088f1407 */
[----:B------:R-:W-:Y:S01]  /*24a0*/  ISETP.GE.AND P1, PT, R17, R6, PT ;  /* 0x000000061100720c */ /* 0x000fe20003f26270 */
[----:B------:R-:W-:-:S02]  /*24b0*/  VIADD R17, R11, 0xe0 ;  /* 0x000000e00b117836 */ /* 0x000fc40000000000 */
[----:B------:R0:W-:Y:S01]  /*24c0*/  @!P5 STG.E desc[UR6][R2.64], R13 ;  /* 0x0000000d0200d986 */ /* 0x0001e2000c101906 */
[-C--:B------:R-:W-:Y:S01]  /*24d0*/  ISETP.GE.AND P5, PT, R15, R6.reuse, PT ;  /* 0x000000060f00720c */ /* 0x080fe20003fa6270 */
[----:B------:R-:W-:Y:S02]  /*24e0*/  VIADD R15, R11, 0x100 ;  /* 0x000001000b0f7836 */ /* 0x000fe40000000000 */
[----:B------:R1:W-:Y:S03]  /*24f0*/  @!P3 STG.E desc[UR6][R2.64+0x100], R43 ;  /* 0x0001002b0200b986 */ /* 0x0003e6000c101906 */
[-C--:B------:R-:W-:Y:S01]  /*2500*/  ISETP.GE.AND P3, PT, R15, R6.reuse, PT ;  /* 0x000000060f00720c */ /* 0x080fe20003f66270 */
[----:B------:R-:W-:Y:S01]  /*2510*/  VIADD R15, R11, 0x140 ;  /* 0x000001400b0f7836 */ /* 0x000fe20000000000 */
[----:B------:R1:W-:Y:S01]  /*2520*/  @!P4 STG.E desc[UR6][R2.64+0x80], R12 ;  /* 0x0000800c0200c986 */ /* 0x0003e2000c101906 */
[----:B------:R-:W-:Y:S01]  /*2530*/  ISETP.GE.AND P4, PT, R17, R6, PT ;  /* 0x000000061100720c */ /* 0x000fe20003f86270 */
[----:B------:R-:W-:-:S02]  /*2540*/  VIADD R17, R11, 0x120 ;  /* 0x000001200b117836 */ /* 0x000fc40000000000 */
[----:B------:R1:W-:Y:S01]  /*2550*/  @!P1 STG.E desc[UR6][R2.64+0x200], R27 ;  /* 0x0002001b02009986 */ /* 0x0003e2000c101906 */
[-C--:B------:R-:W-:Y:S01]  /*2560*/  ISETP.GE.AND P1, PT, R15, R6.reuse, PT ;  /* 0x000000060f00720c */ /* 0x080fe20003f26270 */
[C---:B0-----:R-:W-:Y:S02]  /*2570*/  VIADD R13, R11.reuse, 0x160 ;  /* 0x000001600b0d7836 */ /* 0x041fe40000000000 */
[----:B------:R-:W-:Y:S01]  /*2580*/  VIADD R15, R11, 0x180 ;  /* 0x000001800b0f7836 */ /* 0x000fe20000000000 */
[----:B------:R1:W-:Y:S01]  /*2590*/  @!P2 STG.E desc[UR6][R2.64+0x180], R24 ;  /* 0x000180180200a986 */ /* 0x0003e2000c101906 */
[----:B------:R-:W-:-:S03]  /*25a0*/  ISETP.GE.AND P2, PT, R17, R6, PT ;  /* 0x000000061100720c */ /* 0x000fc60003f46270 */
[----:B------:R1:W-:Y:S01]  /*25b0*/  @!P6 STG.E desc[UR6][R2.64+0x280], R25 ;  /* 0x000280190200e986 */ /* 0x0003e2000c101906 */
[-C--:B------:R-:W-:Y:S01]  /*25c0*/  ISETP.GE.AND P6, PT, R13, R6.reuse, PT ;  /* 0x000000060d00720c */ /* 0x080fe20003fc6270 */
[----:B------:R-:W-:Y:S02]  /*25d0*/  VIADD R13, R11, 0x1a0 ;  /* 0x000001a00b0d7836 */ /* 0x000fe40000000000 */
[----:B------:R1:W-:Y:S01]  /*25e0*/  @!P5 STG.E desc[UR6][R2.64+0x300], R21 ;  /* 0x000300150200d986 */ /* 0x0003e2000c101906 */
[-C--:B------:R-:W-:Y:S01]  /*25f0*/  ISETP.GE.AND P5, PT, R15, R6.reuse, PT ;  /* 0x000000060f00720c */ /* 0x080fe20003fa6270 */
[----:B------:R-:W-:Y:S02]  /*2600*/  VIADD R15, R11, 0x1c0 ;  /* 0x000001c00b0f7836 */ /* 0x000fe40000000000 */
[----:B------:R1:W-:Y:S01]  /*2610*/  @!P4 STG.E desc[UR6][R2.64+0x380], R41 ;  /* 0x000380290200c986 */ /* 0x0003e2000c101906 */
[----:B------:R-:W-:Y:S01]  /*2620*/  ISETP.GE.AND P4, PT, R13, R6, PT ;  /* 0x000000060d00720c */ /* 0x000fe20003f86270 */
[----:B------:R-:W-:-:S02]  /*2630*/  VIADD R13, R11, 0x1e0 ;  /* 0x000001e00b0d7836 */ /* 0x000fc40000000000 */
[----:B------:R1:W-:Y:S01]  /*2640*/  @!P3 STG.E desc[UR6][R2.64+0x400], R29 ;  /* 0x0004001d0200b986 */ /* 0x0003e2000c101906 */
[-C--:B------:R-:W-:Y:S01]  /*2650*/  ISETP.GE.AND P3, PT, R15, R6.reuse, PT ;  /* 0x000000060f00720c */ /* 0x080fe20003f66270 */
[----:B------:R-:W-:Y:S02]  /*2660*/  VIADD R15, R11, 0x200 ;  /* 0x000002000b0f7836 */ /* 0x000fe40000000000 */
[----:B------:R1:W-:Y:S01]  /*2670*/  @!P2 STG.E desc[UR6][R2.64+0x480], R39 ;  /* 0x000480270200a986 */ /* 0x0003e2000c101906 */
[----:B------:R-:W-:-:S03]  /*2680*/  ISETP.GE.AND P2, PT, R13, R6, PT ;  /* 0x000000060d00720c */ /* 0x000fc60003f46270 */
[----:B------:R1:W-:Y:S01]  /*2690*/  @!P1 STG.E desc[UR6][R2.64+0x500], R23 ;  /* 0x0005001702009986 */ /* 0x0003e2000c101906 */
[----:B------:R-:W-:-:S03]  /*26a0*/  ISETP.GE.AND P1, PT, R15, R6, PT ;  /* 0x000000060f00720c */ /* 0x000fc60003f26270 */
[----:B------:R1:W-:Y:S04]  /*26b0*/  @!P6 STG.E desc[UR6][R2.64+0x580], R37 ;  /* 0x000580250200e986 */ /* 0x0003e8000c101906 */
[----:B------:R1:W-:Y:S04]  /*26c0*/  @!P5 STG.E desc[UR6][R2.64+0x600], R45 ;  /* 0x0006002d0200d986 */ /* 0x0003e8000c101906 */
[----:B------:R1:W-:Y:S04]  /*26d0*/  @!P4 STG.E desc[UR6][R2.64+0x680], R33 ;  /* 0x000680210200c986 */ /* 0x0003e8000c101906 */
[----:B------:R1:W-:Y:S04]  /*26e0*/  @!P3 STG.E desc[UR6][R2.64+0x700], R35 ;  /* 0x000700230200b986 */ /* 0x0003e8000c101906 */
[----:B------:R1:W-:Y:S04]  /*26f0*/  @!P2 STG.E desc[UR6][R2.64+0x780], R31 ;  /* 0x0007801f0200a986 */ /* 0x0003e8000c101906 */
[----:B------:R1:W-:Y:S02]  /*2700*/  @!P1 STG.E desc[UR6][R2.64+0x800], R47 ;  /* 0x0008002f02009986 */ /* 0x0003e4000c101906 */
.L_x_25:
[----:B------:R-:W-:Y:S05]  /*2710*/  @P0 BRA `(.L_x_26) ;  /* 0x0000000000480947 */ /* 0x000fea0003800000 */
[----:B0-----:R0:W5:Y:S04]  /*2720*/  LDG.E R13, desc[UR6][R8.64] ;  /* 0x00000006080d7981 */ /* 0x001168000c1e1900 */
[----:B------:R0:W5:Y:S04]  /*2730*/  LDG.E R15, desc[UR6][R8.64+0x80] ;  /* 0x00008006080f7981 */ /* 0x000168000c1e1900 */
[----:B------:R0:W5:Y:S04]  /*2740*/  LDG.E R17, desc[UR6][R8.64+0x100] ;  /* 0x0001000608117981 */ /* 0x000168000c1e1900 */
[----:B-1----:R0:W5:Y:S04]  /*2750*/  LDG.E R19, desc[UR6][R8.64+0x180] ;  /* 0x0001800608137981 */ /* 0x002168000c1e1900 */
        /* <DEDUP_REMOVED lines=14> */
.L_x_26:
[----:B------:R-:W-:Y:S02]  /*2840*/  IMAD.IADD R18, R0, 0x1, -R18 ;  /* 0x0000000100127824 */ /* 0x000fe400078e0a12 */
[C---:B01----:R-:W-:Y:S02]  /*2850*/  VIADD R3, R11.reuse, 0x20 ;  /* 0x000000200b037836 */ /* 0x043fe40000000000 */
[C---:B------:R-:W-:Y:S01]  /*2860*/  VIADD R47, R11.reuse, 0x40 ;  /* 0x000000400b2f7836 */ /* 0x040fe20000000000 */
[CC--:B------:R-:W-:Y:S01]  /*2870*/  ISETP.GE.AND P5, PT, R11.reuse, R18.reuse, PT ;  /* 0x000000120b00720c */ /* 0x0c0fe20003fa6270 */
[----:B------:R-:W-:Y:S01]  /*2880*/  VIADD R49, R11, 0x80 ;  /* 0x000000800b317836 */ /* 0x000fe20000000000 */
[-C--:B------:R-:W-:Y:S01]  /*2890*/  ISETP.GE.AND P4, PT, R3, R18.reuse, PT ;  /* 0x000000120300720c */ /* 0x080fe20003f86270 */
[----:B------:R-:W-:Y:S01]  /*28a0*/  VIADD R3, R11, 0x60 ;  /* 0x000000600b037836 */ /* 0x000fe20000000000 */
[-C--:B------:R-:W-:Y:S01]  /*28b0*/  ISETP.GE.AND P3, PT, R47, R18.reuse, PT ;  /* 0x000000122f00720c */ /* 0x080fe20003f66270 */
[----:B------:R-:W-:Y:S01]  /*28c0*/  VIADD R47, R11, 0xa0 ;  /* 0x000000a00b2f7836 */ /* 0x000fe20000000000 */
[----:B------:R-:W-:-:S02]  /*28d0*/  ISETP.GE.AND P1, PT, R49, R18, PT ;  /* 0x000000123100720c */ /* 0x000fc40003f26270 */
[-C--:B------:R-:W-:Y:S01]  /*28e0*/  ISETP.GE.AND P2, PT, R3, R18.reuse, PT ;  /* 0x000000120300720c */ /* 0x080fe20003f46270 */
[----:B------:R-:W-:Y:S01]  /*28f0*/  VIADD R3, R11, 0xc0 ;  /* 0x000000c00b037836 */ /* 0x000fe20000000000 */
[-C--:B------:R-:W-:Y:S01]  /*2900*/  ISETP.GE.AND P6, PT, R47, R18.reuse, PT ;  /* 0x000000122f00720c */ /* 0x080fe20003fc6270 */
[----:B------:R-:W-:Y:S02]  /*2910*/  VIADD R47, R11, 0xe0 ;  /* 0x000000e00b2f7836 */ /* 0x000fe40000000000 */
[----:B------:R1:W5:Y:S01]  /*2920*/  @!P5 LDG.E R13, desc[UR6][R8.64] ;  /* 0x00000006080dd981 */ /* 0x000362000c1e1900 */
[-C--:B------:R-:W-:Y:S01]  /*2930*/  ISETP.GE.AND P5, PT, R3, R18.reuse, PT ;  /* 0x000000120300720c */ /* 0x080fe20003fa6270 */
[----:B------:R-:W-:Y:S02]  /*2940*/  VIADD R3, R11, 0x100 ;  /* 0x000001000b037836 */ /* 0x000fe40000000000 */
[----:B------:R1:W5:Y:S01]  /*2950*/  @!P4 LDG.E R15, desc[UR6][R8.64+0x80] ;  /* 0x00008006080fc981 */ /* 0x000362000c1e1900 */
[----:B------:R-:W-:Y:S01]  /*2960*/  ISETP.GE.AND P4, PT, R47, R18, PT ;  /* 0x000000122f00720c */ /* 0x000fe20003f86270 */
[----:B------:R-:W-:-:S02]  /*2970*/  VIADD R47, R11, 0x120 ;  /* 0x000001200b2f7836 */ /* 0x000fc40000000000 */
[----:B------:R1:W5:Y:S01]  /*2980*/  @!P3 LDG.E R17, desc[UR6][R8.64+0x100] ;  /* 0x000100060811b981 */ /* 0x000362000c1e1900 */
        /* <DEDUP_REMOVED lines=21> */
[----:B------:R-:W-:-:S03]  /*2ae0*/  ISETP.GE.AND P2, PT, R47, R18, PT ;  /* 0x000000122f00720c */ /* 0x000fc60003f46270 */
[----:B------:R1:W5:Y:S01]  /*2af0*/  @!P1 LDG.E R33, desc[UR6][R8.64+0x500] ;  /* 0x0005000608219981 */ /* 0x000362000c1e1900 */
[----:B------:R-:W-:-:S03]  /*2b00*/  ISETP.GE.AND P1, PT, R3, R18, PT ;  /* 0x000000120300720c */ /* 0x000fc60003f26270 */
[----:B------:R1:W5:Y:S04]  /*2b10*/  @!P6 LDG.E R35, desc[UR6][R8.64+0x580] ;  /* 0x000580060823e981 */ /* 0x000368000c1e1900 */
[----:B------:R1:W5:Y:S04]  /*2b20*/  @!P5 LDG.E R37, desc[UR6][R8.64+0x600] ;  /* 0x000600060825d981 */ /* 0x000368000c1e1900 */
[----:B------:R1:W5:Y:S04]  /*2b30*/  @!P4 LDG.E R39, desc[UR6][R8.64+0x680] ;  /* 0x000680060827c981 */ /* 0x000368000c1e1900 */
[----:B------:R1:W5:Y:S04]  /*2b40*/  @!P3 LDG.E R41, desc[UR6][R8.64+0x700] ;  /* 0x000700060829b981 */ /* 0x000368000c1e1900 */
[----:B------:R1:W5:Y:S04]  /*2b50*/  @!P2 LDG.E R43, desc[UR6][R8.64+0x780] ;  /* 0x00078006082ba981 */ /* 0x000368000c1e1900 */
[----:B------:R1:W5:Y:S02]  /*2b60*/  @!P1 LDG.E R45, desc[UR6][R8.64+0x800] ;  /* 0x00080006082d9981 */ /* 0x000364000c1e1900 */
.L_x_27:
[----:B------:R-:W-:Y:S05]  /*2b70*/  @P0 BRA `(.L_x_28) ;  /* 0x0000000000540947 */ /* 0x000fea0003800000 */
[----:B------:R-:W2:Y:S02]  /*2b80*/  LDCU.64 UR4, c[0x0][0x3b0] ;  /* 0x00007600ff0477ac */ /* 0x000ea40008000a00 */
[----:B--2---:R-:W-:-:S04]  /*2b90*/  LEA R2, P0, R4, UR4, 0x2 ;  /* 0x0000000404027c11 */ /* 0x004fc8000f8010ff */
[----:B------:R-:W-:-:S05]  /*2ba0*/  LEA.HI.X R3, R4, UR5, R7, 0x2, P0 ;  /* 0x0000000504037c11 */ /* 0x000fca00080f1407 */
[----:B-----5:R-:W-:Y:S04]  /*2bb0*/  STG.E desc[UR6][R2.64], R13 ;  /* 0x0000000d02007986 */ /* 0x020fe8000c101906 */
[----:B------:R-:W-:Y:S04]  /*2bc0*/  STG.E desc[UR6][R2.64+0x80], R15 ;  /* 0x0000800f02007986 */ /* 0x000fe8000c101906 */
        /* <DEDUP_REMOVED lines=14> */
[----:B------:R-:W-:Y:S01]  /*2cb0*/  STG.E desc[UR6][R2.64+0x800], R45 ;  /* 0x0008002d02007986 */ /* 0x000fe2000c101906 */
[----:B------:R-:W-:Y:S05]  /*2cc0*/  EXIT ;  /* 0x000000000000794d */ /* 0x000fea0003800000 */
.L_x_28:
[----:B------:R-:W2:Y:S01]  /*2cd0*/  LDCU.64 UR4, c[0x0][0x3b0] ;  /* 0x00007600ff0477ac */ /* 0x000ea20008000a00 */
[----:B------:R-:W-:Y:S02]  /*2ce0*/  IMAD R0, R5, -0x1980, R0 ;  /* 0xffffe68005007824 */ /* 0x000fe400078e0200 */
[C---:B------:R-:W-:Y:S02]  /*2cf0*/  VIADD R5, R11.reuse, 0x40 ;  /* 0x000000400b057836 */ /* 0x040fe40000000000 */
[C---:B------:R-:W-:Y:S01]  /*2d00*/  VIADD R3, R11.reuse, 0x20 ;  /* 0x000000200b037836 */ /* 0x040fe20000000000 */
[CC--:B------:R-:W-:Y:S01]  /*2d10*/  ISETP.GE.AND P3, PT, R11.reuse, R0.reuse, PT ;  /* 0x000000000b00720c */ /* 0x0c0fe20003f66270 */
[----:B01----:R-:W-:Y:S01]  /*2d20*/  VIADD R9, R11, 0x60 ;  /* 0x000000600b097836 */ /* 0x003fe20000000000 */
[-C--:B------:R-:W-:Y:S01]  /*2d30*/  ISETP.GE.AND P1, PT, R5, R0.reuse, PT ;  /* 0x000000000500720c */ /* 0x080fe20003f26270 */
[----:B------:R-:W-:Y:S01]  /*2d40*/  VIADD R5, R11, 0x80 ;  /* 0x000000800b057836 */ /* 0x000fe20000000000 */
[-C--:B------:R-:W-:Y:S01]  /*2d50*/  ISETP.GE.AND P2, PT, R3, R0.reuse, PT ;  /* 0x000000000300720c */ /* 0x080fe20003f46270 */
[----:B------:R-:W-:Y:S01]  /*2d60*/  VIADD R47, R11, 0xc0 ;  /* 0x000000c00b2f7836 */ /* 0x000fe20000000000 */
[-C--:B------:R-:W-:Y:S01]  /*2d70*/  ISETP.GE.AND P0, PT, R9, R0.reuse, PT ;  /* 0x000000000900720c */ /* 0x080fe20003f06270 */
[----:B------:R-:W-:Y:S01]  /*2d80*/  VIADD R9, R11, 0xa0 ;  /* 0x000000a00b097836 */ /* 0x000fe20000000000 */
[----:B------:R-:W-:Y:S01]  /*2d90*/  ISETP.GE.AND P6, PT, R5, R0, PT ;  /* 0x000000000500720c */ /* 0x000fe20003fc6270 */
[----:B------:R-:W-:Y:S01]  /*2da0*/  VIADD R5, R11, 0xe0 ;  /* 0x000000e00b057836 */ /* 0x000fe20000000000 */
[----:B--2---:R-:W-:-:S02]  /*2db0*/  LEA R2, P4, R4, UR4, 0x2 ;  /* 0x0000000404027c11 */ /* 0x004fc4000f8810ff */
[-C--:B------:R-:W-:Y:S02]  /*2dc0*/  ISETP.GE.AND P5, PT, R9, R0.reuse, PT ;  /* 0x000000000900720c */ /* 0x080fe40003fa6270 */
[----:B------:R-:W-:Y:S01]  /*2dd0*/  LEA.HI.X R3, R4, UR5, R7, 0x2, P4 ;  /* 0x0000000504037c11 */ /* 0x000fe2000a0f1407 */
[----:B------:R-:W-:Y:S01]  /*2de0*/  VIADD R7, R11, 0x100 ;  /* 0x000001000b077836 */ /* 0x000fe20000000000 */
[----:B------:R-:W-:-:S03]  /*2df0*/  ISETP.GE.AND P4, PT, R47, R0, PT ;  /* 0x000000002f00720c */ /* 0x000fc60003f86270 */
[----:B-----5:R0:W-:Y:S01]  /*2e00*/  @!P3 STG.E desc[UR6][R2.64], R13 ;  /* 0x0000000d0200b986 */ /* 0x0201e2000c101906 */
        /* <DEDUP_REMOVED lines=19> */
[C---:B------:R-:W-:Y:S02]  /*2f40*/  VIADD R5, R11.reuse, 0x1e0 ;  /* 0x000001e00b057836 */ /* 0x040fe40000000000 */
[----:B------:R-:W-:Y:S01]  /*2f50*/  VIADD R11, R11, 0x200 ;  /* 0x000002000b0b7836 */ /* 0x000fe20000000000 */
[----:B------:R0:W-:Y:S01]  /*2f60*/  @!P3 STG.E desc[UR6][R2.64+0x380], R27 ;  /* 0x0003801b0200b986 */ /* 0x0001e2000c101906 */
[----:B------:R-:W-:-:S03]  /*2f70*/  ISETP.GE.AND P3, PT, R7, R0, PT ;  /* 0x000000000700720c */ /* 0x000fc60003f66270 */
        /* <DEDUP_REMOVED lines=9> */
[----:B------:R0:W-:Y:S01]  /*3010*/  @!P2 STG.E desc[UR6][R2.64+0x780], R43 ;  /* 0x0007802b0200a986 */ /* 0x0001e2000c101906 */
[----:B------:R-:W-:Y:S05]  /*3020*/  @P1 EXIT ;  /* 0x000000000000194d */ /* 0x000fea0003800000 */
[----:B------:R-:W-:Y:S01]  /*3030*/  STG.E desc[UR6][R2.64+0x800], R45 ;  /* 0x0008002d02007986 */ /* 0x000fe2000c101906 */
[----:B------:R-:W-:Y:S05]  /*3040*/  EXIT ;  /* 0x000000000000794d */ /* 0x000fea0003800000 */
.L_x_14:
[----:B------:R-:W-:Y:S01]  /*3050*/  IMAD.MOV.U32 R2, RZ, RZ, RZ ;  /* 0x000000ffff027224 */ /* 0x000fe200078e00ff */
[C---:B------:R-:W-:Y:S01]  /*3060*/  ISETP.GT.U32.AND P0, PT, R3.reuse, 0x1f, PT ;  /* 0x0000001f0300780c */ /* 0x040fe20003f04070 */
[----:B------:R-:W-:Y:S05]  /*3070*/  WARPSYNC.ALL ;  /* 0x0000000000007948 */ /* 0x000fea0003800000 */
[----:B------:R-:W-:-:S04]  /*3080*/  IMAD.HI.U32 R6, R3, 0x15555556, R2 ;  /* 0x1555555603067827 */ /* 0x000fc800078e0002 */
[----:B------:R-:W-:-:S05]  /*3090*/  IMAD R35, R6, 0x4, R23 ;  /* 0x0000000406237824 */ /* 0x000fca00078e0217 */
[----:B------:R0:W-:Y:S01]  /*30a0*/  STS [R35+0x3410], R20 ;  /* 0x0034101423007388 */ /* 0x0001e20000000800 */
[----:B------:R-:W-:Y:S06]  /*30b0*/  BAR.SYNC.DEFER_BLOCKING 0x0 ;  /* 0x0000000000007b1d */ /* 0x000fec0000010000 */
[----:B------:R-:W-:Y:S05]  /*30c0*/  @P0 BRA `(.L_x_29) ;  /* 0x0000000000dc0947 */ /* 0x000fea0003800000 */
[----:B------:R-:W-:Y:S01]  /*30d0*/  IMAD R6, R3, 0x34, R23 ;  /* 0x0000003403067824 */ /* 0x000fe200078e0217 */
[----:B------:R-:W-:-:S04]  /*30e0*/  UMOV UR4, 0xffffffff ;  /* 0xffffffff00047882 */ /* 0x000fc80000000000 */
[----:B------:R-:W-:Y:S04]  /*30f0*/  LDS R55, [R6+0x3410] ;  /* 0x0034100006377984 */ /* 0x000fe80000000800 */
[----:B------:R-:W-:Y:S04]  /*3100*/  LDS R64, [R6+0x3414] ;  /* 0x0034140006407984 */ /* 0x000fe80000000800 */
[----:B------:R-:W1:Y:S04]  /*3110*/  LDS R53, [R6+0x3418] ;  /* 0x0034180006357984 */ /* 0x000e680000000800 */
[----:B------:R-:W-:Y:S04]  /*3120*/  LDS R62, [R6+0x341c] ;  /* 0x00341c00063e7984 */ /* 0x000fe80000000800 */
[----:B------:R-:W2:Y:S04]  /*3130*/  LDS R51, [R6+0x3420] ;  /* 0x0034200006337984 */ /* 0x000ea80000000800 */
[----:B------:R-:W-:Y:S04]  /*3140*/  LDS R60, [R6+0x3424] ;  /* 0x00342400063c7984 */ /* 0x000fe80000000800 */
[----:B------:R-:W3:Y:S04]  /*3150*/  LDS R49, [R6+0x3428] ;  /* 0x0034280006317984 */ /* 0x000ee80000000800 */
[----:B------:R-:W-:Y:S04]  /*3160*/  LDS R56, [R6+0x342c] ;  /* 0x00342c0006387984 */ /* 0x000fe80000000800 */
[----:B------:R-:W4:Y:S04]  /*3170*/  LDS R47, [R6+0x3430] ;  /* 0x00343000062f7984 */ /* 0x000f280000000800 */
[----:B------:R-:W-:Y:S04]  /*3180*/  LDS R50, [R6+0x3434] ;  /* 0x0034340006327984 */ /* 0x000fe80000000800 */
[----:B------:R-:W5:Y:S04]  /*3190*/  LDS R7, [R6+0x3438] ;  /* 0x0034380006077984 */ /* 0x000f680000000800 */
[----:B------:R-:W0:Y:S01]  /*31a0*/  LDS R57, [R6+0x343c] ;  /* 0x00343c0006397984 */ /* 0x000e220000000800 */
[----:B-1----:R-:W-:-:S04]  /*31b0*/  IADD3 R59, PT, PT, R53, R64, R55 ;  /* 0x00000040353b7210 */ /* 0x002fc80007ffe037 */
[----:B--2---:R-:W-:-:S04]  /*31c0*/  IADD3 R59, PT, PT, R51, R59, R62 ;  /* 0x0000003b333b7210 */ /* 0x004fc80007ffe03e */
[----:B---3--:R-:W-:-:S04]  /*31d0*/  IADD3 R59, PT, PT, R49, R59, R60 ;  /* 0x0000003b313b7210 */ /* 0x008fc80007ffe03c */
[----:B----4-:R-:W-:-:S04]  /*31e0*/  IADD3 R59, PT, PT, R47, R59, R56 ;  /* 0x0000003b2f3b7210 */ /* 0x010fc80007ffe038 */
[----:B-----5:R-:W-:-:S05]  /*31f0*/  IADD3 R66, PT, PT, R7, R59, R50 ;  /* 0x0000003b07427210 */ /* 0x020fca0007ffe032 */
[----:B0-----:R-:W-:Y:S01]  /*3200*/  IMAD.IADD R57, R57, 0x1, R66 ;  /* 0x0000000139397824 */ /* 0x001fe200078e0242 */
[----:B------:R-:W-:Y:S06]  /*3210*/  BRA.DIV UR4, `(.L_x_30) ;  /* 0x0000008204847947 */ /* 0x000fec000b800000 */
[----:B------:R-:W0:Y:S02]  /*3220*/  SHFL.UP P0, R66, R57, 0x1, RZ ;  /* 0x0420000039427989 */ /* 0x000e2400000000ff */
[----:B0-----:R-:W-:-:S05]  /*3230*/  @P0 IMAD.IADD R66, R57, 0x1, R66 ;  /* 0x0000000139420824 */ /* 0x001fca00078e0242 */
[----:B------:R-:W0:Y:S02]  /*3240*/  SHFL.UP P0, R59, R66, 0x2, RZ ;  /* 0x04400000423b7989 */ /* 0x000e2400000000ff */
[----:B0-----:R-:W-:-:S05]  /*3250*/  @P0 IMAD.IADD R59, R66, 0x1, R59 ;  /* 0x00000001423b0824 */ /* 0x001fca00078e023b */
[----:B------:R-:W0:Y:S02]  /*3260*/  SHFL.UP P0, R68, R59, 0x4, RZ ;  /* 0x048000003b447989 */ /* 0x000e2400000000ff */
[----:B0-----:R-:W-:-:S05]  /*3270*/  @P0 IMAD.IADD R68, R59, 0x1, R68 ;  /* 0x000000013b440824 */ /* 0x001fca00078e0244 */
[----:B------:R-:W0:Y:S02]  /*3280*/  SHFL.UP P0, R61, R68, 0x8, RZ ;  /* 0x05000000443d7989 */ /* 0x000e2400000000ff */
[----:B0-----:R-:W-:-:S05]  /*3290*/  @P0 IMAD.IADD R61, R68, 0x1, R61 ;  /* 0x00000001443d0824 */ /* 0x001fca00078e023d */
[----:B------:R0:W1:Y:S02]  /*32a0*/  SHFL.UP P0, R70, R61, 0x10, RZ ;  /* 0x060000003d467989 */ /* 0x00006400000000ff */
.L_x_120:
[----:B-1----:R-:W-:-:S04]  /*32b0*/  @P0 IMAD.IADD R70, R61, 0x1, R70 ;  /* 0x000000013d460824 */ /* 0x002fc800078e0246 */
[----:B------:R-:W-:-:S04]  /*32c0*/  IMAD.IADD R57, R70, 0x1, -R57 ;  /* 0x0000000146397824 */ /* 0x000fc800078e0a39 */
[----:B------:R-:W-:Y:S01]  /*32d0*/  IMAD.IADD R55, R55, 0x1, R57 ;  /* 0x0000000137377824 */ /* 0x000fe200078e0239 */
[----:B------:R1:W-:Y:S03]  /*32e0*/  STS [R6+0x3410], R57 ;  /* 0x0034103906007388 */ /* 0x0003e60000000800 */
        /* <DEDUP_REMOVED lines=19> */
[----:B------:R1:W-:Y:S04]  /*3420*/  STS [R6+0x3438], R50 ;  /* 0x0034383206007388 */ /* 0x0003e80000000800 */
[----:B------:R1:W-:Y:S02]  /*3430*/  STS [R6+0x343c], R7 ;  /* 0x00343c0706007388 */ /* 0x0003e40000000800 */
.L_x_29:
[----:B------:R-:W-:Y:S05]  /*3440*/  WARPSYNC.ALL ;  /* 0x0000000000007948 */ /* 0x000fea0003800000 */
[----:B------:R-:W-:Y:S01]  /*3450*/  BAR.SYNC.DEFER_BLOCKING 0x0 ;  /* 0x0000000000007b1d */ /* 0x000fe20000010000 */
[----:B------:R-:W-:-:S05]  /*3460*/  ISETP.NE.AND P0, PT, R58, RZ, PT ;  /* 0x000000ff3a00720c */ /* 0x000fca0003f05270 */
[----:B------:R-:W-:Y:S01]  /*3470*/  BSSY.RECONVERGENT B0, `(.L_x_31) ;  /* 0x0000027000007945 */ /* 0x000fe20003800200 */
[----:B0-----:R-:W0:Y:S07]  /*3480*/  LDS R35, [R35+0x3410] ;  /* 0x0034100023237984 */ /* 0x001e2e0000000800 */
[----:B------:R-:W-:Y:S05]  /*3490*/  @P0 BRA `(.L_x_32) ;  /* 0x0000000000900947 */ /* 0x000fea0003800000 */
[----:B-1----:R-:W0:Y:S04]  /*34a0*/  LDS R6, [R22] ;  /* 0x0000000016067984 */ /* 0x002e280000000800 */
        /* <DEDUP_REMOVED lines=8> */
[----:B------:R-:W5:Y:S04]  /*3530*/  LDS R72, [R22+0x2400] ;  /* 0x0024000016487984 */ /* 0x000f680000000800 */
[----:B------:R-:W5:Y:S01]  /*3540*/  LDS R74, [R22+0x2800] ;  /* 0x00280000164a7984 */ /* 0x000f620000000800 */
[----:B0-----:R-:W-:-:S03]  /*3550*/  IMAD.IADD R7, R35, 0x1, R6 ;  /* 0x0000000123077824 */ /* 0x001fc600078e0206 */
[----:B------:R-:W0:Y:S01]  /*3560*/  LDS R76, [R22+0x2c00] ;  /* 0x002c0000164c7984 */ /* 0x000e220000000800 */
[C---:B-1----:R-:W-:Y:S02]  /*3570*/  IMAD.IADD R47, R35.reuse, 0x1, R50 ;  /* 0x00000001232f7824 */ /* 0x042fe400078e0232 */
[C---:B--2---:R-:W-:Y:S01]  /*3580*/  IMAD.IADD R49, R35.reuse, 0x1, R56 ;  /* 0x0000000123317824 */ /* 0x044fe200078e0238 */
[----:B------:R1:W-:Y:S01]  /*3590*/  STS [R22], R7 ;  /* 0x0000000716007388 */ /* 0x0003e20000000800 */
        /* <DEDUP_REMOVED lines=8> */
[----:B-1----:R-:W-:-:S03]  /*3620*/  IMAD.IADD R7, R35, 0x1, R68 ;  /* 0x0000000123077824 */ /* 0x002fc600078e0244 */
[----:B------:R4:W-:Y:S01]  /*3630*/  STS [R22+0x1400], R55 ;  /* 0x0014003716007388 */ /* 0x0009e20000000800 */
[----:B--2---:R-:W-:-:S03]  /*3640*/  IMAD.IADD R47, R35, 0x1, R70 ;  /* 0x00000001232f7824 */ /* 0x004fc600078e0246 */
[----:B------:R4:W-:Y:S01]  /*3650*/  STS [R22+0x1800], R57 ;  /* 0x0018003916007388 */ /* 0x0009e20000000800 */
[----:B---3--:R-:W-:-:S03]  /*3660*/  IMAD.IADD R49, R35, 0x1, R72 ;  /* 0x0000000123317824 */ /* 0x008fc600078e0248 */
[----:B------:R4:W-:Y:S01]  /*3670*/  STS [R22+0x1c00], R7 ;  /* 0x001c000716007388 */ /* 0x0009e20000000800 */
[----:B------:R-:W-:-:S03]  /*3680*/  IMAD.IADD R59, R35, 0x1, R74 ;  /* 0x00000001233b7824 */ /* 0x000fc600078e024a */
[----:B------:R4:W-:Y:S01]  /*3690*/  STS [R22+0x2000], R47 ;  /* 0x0020002f16007388 */ /* 0x0009e20000000800 */
[----:B0-----:R-:W-:-:S03]  /*36a0*/  IMAD.IADD R61, R35, 0x1, R76 ;  /* 0x00000001233d7824 */ /* 0x001fc600078e024c */
[----:B------:R4:W-:Y:S04]  /*36b0*/  STS [R22+0x2400], R49 ;  /* 0x0024003116007388 */ /* 0x0009e80000000800 */
[----:B------:R4:W-:Y:S04]  /*36c0*/  STS [R22+0x2800], R59 ;  /* 0x0028003b16007388 */ /* 0x0009e80000000800 */
[----:B------:R4:W-:Y:S02]  /*36d0*/  STS [R22+0x2c00], R61 ;  /* 0x002c003d16007388 */ /* 0x0009e40000000800 */
.L_x_32:
[----:B------:R-:W-:Y:S05]  /*36e0*/  BSYNC.RECONVERGENT B0 ;  /* 0x0000000000007941 */ /* 0x000fea0003800200 */
.L_x_31:
[----:B------:R-:W-:Y:S01]  /*36f0*/  BAR.SYNC.DEFER_BLOCKING 0x0 ;  /* 0x0000000000007b1d */ /* 0x000fe20000010000 */
[----:B------:R-:W-:Y:S01]  /*3700*/  R2P PR, R45, 0x7f ;  /* 0x0000007f2d007804 */ /* 0x000fe20000000000 */
[----:B-1----:R-:W-:-:S04]  /*3710*/  IMAD.MOV.U32 R60, RZ, RZ, RZ ;  /* 0x000000ffff3c7224 */ /* 0x002fc800078e00ff */
[----:B------:R-:W-:Y:S08]  /*3720*/  BSSY.RECONVERGENT B0, `(.L_x_33) ;  /* 0x0000024000007945 */ /* 0x000ff00003800200 */
[----:B------:R-:W-:Y:S02]  /*3730*/  VOTE.ANY R6, PT, P0 ;  /* 0x0000000000067806 */ /* 0x000fe400000e0100 */
[----:B----4-:R-:W-:-:S02]  /*3740*/  VOTE.ANY R7, PT, P1 ;  /* 0x0000000000077806 */ /* 0x010fc400008e0100 */
[----:B------:R-:W-:Y:S02]  /*3750*/  @!P0 LOP3.LUT R6, RZ, R6, RZ, 0x33, !PT ;  /* 0x00000006ff068212 */ /* 0x000fe400078e33ff */
[----:B------:R-:W-:Y:S02]  /*3760*/  VOTE.ANY R47, PT, P2 ;  /* 0x00000000002f7806 */ /* 0x000fe400010e0100 */
[----:B------:R-:W-:Y:S02]  /*3770*/  @!P1 LOP3.LUT R7, RZ, R7, RZ, 0x33, !PT ;  /* 0x00000007ff079212 */ /* 0x000fe400078e33ff */
[----:B------:R-:W-:Y:S02]  /*3780*/  VOTE.ANY R49, PT, P3 ;  /* 0x0000000000317806 */ /* 0x000fe400018e0100 */
[----:B------:R-:W-:Y:S02]  /*3790*/  @!P2 LOP3.LUT R47, RZ, R47, RZ, 0x33, !PT ;  /* 0x0000002fff2fa212 */ /* 0x000fe400078e33ff */
[----:B------:R-:W-:-:S02]  /*37a0*/  LOP3.LUT R6, R7, R6, RZ, 0xc0, !PT ;  /* 0x0000000607067212 */ /* 0x000fc400078ec0ff */
[----:B------:R-:W-:Y:S02]  /*37b0*/  @!P3 LOP3.LUT R49, RZ, R49, RZ, 0x33, !PT ;  /* 0x00000031ff31b212 */ /* 0x000fe400078e33ff */
[----:B------:R-:W-:Y:S02]  /*37c0*/  LOP3.LUT R6, R47, R6, RZ, 0xc0, !PT ;  /* 0x000000062f067212 */ /* 0x000fe400078ec0ff */
[----:B------:R-:W-:Y:S02]  /*37d0*/  VOTE.ANY R7, PT, P4 ;  /* 0x0000000000077806 */ /* 0x000fe400020e0100 */
[----:B------:R-:W-:Y:S02]  /*37e0*/  LOP3.LUT R6, R49, R6, RZ, 0xc0, !PT ;  /* 0x0000000631067212 */ /* 0x000fe400078ec0ff */
[----:B------:R-:W-:Y:S02]  /*37f0*/  @!P4 LOP3.LUT R7, RZ, R7, RZ, 0x33, !PT ;  /* 0x00000007ff07c212 */ /* 0x000fe400078e33ff */
[----:B------:R-:W-:-:S02]  /*3800*/  VOTE.ANY R47, PT, P5 ;  /* 0x00000000002f7806 */ /* 0x000fc400028e0100 */
[----:B------:R-:W-:Y:S01]  /*3810*/  LOP3.LUT R6, R7, R6, RZ, 0xc0, !PT ;  /* 0x0000000607067212 */ /* 0x000fe200078ec0ff */
[----:B------:R-:W-:Y:S01]  /*3820*/  IMAD.SHL.U32 R7, R3, 0x20, RZ ;  /* 0x0000002003077824 */ /* 0x000fe200078e00ff */
[----:B------:R-:W-:Y:S02]  /*3830*/  LOP3.LUT P0, RZ, R45, 0x80, RZ, 0xc0, !PT ;  /* 0x000000802dff7812 */ /* 0x000fe4000780c0ff */
[----:B------:R-:W-:Y:S02]  /*3840*/  @!P5 LOP3.LUT R47, RZ, R47, RZ, 0x33, !PT ;  /* 0x0000002fff2fd212 */ /* 0x000fe400078e33ff */
[----:B------:R-:W-:Y:S02]  /*3850*/  VOTE.ANY R50, PT, P6 ;  /* 0x0000000000327806 */ /* 0x000fe400030e0100 */
[----:B------:R-:W-:Y:S02]  /*3860*/  LOP3.LUT R47, R47, R6, RZ, 0xc0, !PT ;  /* 0x000000062f2f7212 */ /* 0x000fe400078ec0ff */
[----:B------:R-:W1:Y:S01]  /*3870*/  S2R R6, SR_LEMASK ;  /* 0x0000000000067919 */ /* 0x000e620000003a00 */
[----:B------:R-:W-:-:S04]  /*3880*/  @!P6 LOP3.LUT R50, RZ, R50, RZ, 0x33, !PT ;  /* 0x00000032ff32e212 */ /* 0x000fc800078e33ff */
[----:B------:R-:W-:Y:S02]  /*3890*/  VOTE.ANY R56, PT, P0 ;  /* 0x0000000000387806 */ /* 0x000fe400000e0100 */
[----:B------:R-:W-:Y:S02]  /*38a0*/  LOP3.LUT R47, R50, R47, RZ, 0xc0, !PT ;  /* 0x0000002f322f7212 */ /* 0x000fe400078ec0ff */
[----:B------:R-:W-:Y:S02]  /*38b0*/  @!P0 LOP3.LUT R56, RZ, R56, RZ, 0x33, !PT ;  /* 0x00000038ff388212 */ /* 0x000fe400078e33ff */
[----:B------:R-:W-:Y:S02]  /*38c0*/  LOP3.LUT R50, R7, 0x7c00, RZ, 0xc0, !PT ;  /* 0x00007c0007327812 */ /* 0x000fe400078ec0ff */
[----:B------:R-:W-:-:S03]  /*38d0*/  LOP3.LUT R47, R56, R47, RZ, 0xc0, !PT ;  /* 0x0000002f382f7212 */ /* 0x000fc600078ec0ff */
[----:B------:R-:W-:Y:S01]  /*38e0*/  IMAD.IADD R7, R23, 0x1, R50 ;  /* 0x0000000117077824 */ /* 0x000fe200078e0232 */
[----:B------:R-:W2:Y:S01]  /*38f0*/  FLO.U32 R49, R47 ;  /* 0x0000002f00317300 */ /* 0x000ea200000e0000 */
[----:B-1----:R-:W-:Y:S02]  /*3900*/  LOP3.LUT R55, R6, R47, RZ, 0xc0, !PT ;  /* 0x0000002f06377212 */ /* 0x002fe400078ec0ff */
[----:B--2---:R-:W-:-:S05]  /*3910*/  ISETP.NE.AND P0, PT, R0, R49, PT ;  /* 0x000000310000720c */ /* 0x004fca0003f05270 */
[----:B------:R-:W1:Y:S08]  /*3920*/  POPC R55, R55 ;  /* 0x0000003700377309 */ /* 0x000e700000000000 */
[----:B------:R-:W-:Y:S05]  /*3930*/  @P0 BRA `(.L_x_34) ;  /* 0x0000000000080947 */ /* 0x000fea0003800000 */
[----:B------:R-:W-:-:S06]  /*3940*/  IMAD R60, R45, 0x4, R7 ;  /* 0x000000042d3c7824 */ /* 0x000fcc00078e0207 */
[----:B-1----:R2:W3:Y:S02]  /*3950*/  ATOMS.ADD R60, [R60], R55 ;  /* 0x000000373c3c738c */ /* 0x0024e40000000000 */
.L_x_34:
[----:B------:R-:W-:Y:S05]  /*3960*/  BSYNC.RECONVERGENT B0 ;  /* 0x0000000000007941 */ /* 0x000fea0003800200 */
.L_x_33:
[----:B------:R-:W-:Y:S01]  /*3970*/  R2P PR, R52, 0x7f ;  /* 0x0000007f34007804 */ /* 0x000fe20000000000 */
[----:B---3--:R3:W4:Y:S01]  /*3980*/  SHFL.IDX PT, R60, R60, R49, 0x1f ;  /* 0x00001f313c3c7589 */ /* 0x00872200000e0000 */
[----:B------:R-:W-:Y:S11]  /*3990*/  BSSY.RECONVERGENT B0, `(.L_x_35) ;  /* 0x0000021000007945 */ /* 0x000ff60003800200 */
[----:B------:R-:W-:-:S02]  /*39a0*/  VOTE.ANY R45, PT, P0 ;  /* 0x00000000002d7806 */ /* 0x000fc400000e0100 */
[----:B------:R-:W-:Y:S02]  /*39b0*/  VOTE.ANY R50, PT, P1 ;  /* 0x0000000000327806 */ /* 0x000fe400008e0100 */
[----:B------:R-:W-:Y:S02]  /*39c0*/  @!P0 LOP3.LUT R45, RZ, R45, RZ, 0x33, !PT ;  /* 0x0000002dff2d8212 */ /* 0x000fe400078e33ff */
[----:B------:R-:W-:Y:S02]  /*39d0*/  VOTE.ANY R56, PT, P2 ;  /* 0x0000000000387806 */ /* 0x000fe400010e0100 */
[----:B------:R-:W-:Y:S02]  /*39e0*/  @!P1 LOP3.LUT R50, RZ, R50, RZ, 0x33, !PT ;  /* 0x00000032ff329212 */ /* 0x000fe400078e33ff */
[----:B------:R-:W-:Y:S02]  /*39f0*/  @!P2 LOP3.LUT R56, RZ, R56, RZ, 0x33, !PT ;  /* 0x00000038ff38a212 */ /* 0x000fe400078e33ff */
[----:B------:R-:W-:-:S02]  /*3a00*/  LOP3.LUT R45, R50, R45, RZ, 0xc0, !PT ;  /* 0x0000002d322d7212 */ /* 0x000fc400078ec0ff */
[----:B------:R-:W-:Y:S02]  /*3a10*/  VOTE.ANY R50, PT, P3 ;  /* 0x0000000000327806 */ /* 0x000fe400018e0100 */
[----:B------:R-:W-:Y:S02]  /*3a20*/  LOP3.LUT R45, R56, R45, RZ, 0xc0, !PT ;  /* 0x0000002d382d7212 */ /* 0x000fe400078ec0ff */
[----:B------:R-:W-:Y:S02]  /*3a30*/  LOP3.LUT P0, RZ, R52, 0x80, RZ, 0xc0, !PT ;  /* 0x0000008034ff7812 */ /* 0x000fe4000780c0ff */
[----:B------:R-:W-:Y:S02]  /*3a40*/  VOTE.ANY R56, PT, P4 ;  /* 0x0000000000387806 */ /* 0x000fe400020e0100 */
[----:B------:R-:W-:Y:S02]  /*3a50*/  @!P3 LOP3.LUT R50, RZ, R50, RZ, 0x33, !PT ;  /* 0x00000032ff32b212 */ /* 0x000fe400078e33ff */
[----:B------:R-:W-:-:S02]  /*3a60*/  @!P4 LOP3.LUT R56, RZ, R56, RZ, 0x33, !PT ;  /* 0x00000038ff38c212 */ /* 0x000fc400078e33ff */
[----:B------:R-:W-:Y:S02]  /*3a70*/  LOP3.LUT R45, R50, R45, RZ, 0xc0, !PT ;  /* 0x0000002d322d7212 */ /* 0x000fe400078ec0ff */
[----:B------:R-:W-:Y:S02]  /*3a80*/  VOTE.ANY R50, PT, P5 ;  /* 0x0000000000327806 */ /* 0x000fe400028e0100 */
[----:B------:R-:W-:Y:S02]  /*3a90*/  LOP3.LUT R45, R56, R45, RZ, 0xc0, !PT ;  /* 0x0000002d382d7212 */ /* 0x000fe400078ec0ff */
[----:B------:R-:W-:Y:S02]  /*3aa0*/  VOTE.ANY R56, PT, P6 ;  /* 0x0000000000387806 */ /* 0x000fe400030e0100 */
[----:B------:R-:W-:Y:S02]  /*3ab0*/  @!P5 LOP3.LUT R50, RZ, R50, RZ, 0x33, !PT ;  /* 0x00000032ff32d212 */ /* 0x000fe400078e33ff */
[----:B------:R-:W-:-:S02]  /*3ac0*/  VOTE.ANY R62, PT, P0 ;  /* 0x00000000003e7806 */ /* 0x000fc400000e0100 */
[----:B------:R-:W-:Y:S02]  /*3ad0*/  @!P6 LOP3.LUT R56, RZ, R56, RZ, 0x33, !PT ;  /* 0x00000038ff38e212 */ /* 0x000fe400078e33ff */
[----:B------:R-:W-:Y:S02]  /*3ae0*/  LOP3.LUT R45, R50, R45, RZ, 0xc0, !PT ;  /* 0x0000002d322d7212 */ /* 0x000fe400078ec0ff */
[----:B------:R-:W-:Y:S02]  /*3af0*/  @!P0 LOP3.LUT R62, RZ, R62, RZ, 0x33, !PT ;  /* 0x0000003eff3e8212 */ /* 0x000fe400078e33ff */
[----:B------:R-:W-:-:S04]  /*3b00*/  LOP3.LUT R45, R56, R45, RZ, 0xc0, !PT ;  /* 0x0000002d382d7212 */ /* 0x000fc800078ec0ff */
[----:B------:R-:W-:Y:S01]  /*3b10*/  LOP3.LUT R45, R62, R45, RZ, 0xc0, !PT ;  /* 0x0000002d3e2d7212 */ /* 0x000fe200078ec0ff */
[----:B------:R-:W-:-:S03]  /*3b20*/  IMAD.MOV.U32 R62, RZ, RZ, RZ ;  /* 0x000000ffff3e7224 */ /* 0x000fc600078e00ff */
[----:B------:R-:W5:Y:S01]  /*3b30*/  FLO.U32 R47, R45 ;  /* 0x0000002d002f7300 */ /* 0x000f6200000e0000 */
[----:B------:R-:W-:-:S07]  /*3b40*/  LOP3.LUT R57, R6, R45, RZ, 0xc0, !PT ;  /* 0x0000002d06397212 */ /* 0x000fce00078ec0ff */
[----:B------:R-:W0:Y:S01]  /*3b50*/  POPC R57, R57 ;  /* 0x0000003900397309 */ /* 0x000e220000000000 */
[----:B-----5:R-:W-:-:S13]  /*3b60*/  ISETP.NE.AND P0, PT, R0, R47, PT ;  /* 0x0000002f0000720c */ /* 0x020fda0003f05270 */
[----:B0--34-:R-:W-:Y:S05]  /*3b70*/  @P0 BRA `(.L_x_36) ;  /* 0x0000000000080947 */ /* 0x019fea0003800000 */
[----:B------:R-:W-:-:S05]  /*3b80*/  IMAD R52, R52, 0x4, R7 ;  /* 0x0000000434347824 */ /* 0x000fca00078e0207 */
[----:B------:R0:W3:Y:S02]  /*3b90*/  ATOMS.ADD R62, [R52], R57 ;  /* 0x00000039343e738c */ /* 0x0000e40000000000 */
.L_x_36:
[----:B------:R-:W-:Y:S05]  /*3ba0*/  BSYNC.RECONVERGENT B0 ;  /* 0x0000000000007941 */ /* 0x000fea0003800200 */
.L_x_35:
[----:B------:R-:W-:Y:S01]  /*3bb0*/  R2P PR, R54, 0x7f ;  /* 0x0000007f36007804 */ /* 0x000fe20000000000 */
[----:B---3--:R3:W4:Y:S01]  /*3bc0*/  SHFL.IDX PT, R62, R62, R47, 0x1f ;  /* 0x00001f2f3e3e7589 */ /* 0x00872200000e0000 */
[----:B------:R-:W-:Y:S01]  /*3bd0*/  BSSY.RECONVERGENT B0, `(.L_x_37) ;  /* 0x0000021000007945 */ /* 0x000fe20003800200 */
[----:B------:R-:W-:-:S10]  /*3be0*/  IMAD.MOV.U32 R56, RZ, RZ, RZ ;  /* 0x000000ffff387224 */ /* 0x000fd400078e00ff */
[----:B------:R-:W-:Y:S02]  /*3bf0*/  VOTE.ANY R45, PT, P0 ;  /* 0x00000000002d7806 */ /* 0x000fe400000e0100 */
[----:B------:R-:W-:Y:S02]  /*3c00*/  VOTE.ANY R50, PT, P1 ;  /* 0x0000000000327806 */ /* 0x000fe400008e0100 */
[----:B------:R-:W-:Y:S02]  /*3c10*/  @!P0 LOP3.LUT R45, RZ, R45, RZ, 0x33, !PT ;  /* 0x0000002dff2d8212 */ /* 0x000fe400078e33ff */
[----:B------:R-:W-:Y:S02]  /*3c20*/  @!P1 LOP3.LUT R50, RZ, R50, RZ, 0x33, !PT ;  /* 0x00000032ff329212 */ /* 0x000fe400078e33ff */
[----:B0-----:R-:W-:Y:S02]  /*3c30*/  VOTE.ANY R52, PT, P2 ;  /* 0x0000000000347806 */ /* 0x001fe400010e0100 */
[----:B------:R-:W-:-:S02]  /*3c40*/  LOP3.LUT R45, R50, R45, RZ, 0xc0, !PT ;  /* 0x0000002d322d7212 */ /* 0x000fc400078ec0ff */
[----:B------:R-:W-:Y:S02]  /*3c50*/  VOTE.ANY R50, PT, P3 ;  /* 0x0000000000327806 */ /* 0x000fe400018e0100 */
[----:B------:R-:W-:Y:S02]  /*3c60*/  @!P2 LOP3.LUT R52, RZ, R52, RZ, 0x33, !PT ;  /* 0x00000034ff34a212 */ /* 0x000fe400078e33ff */
[----:B------:R-:W-:Y:S02]  /*3c70*/  @!P3 LOP3.LUT R50, RZ, R50, RZ, 0x33, !PT ;  /* 0x00000032ff32b212 */ /* 0x000fe400078e33ff */
[----:B------:R-:W-:Y:S02]  /*3c80*/  LOP3.LUT R45, R52, R45, RZ, 0xc0, !PT ;  /* 0x0000002d342d7212 */ /* 0x000fe400078ec0ff */
[----:B------:R-:W-:Y:S02]  /*3c90*/  LOP3.LUT P0, RZ, R54, 0x80, RZ, 0xc0, !PT ;  /* 0x0000008036ff7812 */ /* 0x000fe4000780c0ff */
[----:B------:R-:W-:-:S02]  /*3ca0*/  VOTE.ANY R52, PT, P4 ;  /* 0x0000000000347806 */ /* 0x000fc400020e0100 */
[----:B------:R-:W-:Y:S02]  /*3cb0*/  LOP3.LUT R45, R50, R45, RZ, 0xc0, !PT ;  /* 0x0000002d322d7212 */ /* 0x000fe400078ec0ff */
[----:B------:R-:W-:Y:S02]  /*3cc0*/  VOTE.ANY R50, PT, P5 ;  /* 0x0000000000327806 */ /* 0x000fe400028e0100 */
[----:B------:R-:W-:Y:S02]  /*3cd0*/  @!P4 LOP3.LUT R52, RZ, R52, RZ, 0x33, !PT ;  /* 0x00000034ff34c212 */ /* 0x000fe400078e33ff */
[----:B------:R-:W-:Y:S02]  /*3ce0*/  @!P5 LOP3.LUT R50, RZ, R50, RZ, 0x33, !PT ;  /* 0x00000032ff32d212 */ /* 0x000fe400078e33ff */
[----:B------:R-:W-:Y:S02]  /*3cf0*/  LOP3.LUT R45, R52, R45, RZ, 0xc0, !PT ;  /* 0x0000002d342d7212 */ /* 0x000fe400078ec0ff */
[----:B------:R-:W-:-:S02]  /*3d00*/  VOTE.ANY R52, PT, P6 ;  /* 0x0000000000347806 */ /* 0x000fc400030e0100 */
[----:B------:R-:W-:Y:S02]  /*3d10*/  LOP3.LUT R45, R50, R45, RZ, 0xc0, !PT ;  /* 0x0000002d322d7212 */ /* 0x000fe400078ec0ff */
[----:B------:R-:W-:Y:S02]  /*3d20*/  VOTE.ANY R50, PT, P0 ;  /* 0x0000000000327806 */ /* 0x000fe400000e0100 */
[----:B------:R-:W-:Y:S02]  /*3d30*/  @!P6 LOP3.LUT R52, RZ, R52, RZ, 0x33, !PT ;  /* 0x00000034ff34e212 */ /* 0x000fe400078e33ff */
[----:B------:R-:W-:Y:S02]  /*3d40*/  @!P0 LOP3.LUT R50, RZ, R50, RZ, 0x33, !PT ;  /* 0x00000032ff328212 */ /* 0x000fe400078e33ff */
[----:B------:R-:W-:-:S04]  /*3d50*/  LOP3.LUT R45, R52, R45, RZ, 0xc0, !PT ;  /* 0x0000002d342d7212 */ /* 0x000fc800078ec0ff */
[----:B------:R-:W-:-:S04]  /*3d60*/  LOP3.LUT R45, R50, R45, RZ, 0xc0, !PT ;  /* 0x0000002d322d7212 */ /* 0x000fc800078ec0ff */
[----:B------:R-:W0:Y:S01]  /*3d70*/  FLO.U32 R49, R45 ;  /* 0x0000002d00317300 */ /* 0x000e2200000e0000 */
[----:B------:R-:W-:-:S07]  /*3d80*/  LOP3.LUT R51, R6, R45, RZ, 0xc0, !PT ;  /* 0x0000002d06337212 */ /* 0x000fce00078ec0ff */
[----:B------:R-:W1:Y:S01]  /*3d90*/  POPC R51, R51 ;  /* 0x0000003300337309 */ /* 0x000e620000000000 */
[----:B0-----:R-:W-:-:S13]  /*3da0*/  ISETP.NE.AND P0, PT, R0, R49, PT ;  /* 0x000000310000720c */ /* 0x001fda0003f05270 */
[----:B-1-34-:R-:W-:Y:S05]  /*3db0*/  @P0 BRA `(.L_x_38) ;  /* 0x0000000000080947 */ /* 0x01afea0003800000 */
[----:B------:R-:W-:-:S05]  /*3dc0*/  IMAD R54, R54, 0x4, R7 ;  /* 0x0000000436367824 */ /* 0x000fca00078e0207 */
[----:B------:R0:W1:Y:S02]  /*3dd0*/  ATOMS.ADD R56, [R54], R51 ;  /* 0x000000333638738c */ /* 0x0000640000000000 */
.L_x_38:
[----:B------:R-:W-:Y:S05]  /*3de0*/  BSYNC.RECONVERGENT B0 ;  /* 0x0000000000007941 */ /* 0x000fea0003800200 */
.L_x_37:
[----:B------:R-:W-:Y:S01]  /*3df0*/  R2P PR, R48, 0x7f ;  /* 0x0000007f30007804 */ /* 0x000fe20000000000 */
[----:B-1----:R1:W3:Y:S01]  /*3e00*/  SHFL.IDX PT, R56, R56, R49, 0x1f ;  /* 0x00001f3138387589 */ /* 0x0022e200000e0000 */
[----:B------:R-:W-:Y:S11]  /*3e10*/  BSSY.RECONVERGENT B0, `(.L_x_39) ;  /* 0x0000021000007945 */ /* 0x000ff60003800200 */
[----:B------:R-:W-:-:S02]  /*3e20*/  VOTE.ANY R45, PT, P0 ;  /* 0x00000000002d7806 */ /* 0x000fc400000e0100 */
[----:B------:R-:W-:Y:S02]  /*3e30*/  VOTE.ANY R50, PT, P1 ;  /* 0x0000000000327806 */ /* 0x000fe400008e0100 */
[----:B------:R-:W-:Y:S02]  /*3e40*/  @!P0 LOP3.LUT R45, RZ, R45, RZ, 0x33, !PT ;  /* 0x0000002dff2d8212 */ /* 0x000fe400078e33ff */
[----:B------:R-:W-:Y:S02]  /*3e50*/  @!P1 LOP3.LUT R50, RZ, R50, RZ, 0x33, !PT ;  /* 0x00000032ff329212 */ /* 0x000fe400078e33ff */
[----:B------:R-:W-:Y:S02]  /*3e60*/  VOTE.ANY R52, PT, P2 ;  /* 0x0000000000347806 */ /* 0x000fe400010e0100 */
[----:B------:R-:W-:Y:S02]  /*3e70*/  LOP3.LUT R45, R50, R45, RZ, 0xc0, !PT ;  /* 0x0000002d322d7212 */ /* 0x000fe400078ec0ff */
[----:B------:R-:W-:-:S02]  /*3e80*/  @!P2 LOP3.LUT R52, RZ, R52, RZ, 0x33, !PT ;  /* 0x00000034ff34a212 */ /* 0x000fc400078e33ff */
[----:B------:R-:W-:Y:S02]  /*3e90*/  VOTE.ANY R50, PT, P3 ;  /* 0x0000000000327806 */ /* 0x000fe400018e0100 */
[----:B------:R-:W-:Y:S02]  /*3ea0*/  LOP3.LUT R45, R52, R45, RZ, 0xc0, !PT ;  /* 0x0000002d342d7212 */ /* 0x000fe400078ec0ff */
[----:B------:R-:W-:Y:S02]  /*3eb0*/  @!P3 LOP3.LUT R50, RZ, R50, RZ, 0x33, !PT ;  /* 0x00000032ff32b212 */ /* 0x000fe400078e33ff */
[----:B------:R-:W-:Y:S02]  /*3ec0*/  LOP3.LUT P0, RZ, R48, 0x80, RZ, 0xc0, !PT ;  /* 0x0000008030ff7812 */ /* 0x000fe4000780c0ff */
[----:B------:R-:W-:Y:S02]  /*3ed0*/  LOP3.LUT R45, R50, R45, RZ, 0xc0, !PT ;  /* 0x0000002d322d7212 */ /* 0x000fe400078ec0ff */
[----:B------:R-:W-:-:S02]  /*3ee0*/  VOTE.ANY R50, PT, P4 ;  /* 0x0000000000327806 */ /* 0x000fc400020e0100 */
[----:B------:R-:W-:Y:S02]  /*3ef0*/  VOTE.ANY R52, PT, P5 ;  /* 0x0000000000347806 */ /* 0x000fe400028e0100 */
[----:B------:R-:W-:Y:S02]  /*3f00*/  @!P4 LOP3.LUT R50, RZ, R50, RZ, 0x33, !PT ;  /* 0x00000032ff32c212 */ /* 0x000fe400078e33ff */
[----:B------:R-:W-:Y:S02]  /*3f10*/  @!P5 LOP3.LUT R52, RZ, R52, RZ, 0x33, !PT ;  /* 0x00000034ff34d212 */ /* 0x000fe400078e33ff */
[----:B------:R-:W-:Y:S02]  /*3f20*/  LOP3.LUT R45, R50, R45, RZ, 0xc0, !PT ;  /* 0x0000002d322d7212 */ /* 0x000fe400078ec0ff */
[----:B------:R-:W-:Y:S02]  /*3f30*/  VOTE.ANY R50, PT, P6 ;  /* 0x0000000000327806 */ /* 0x000fe400030e0100 */
[----:B------:R-:W-:-:S02]  /*3f40*/  LOP3.LUT R45, R52, R45, RZ, 0xc0, !PT ;  /* 0x0000002d342d7212 */ /* 0x000fc400078ec0ff */
[----:B------:R-:W-:Y:S02]  /*3f50*/  @!P6 LOP3.LUT R50, RZ, R50, RZ, 0x33, !PT ;  /* 0x00000032ff32e212 */ /* 0x000fe400078e33ff */
[----:B------:R-:W-:Y:S02]  /*3f60*/  VOTE.ANY R52, PT, P0 ;  /* 0x0000000000347806 */ /* 0x000fe400000e0100 */
[----:B------:R-:W-:Y:S01]  /*3f70*/  LOP3.LUT R45, R50, R45, RZ, 0xc0, !PT ;  /* 0x0000002d322d7212 */ /* 0x000fe200078ec0ff */
[----:B------:R-:W-:Y:S01]  /*3f80*/  IMAD.MOV.U32 R50, RZ, RZ, RZ ;  /* 0x000000ffff327224 */ /* 0x000fe200078e00ff */
[----:B------:R-:W-:-:S04]  /*3f90*/  @!P0 LOP3.LUT R52, RZ, R52, RZ, 0x33, !PT ;  /* 0x00000034ff348212 */ /* 0x000fc800078e33ff */
[----:B------:R-:W-:-:S04]  /*3fa0*/  LOP3.LUT R45, R52, R45, RZ, 0xc0, !PT ;  /* 0x0000002d342d7212 */ /* 0x000fc800078ec0ff */
[----:B------:R-:W4:Y:S01]  /*3fb0*/  FLO.U32 R53, R45 ;  /* 0x0000002d00357300 */ /* 0x000f2200000e0000 */
[----:B------:R-:W-:-:S07]  /*3fc0*/  LOP3.LUT R47, R6, R45, RZ, 0xc0, !PT ;  /* 0x0000002d062f7212 */ /* 0x000fce00078ec0ff */
[----:B------:R-:W0:Y:S01]  /*3fd0*/  POPC R47, R47 ;  /* 0x0000002f002f7309 */ /* 0x000e220000000000 */
[----:B----4-:R-:W-:-:S13]  /*3fe0*/  ISETP.NE.AND P0, PT, R0, R53, PT ;  /* 0x000000350000720c */ /* 0x010fda0003f05270 */
[----:B01-3--:R-:W-:Y:S05]  /*3ff0*/  @P0 BRA `(.L_x_40) ;  /* 0x0000000000080947 */ /* 0x00bfea0003800000 */
[----:B------:R-:W-:-:S05]  /*4000*/  IMAD R48, R48, 0x4, R7 ;  /* 0x0000000430307824 */ /* 0x000fca00078e0207 */
[----:B------:R0:W1:Y:S02]  /*4010*/  ATOMS.ADD R50, [R48], R47 ;  /* 0x0000002f3032738c */ /* 0x0000640000000000 */
.L_x_40:
[----:B------:R-:W-:Y:S05]  /*4020*/  BSYNC.RECONVERGENT B0 ;  /* 0x0000000000007941 */ /* 0x000fea0003800200 */
.L_x_39:
[----:B------:R-:W-:Y:S01]  /*4030*/  R2P PR, R46, 0x7f ;  /* 0x0000007f2e007804 */ /* 0x000fe20000000000 */
[----:B-1----:R1:W3:Y:S01]  /*4040*/  SHFL.IDX PT, R50, R50, R53, 0x1f ;  /* 0x00001f3532327589 */ /* 0x0022e200000e0000 */
[----:B------:R-:W-:Y:S11]  /*4050*/  BSSY.RECONVERGENT B0, `(.L_x_41) ;  /* 0x0000021000007945 */ /* 0x000ff60003800200 */
[----:B------:R-:W-:-:S02]  /*4060*/  VOTE.ANY R45, PT, P0 ;  /* 0x00000000002d7806 */ /* 0x000fc400000e0100 */
[----:B0-----:R-:W-:Y:S02]  /*4070*/  VOTE.ANY R48, PT, P1 ;  /* 0x0000000000307806 */ /* 0x001fe400008e0100 */
[----:B------:R-:W-:Y:S02]  /*4080*/  @!P0 LOP3.LUT R45, RZ, R45, RZ, 0x33, !PT ;  /* 0x0000002dff2d8212 */ /* 0x000fe400078e33ff */
[----:B------:R-:W-:Y:S02]  /*4090*/  @!P1 LOP3.LUT R48, RZ, R48, RZ, 0x33, !PT ;  /* 0x00000030ff309212 */ /* 0x000fe400078e33ff */
[----:B------:R-:W-:Y:S02]  /*40a0*/  LOP3.LUT P0, RZ, R46, 0x80, RZ, 0xc0, !PT ;  /* 0x000000802eff7812 */ /* 0x000fe4000780c0ff */
[----:B------:R-:W-:Y:S02]  /*40b0*/  LOP3.LUT R45, R48, R45, RZ, 0xc0, !PT ;  /* 0x0000002d302d7212 */ /* 0x000fe400078ec0ff */
[----:B------:R-:W-:-:S04]  /*40c0*/  VOTE.ANY R48, PT, P2 ;  /* 0x0000000000307806 */ /* 0x000fc800010e0100 */
[----:B------:R-:W-:-:S04]  /*40d0*/  @!P2 LOP3.LUT R48, RZ, R48, RZ, 0x33, !PT ;  /* 0x00000030ff30a212 */ /* 0x000fc800078e33ff */
        /* <DEDUP_REMOVED lines=15> */
[----:B------:R-:W-:Y:S01]  /*41d0*/  LOP3.LUT R59, R48, R45, RZ, 0xc0, !PT ;  /* 0x0000002d303b7212 */ /* 0x000fe200078ec0ff */
[----:B------:R-:W-:-:S03]  /*41e0*/  IMAD.MOV.U32 R48, RZ, RZ, RZ ;  /* 0x000000ffff307224 */ /* 0x000fc600078e00ff */
[----:B------:R-:W0:Y:S01]  /*41f0*/  FLO.U32 R49, R59 ;  /* 0x0000003b00317300 */ /* 0x000e2200000e0000 */
[----:B------:R-:W-:-:S07]  /*4200*/  LOP3.LUT R45, R6, R59, RZ, 0xc0, !PT ;  /* 0x0000003b062d7212 */ /* 0x000fce00078ec0ff */
[----:B------:R-:W4:Y:S01]  /*4210*/  POPC R45, R45 ;  /* 0x0000002d002d7309 */ /* 0x000f220000000000 */
[----:B0-----:R-:W-:-:S13]  /*4220*/  ISETP.NE.AND P0, PT, R0, R49, PT ;  /* 0x000000310000720c */ /* 0x001fda0003f05270 */
[----:B-1-34-:R-:W-:Y:S05]  /*4230*/  @P0 BRA `(.L_x_42) ;  /* 0x0000000000080947 */ /* 0x01afea0003800000 */
[----:B------:R-:W-:-:S05]  /*4240*/  IMAD R46, R46, 0x4, R7 ;  /* 0x000000042e2e7824 */ /* 0x000fca00078e0207 */
[----:B------:R0:W1:Y:S02]  /*4250*/  ATOMS.ADD R48, [R46], R45 ;  /* 0x0000002d2e30738c */ /* 0x0000640000000000 */
.L_x_42:
[----:B------:R-:W-:Y:S05]  /*4260*/  BSYNC.RECONVERGENT B0 ;  /* 0x0000000000007941 */ /* 0x000fea0003800200 */
.L_x_41:
[----:B------:R-:W-:Y:S01]  /*4270*/  R2P PR, R44, 0x7f ;  /* 0x0000007f2c007804 */ /* 0x000fe20000000000 */
[----:B-1----:R1:W3:Y:S01]  /*4280*/  SHFL.IDX PT, R48, R48, R49, 0x1f ;  /* 0x00001f3130307589 */ /* 0x0022e200000e0000 */
[----:B------:R-:W-:Y:S01]  /*4290*/  BSSY.RECONVERGENT B0, `(.L_x_43) ;  /* 0x0000021000007945 */ /* 0x000fe20003800200 */
[----:B------:R-:W-:-:S10]  /*42a0*/  IMAD.MOV.U32 R52, RZ, RZ, RZ ;  /* 0x000000ffff347224 */ /* 0x000fd400078e00ff */
[----:B0-----:R-:W-:Y:S02]  /*42b0*/  VOTE.ANY R46, PT, P0 ;  /* 0x00000000002e7806 */ /* 0x001fe400000e0100 */
[----:B------:R-:W-:Y:S02]  /*42c0*/  VOTE.ANY R53, PT, P1 ;  /* 0x0000000000357806 */ /* 0x000fe400008e0100 */
[----:B------:R-:W-:Y:S02]  /*42d0*/  @!P0 LOP3.LUT R46, RZ, R46, RZ, 0x33, !PT ;  /* 0x0000002eff2e8212 */ /* 0x000fe400078e33ff */
[----:B------:R-:W-:Y:S02]  /*42e0*/  @!P1 LOP3.LUT R53, RZ, R53, RZ, 0x33, !PT ;  /* 0x00000035ff359212 */ /* 0x000fe400078e33ff */
[----:B------:R-:W-:Y:S02]  /*42f0*/  LOP3.LUT P0, RZ, R44, 0x80, RZ, 0xc0, !PT ;  /* 0x000000802cff7812 */ /* 0x000fe4000780c0ff */
[----:B------:R-:W-:-:S02]  /*4300*/  LOP3.LUT R46, R53, R46, RZ, 0xc0, !PT ;  /* 0x0000002e352e7212 */ /* 0x000fc400078ec0ff */
        /* <DEDUP_REMOVED lines=17> */
[----:B------:R-:W-:-:S04]  /*4420*/  LOP3.LUT R59, R53, R46, RZ, 0xc0, !PT ;  /* 0x0000002e353b7212 */ /* 0x000fc800078ec0ff */
[----:B------:R-:W0:Y:S01]  /*4430*/  FLO.U32 R53, R59 ;  /* 0x0000003b00357300 */ /* 0x000e2200000e0000 */
[----:B------:R-:W-:-:S07]  /*4440*/  LOP3.LUT R46, R6, R59, RZ, 0xc0, !PT ;  /* 0x0000003b062e7212 */ /* 0x000fce00078ec0ff */
[----:B------:R-:W4:Y:S01]  /*4450*/  POPC R46, R46 ;  /* 0x0000002e002e7309 */ /* 0x000f220000000000 */
[----:B0-----:R-:W-:-:S13]  /*4460*/  ISETP.NE.AND P0, PT, R0, R53, PT ;  /* 0x000000350000720c */ /* 0x001fda0003f05270 */
[----:B-1-34-:R-:W-:Y:S05]  /*4470*/  @P0 BRA `(.L_x_44) ;  /* 0x0000000000080947 */ /* 0x01afea0003800000 */
[----:B------:R-:W-:-:S05]  /*4480*/  IMAD R49, R44, 0x4, R7 ;  /* 0x000000042c317824 */ /* 0x000fca00078e0207 */
[----:B------:R0:W1:Y:S02]  /*4490*/  ATOMS.ADD R52, [R49], R46 ;  /* 0x0000002e3134738c */ /* 0x0000640000000000 */
.L_x_44:
[----:B------:R-:W-:Y:S05]  /*44a0*/  BSYNC.RECONVERGENT B0 ;  /* 0x0000000000007941 */ /* 0x000fea0003800200 */
.L_x_43:
[----:B------:R-:W-:Y:S01]  /*44b0*/  R2P PR, R42, 0x7f ;  /* 0x0000007f2a007804 */ /* 0x000fe20000000000 */
[----:B------:R-:W-:Y:S01]  /*44c0*/  BSSY.RECONVERGENT B0, `(.L_x_45) ;  /* 0x0000022000007945 */ /* 0x000fe20003800200 */
[----:B------:R-:W-:-:S11]  /*44d0*/  IMAD.MOV.U32 R64, RZ, RZ, RZ ;  /* 0x000000ffff407224 */ /* 0x000fd600078e00ff */
[----:B------:R-:W-:Y:S02]  /*44e0*/  VOTE.ANY R44, PT, P0 ;  /* 0x00000000002c7806 */ /* 0x000fe400000e0100 */
[----:B0-----:R-:W-:Y:S02]  /*44f0*/  VOTE.ANY R49, PT, P1 ;  /* 0x0000000000317806 */ /* 0x001fe400008e0100 */
        /* <DEDUP_REMOVED lines=22> */
[----:B-1----:R0:W1:Y:S02]  /*4660*/  SHFL.IDX PT, R49, R52, R53, 0x1f ;  /* 0x00001f3534317589 */ /* 0x00206400000e0000 */
[----:B------:R-:W3:Y:S01]  /*4670*/  FLO.U32 R59, R61 ;  /* 0x0000003d003b7300 */ /* 0x000ee200000e0000 */
[----:B------:R-:W-:-:S07]  /*4680*/  LOP3.LUT R44, R6, R61, RZ, 0xc0, !PT ;  /* 0x0000003d062c7212 */ /* 0x000fce00078ec0ff */
[----:B------:R-:W4:Y:S01]  /*4690*/  POPC R44, R44 ;  /* 0x0000002c002c7309 */ /* 0x000f220000000000 */
[----:B---3--:R-:W-:-:S13]  /*46a0*/  ISETP.NE.AND P0, PT, R0, R59, PT ;  /* 0x0000003b0000720c */ /* 0x008fda0003f05270 */
[----:B01--4-:R-:W-:Y:S05]  /*46b0*/  @P0 BRA `(.L_x_46) ;  /* 0x0000000000080947 */ /* 0x013fea0003800000 */
[----:B------:R-:W-:-:S05]  /*46c0*/  IMAD R53, R42, 0x4, R7 ;  /* 0x000000042a357824 */ /* 0x000fca00078e0207 */
[----:B------:R0:W1:Y:S02]  /*46d0*/  ATOMS.ADD R64, [R53], R44 ;  /* 0x0000002c3540738c */ /* 0x0000640000000000 */
.L_x_46:
[----:B------:R-:W-:Y:S05]  /*46e0*/  BSYNC.RECONVERGENT B0 ;  /* 0x0000000000007941 */ /* 0x000fea0003800200 */
.L_x_45:
        /* <DEDUP_REMOVED lines=35> */
.L_x_48:
[----:B------:R-:W-:Y:S05]  /*4920*/  BSYNC.RECONVERGENT B0 ;  /* 0x0000000000007941 */ /* 0x000fea0003800200 */
.L_x_47:
[----:B------:R-:W-:Y:S01]  /*4930*/  R2P PR, R38, 0x7f ;  /* 0x0000007f26007804 */ /* 0x000fe20000000000 */
[----:B------:R-:W-:Y:S01]  /*4940*/  IMAD.IADD R40, R55, 0x1, R60 ;  /* 0x0000000137287824 */ /* 0x000fe200078e023c */
[----:B------:R-:W-:Y:S01]  /*4950*/  BSSY.RECONVERGENT B0, `(.L_x_49) ;  /* 0x0000022000007945 */ /* 0x000fe20003800200 */
[----:B------:R-:W-:-:S10]  /*4960*/  IMAD.MOV.U32 R60, RZ, RZ, RZ ;  /* 0x000000ffff3c7224 */ /* 0x000fd400078e00ff */
[----:B------:R-:W-:Y:S02]  /*4970*/  VOTE.ANY R52, PT, P0 ;  /* 0x0000000000347806 */ /* 0x000fe400000e0100 */
[----:B--2---:R-:W-:Y:S02]  /*4980*/  VOTE.ANY R55, PT, P1 ;  /* 0x0000000000377806 */ /* 0x004fe400008e0100 */
        /* <DEDUP_REMOVED lines=22> */
[----:B-1----:R1:W2:Y:S02]  /*4af0*/  SHFL.IDX PT, R55, R54, R61, 0x1f ;  /* 0x00001f3d36377589 */ /* 0x0022a400000e0000 */
[----:B0-----:R-:W0:Y:S01]  /*4b00*/  FLO.U32 R59, R63 ;  /* 0x0000003f003b7300 */ /* 0x001e2200000e0000 */
[----:B------:R-:W-:-:S07]  /*4b10*/  LOP3.LUT R52, R6, R63, RZ, 0xc0, !PT ;  /* 0x0000003f06347212 */ /* 0x000fce00078ec0ff */
[----:B------:R-:W3:Y:S01]  /*4b20*/  POPC R52, R52 ;  /* 0x0000003400347309 */ /* 0x000ee20000000000 */
[----:B0-----:R-:W-:-:S13]  /*4b30*/  ISETP.NE.AND P0, PT, R0, R59, PT ;  /* 0x0000003b0000720c */ /* 0x001fda0003f05270 */
[----:B-123--:R-:W-:Y:S05]  /*4b40*/  @P0 BRA `(.L_x_50) ;  /* 0x0000000000080947 */ /* 0x00efea0003800000 */
[----:B------:R-:W-:-:S05]  /*4b50*/  IMAD R61, R38, 0x4, R7 ;  /* 0x00000004263d7824 */ /* 0x000fca00078e0207 */
[----:B------:R0:W1:Y:S02]  /*4b60*/  ATOMS.ADD R60, [R61], R52 ;  /* 0x000000343d3c738c */ /* 0x0000640000000000 */
.L_x_50:
[----:B------:R-:W-:Y:S05]  /*4b70*/  BSYNC.RECONVERGENT B0 ;  /* 0x0000000000007941 */ /* 0x000fea0003800200 */
.L_x_49:
[----:B------:R-:W-:Y:S01]  /*4b80*/  R2P PR, R26, 0x7f ;  /* 0x0000007f1a007804 */ /* 0x000fe20000000000 */
[----:B------:R-:W-:Y:S01]  /*4b90*/  IMAD.IADD R38, R57, 0x1, R62 ;  /* 0x0000000139267824 */ /* 0x000fe200078e023e */
[----:B------:R-:W-:Y:S01]  /*4ba0*/  BSSY.RECONVERGENT B0, `(.L_x_51) ;  /* 0x0000022000007945 */ /* 0x000fe20003800200 */
[----:B------:R-:W-:-:S10]  /*4bb0*/  IMAD.MOV.U32 R62, RZ, RZ, RZ ;  /* 0x000000ffff3e7224 */ /* 0x000fd400078e00ff */
[----:B------:R-:W-:Y:S02]  /*4bc0*/  VOTE.ANY R54, PT, P0 ;  /* 0x0000000000367806 */ /* 0x000fe400000e0100 */
        /* <DEDUP_REMOVED lines=31> */
.L_x_52:
[----:B------:R-:W-:Y:S05]  /*4dc0*/  BSYNC.RECONVERGENT B0 ;  /* 0x0000000000007941 */ /* 0x000fea0003800200 */
.L_x_51:
[----:B------:R-:W-:Y:S01]  /*4dd0*/  R2P PR, R16, 0x7f ;  /* 0x0000007f10007804 */ /* 0x000fe20000000000 */
[----:B------:R-:W-:Y:S01]  /*4de0*/  IMAD.IADD R26, R51, 0x1, R56 ;  /* 0x00000001331a7824 */ /* 0x000fe200078e0238 */
[----:B------:R-:W-:Y:S11]  /*4df0*/  BSSY.RECONVERGENT B0, `(.L_x_53) ;  /* 0x0000022000007945 */ /* 0x000ff60003800200 */
[----:B0-----:R-:W-:-:S02]  /*4e00*/  VOTE.ANY R59, PT, P0 ;  /* 0x00000000003b7806 */ /* 0x001fc400000e0100 */
[----:B------:R-:W-:Y:S02]  /*4e10*/  VOTE.ANY R56, PT, P1 ;  /* 0x0000000000387806 */ /* 0x000fe400008e0100 */
[----:B------:R-:W-:Y:S02]  /*4e20*/  @!P0 LOP3.LUT R59, RZ, R59, RZ, 0x33, !PT ;  /* 0x0000003bff3b8212 */ /* 0x000fe400078e33ff */
[----:B------:R-:W-:Y:S02]  /*4e30*/  @!P1 LOP3.LUT R56, RZ, R56, RZ, 0x33, !PT ;  /* 0x00000038ff389212 */ /* 0x000fe400078e33ff */
[----:B------:R-:W-:Y:S02]  /*4e40*/  VOTE.ANY R51, PT, P2 ;  /* 0x0000000000337806 */ /* 0x000fe400010e0100 */
[----:B------:R-:W-:Y:S02]  /*4e50*/  LOP3.LUT R56, R56, R59, RZ, 0xc0, !PT ;  /* 0x0000003b38387212 */ /* 0x000fe400078ec0ff */
[----:B------:R-:W-:Y:S01]  /*4e60*/  @!P2 LOP3.LUT R51, RZ, R51, RZ, 0x33, !PT ;  /* 0x00000033ff33a212 */ /* 0x000fe200078e33ff */
[----:B-1----:R0:W1:Y:S01]  /*4e70*/  SHFL.IDX PT, R59, R62, R61, 0x1f ;  /* 0x00001f3d3e3b7589 */ /* 0x00206200000e0000 */
[----:B------:R-:W-:-:S02]  /*4e80*/  LOP3.LUT P0, RZ, R16, 0x80, RZ, 0xc0, !PT ;  /* 0x0000008010ff7812 */ /* 0x000fc4000780c0ff */
        /* <DEDUP_REMOVED lines=17> */
[----:B------:R-:W2:Y:S01]  /*4fa0*/  FLO.U32 R63, R65 ;  /* 0x00000041003f7300 */ /* 0x000ea200000e0000 */
[----:B------:R-:W-:-:S07]  /*4fb0*/  LOP3.LUT R51, R6, R65, RZ, 0xc0, !PT ;  /* 0x0000004106337212 */ /* 0x000fce00078ec0ff */
[----:B------:R-:W3:Y:S01]  /*4fc0*/  POPC R51, R51 ;  /* 0x0000003300337309 */ /* 0x000ee20000000000 */
[----:B--2---:R-:W-:-:S13]  /*4fd0*/  ISETP.NE.AND P0, PT, R0, R63, PT ;  /* 0x0000003f0000720c */ /* 0x004fda0003f05270 */
[----:B01-3--:R-:W-:Y:S05]  /*4fe0*/  @P0 BRA `(.L_x_54) ;  /* 0x0000000000080947 */ /* 0x00bfea0003800000 */
[----:B------:R-:W-:-:S05]  /*4ff0*/  IMAD R16, R16, 0x4, R7 ;  /* 0x0000000410107824 */ /* 0x000fca00078e0207 */
[----:B------:R0:W1:Y:S02]  /*5000*/  ATOMS.ADD R56, [R16], R51 ;  /* 0x000000331038738c */ /* 0x0000640000000000 */
.L_x_54:
[----:B------:R-:W-:Y:S05]  /*5010*/  BSYNC.RECONVERGENT B0 ;  /* 0x0000000000007941 */ /* 0x000fea0003800200 */
.L_x_53:
[----:B------:R-:W-:Y:S01]  /*5020*/  R2P PR, R15, 0x7f ;  /* 0x0000007f0f007804 */ /* 0x000fe20000000000 */
[----:B------:R-:W-:Y:S01]  /*5030*/  IMAD.IADD R50, R47, 0x1, R50 ;  /* 0x000000012f327824 */ /* 0x000fe200078e0232 */
[----:B-1----:R1:W2:Y:S01]  /*5040*/  SHFL.IDX PT, R56, R56, R63, 0x1f ;  /* 0x00001f3f38387589 */ /* 0x0022a200000e0000 */
[----:B------:R-:W-:Y:S01]  /*5050*/  BSSY.RECONVERGENT B0, `(.L_x_55) ;  /* 0x0000021000007945 */ /* 0x000fe20003800200 */
[----:B------:R-:W-:-:S09]  /*5060*/  IMAD.MOV.U32 R60, RZ, RZ, RZ ;  /* 0x000000ffff3c7224 */ /* 0x000fd200078e00ff */
        /* <DEDUP_REMOVED lines=26> */
[----:B------:R-:W3:Y:S01]  /*5210*/  POPC R16, R16 ;  /* 0x0000001000107309 */ /* 0x000ee20000000000 */
[----:B0-----:R-:W-:-:S13]  /*5220*/  ISETP.NE.AND P0, PT, R0, R47, PT ;  /* 0x0000002f0000720c */ /* 0x001fda0003f05270 */
[----:B-123--:R-:W-:Y:S05]  /*5230*/  @P0 BRA `(.L_x_56) ;  /* 0x0000000000080947 */ /* 0x00efea0003800000 */
[----:B------:R-:W-:-:S05]  /*5240*/  IMAD R15, R15, 0x4, R7 ;  /* 0x000000040f0f7824 */ /* 0x000fca00078e0207 */
[----:B------:R0:W1:Y:S02]  /*5250*/  ATOMS.ADD R60, [R15], R16 ;  /* 0x000000100f3c738c */ /* 0x0000640000000000 */
.L_x_56:
[----:B------:R-:W-:Y:S05]  /*5260*/  BSYNC.RECONVERGENT B0 ;  /* 0x0000000000007941 */ /* 0x000fea0003800200 */
.L_x_55:
[----:B------:R-:W-:Y:S01]  /*5270*/  R2P PR, R4, 0x7f ;  /* 0x0000007f04007804 */ /* 0x000fe20000000000 */
[----:B------:R-:W-:Y:S01]  /*5280*/  IMAD.IADD R48, R45, 0x1, R48 ;  /* 0x000000012d307824 */ /* 0x000fe200078e0230 */
[----:B-1----:R1:W2:Y:S01]  /*5290*/  SHFL.IDX PT, R47, R60, R47, 0x1f ;  /* 0x00001f2f3c2f7589 */ /* 0x0022a200000e0000 */
[----:B------:R-:W-:Y:S10]  /*52a0*/  BSSY.RECONVERGENT B0, `(.L_x_57) ;  /* 0x0000021000007945 */ /* 0x000ff40003800200 */
[----:B0-----:R-:W-:-:S02]  /*52b0*/  VOTE.ANY R15, PT, P0 ;  /* 0x00000000000f7806 */ /* 0x001fc400000e0100 */
[----:B------:R-:W-:Y:S02]  /*52c0*/  VOTE.ANY R62, PT, P1 ;  /* 0x00000000003e7806 */ /* 0x000fe400008e0100 */
        /* <DEDUP_REMOVED lines=25> */
[----:B------:R-:W3:Y:S01]  /*5460*/  POPC R15, R15 ;  /* 0x0000000f000f7309 */ /* 0x000ee20000000000 */
[----:B0-----:R-:W-:-:S13]  /*5470*/  ISETP.NE.AND P0, PT, R0, R45, PT ;  /* 0x0000002d0000720c */ /* 0x001fda0003f05270 */
[----:B-123--:R-:W-:Y:S05]  /*5480*/  @P0 BRA `(.L_x_58) ;  /* 0x0000000000080947 */ /* 0x00efea0003800000 */
[----:B------:R-:W-:-:S05]  /*5490*/  IMAD R4, R4, 0x4, R7 ;  /* 0x0000000404047824 */ /* 0x000fca00078e0207 */
[----:B------:R0:W1:Y:S02]  /*54a0*/  ATOMS.ADD R62, [R4], R15 ;  /* 0x0000000f043e738c */ /* 0x0000640000000000 */
.L_x_58:
[----:B------:R-:W-:Y:S05]  /*54b0*/  BSYNC.RECONVERGENT B0 ;  /* 0x0000000000007941 */ /* 0x000fea0003800200 */
.L_x_57:
[----:B------:R-:W-:Y:S01]  /*54c0*/  R2P PR, R8, 0x7f ;  /* 0x0000007f08007804 */ /* 0x000fe20000000000 */
[----:B0-----:R-:W-:Y:S01]  /*54d0*/  IMAD.IADD R4, R46, 0x1, R49 ;  /* 0x000000012e047824 */ /* 0x001fe200078e0231 */
[----:B-1----:R0:W1:Y:S01]  /*54e0*/  SHFL.IDX PT, R62, R62, R45, 0x1f ;  /* 0x00001f2d3e3e7589 */ /* 0x00206200000e0000 */
[----:B------:R-:W-:Y:S10]  /*54f0*/  BSSY.RECONVERGENT B0, `(.L_x_59) ;  /* 0x0000021000007945 */ /* 0x000ff40003800200 */
[----:B------:R-:W-:-:S02]  /*5500*/  VOTE.ANY R60, PT, P0 ;  /* 0x00000000003c7806 */ /* 0x000fc400000e0100 */
[----:B------:R-:W-:Y:S02]  /*5510*/  VOTE.ANY R49, PT, P1 ;  /* 0x0000000000317806 */ /* 0x000fe400008e0100 */
[----:B------:R-:W-:Y:S02]  /*5520*/  @!P0 LOP3.LUT R60, RZ, R60, RZ, 0x33, !PT ;  /* 0x0000003cff3c8212 */ /* 0x000fe400078e33ff */
[----:B------:R-:W-:Y:S02]  /*5530*/  @!P1 LOP3.LUT R49, RZ, R49, RZ, 0x33, !PT ;  /* 0x00000031ff319212 */ /* 0x000fe400078e33ff */
[----:B------:R-:W-:Y:S02]  /*5540*/  VOTE.ANY R46, PT, P2 ;  /* 0x00000000002e7806 */ /* 0x000fe400010e0100 */
[----:B------:R-:W-:Y:S01]  /*5550*/  LOP3.LUT R49, R49, R60, RZ, 0xc0, !PT ;  /* 0x0000003c31317212 */ /* 0x000fe200078ec0ff */
[----:B------:R-:W-:Y:S01]  /*5560*/  IMAD.MOV.U32 R60, RZ, RZ, RZ ;  /* 0x000000ffff3c7224 */ /* 0x000fe200078e00ff */
[----:B------:R-:W-:-:S02]  /*5570*/  @!P2 LOP3.LUT R46, RZ, R46, RZ, 0x33, !PT ;  /* 0x0000002eff2ea212 */ /* 0x000fc400078e33ff */
        /* <DEDUP_REMOVED lines=17> */
[----:B------:R-:W2:Y:S01]  /*5690*/  FLO.U32 R49, R61 ;  /* 0x0000003d00317300 */ /* 0x000ea200000e0000 */
[----:B------:R-:W-:-:S07]  /*56a0*/  LOP3.LUT R46, R6, R61, RZ, 0xc0, !PT ;  /* 0x0000003d062e7212 */ /* 0x000fce00078ec0ff */
[----:B------:R-:W3:Y:S01]  /*56b0*/  POPC R46, R46 ;  /* 0x0000002e002e7309 */ /* 0x000ee20000000000 */
[----:B--2---:R-:W-:-:S13]  /*56c0*/  ISETP.NE.AND P0, PT, R0, R49, PT ;  /* 0x000000310000720c */ /* 0x004fda0003f05270 */
[----:B01-3--:R-:W-:Y:S05]  /*56d0*/  @P0 BRA `(.L_x_60) ;  /* 0x0000000000080947 */ /* 0x00bfea0003800000 */
[----:B------:R-:W-:-:S05]  /*56e0*/  IMAD R45, R8, 0x4, R7 ;  /* 0x00000004082d7824 */ /* 0x000fca00078e0207 */
[----:B------:R0:W1:Y:S02]  /*56f0*/  ATOMS.ADD R60, [R45], R46 ;  /* 0x0000002e2d3c738c */ /* 0x0000640000000000 */
.L_x_60:
[----:B------:R-:W-:Y:S05]  /*5700*/  BSYNC.RECONVERGENT B0 ;  /* 0x0000000000007941 */ /* 0x000fea0003800200 */
.L_x_59:
[----:B------:R-:W-:Y:S01]  /*5710*/  R2P PR, R9, 0x7f ;  /* 0x0000007f09007804 */ /* 0x000fe20000000000 */
[----:B------:R-:W-:Y:S01]  /*5720*/  IMAD.IADD R44, R44, 0x1, R53 ;  /* 0x000000012c2c7824 */ /* 0x000fe200078e0235 */
[----:B-1----:R1:W2:Y:S01]  /*5730*/  SHFL.IDX PT, R49, R60, R49, 0x1f ;  /* 0x00001f313c317589 */ /* 0x0022a200000e0000 */
[----:B------:R-:W-:Y:S01]  /*5740*/  BSSY.RECONVERGENT B0, `(.L_x_61) ;  /* 0x0000021000007945 */ /* 0x000fe20003800200 */
[----:B------:R-:W-:-:S09]  /*5750*/  IMAD.MOV.U32 R64, RZ, RZ, RZ ;  /* 0x000000ffff407224 */ /* 0x000fd200078e00ff */
        /* <DEDUP_REMOVED lines=31> */
.L_x_62:
[----:B------:R-:W-:Y:S05]  /*5950*/  BSYNC.RECONVERGENT B0 ;  /* 0x0000000000007941 */ /* 0x000fea0003800200 */
.L_x_61:
        /* <DEDUP_REMOVED lines=36> */
.L_x_64:
[----:B------:R-:W-:Y:S05]  /*5ba0*/  BSYNC.RECONVERGENT B0 ;  /* 0x0000000000007941 */ /* 0x000fea0003800200 */
.L_x_63:
[----:B------:R-:W-:Y:S01]  /*5bb0*/  R2P PR, R14, 0x7f ;  /* 0x0000007f0e007804 */ /* 0x000fe20000000000 */
[----:B-1----:R1:W2:Y:S01]  /*5bc0*/  SHFL.IDX PT, R60, R60, R55, 0x1f ;  /* 0x00001f373c3c7589 */ /* 0x0022a200000e0000 */
        /* <DEDUP_REMOVED lines=25> */
[----:B-1----:R-:W0:Y:S01]  /*5d60*/  FLO.U32 R55, R9 ;  /* 0x0000000900377300 */ /* 0x002e2200000e0000 */
[----:B------:R-:W-:-:S07]  /*5d70*/  LOP3.LUT R6, R6, R9, RZ, 0xc0, !PT ;  /* 0x0000000906067212 */ /* 0x000fce00078ec0ff */
[----:B------:R1:W3:Y:S01]  /*5d80*/  POPC R61, R6 ;  /* 0x00000006003d7309 */ /* 0x0002e20000000000 */
[----:B0-----:R-:W-:Y:S01]  /*5d90*/  ISETP.NE.AND P0, PT, R0, R55, PT ;  /* 0x000000370000720c */ /* 0x001fe20003f05270 */
[----:B------:R-:W-:-:S12]  /*5da0*/  IMAD.MOV.U32 R0, RZ, RZ, RZ ;  /* 0x000000ffff007224 */ /* 0x000fd800078e00ff */
[----:B-123--:R-:W-:Y:S05]  /*5db0*/  @P0 BRA `(.L_x_66) ;  /* 0x0000000000080947 */ /* 0x00efea0003800000 */
[----:B------:R-:W-:-:S06]  /*5dc0*/  IMAD R0, R14, 0x4, R7 ;  /* 0x000000040e007824 */ /* 0x000fcc00078e0207 */
[----:B------:R0:W1:Y:S02]  /*5dd0*/  ATOMS.ADD R0, [R0], R61 ;  /* 0x0000003d0000738c */ /* 0x0000640000000000 */
.L_x_66:
[----:B------:R-:W-:Y:S05]  /*5de0*/  BSYNC.RECONVERGENT B0 ;  /* 0x0000000000007941 */ /* 0x000fea0003800200 */
.L_x_65:
[----:B-1----:R-:W1:Y:S01]  /*5df0*/  SHFL.IDX PT, R0, R0, R55, 0x1f ;  /* 0x00001f3700007589 */ /* 0x002e6200000e0000 */
[----:B------:R-:W-:Y:S01]  /*5e00*/  IMAD.IADD R14, R54, 0x1, R59 ;  /* 0x00000001360e7824 */ /* 0x000fe200078e023b */
[----:B------:R-:W-:Y:S01]  /*5e10*/  ISETP.NE.AND P0, PT, R58, RZ, PT ;  /* 0x000000ff3a00720c */ /* 0x000fe20003f05270 */
[----:B------:R-:W-:Y:S01]  /*5e20*/  IMAD R10, R40, 0x4, R23 ;  /* 0x00000004280a7824 */ /* 0x000fe200078e0217 */
[----:B------:R-:W-:Y:S01]  /*5e30*/  BAR.SYNC.DEFER_BLOCKING 0x0 ;  /* 0x0000000000007b1d */ /* 0x000fe20000010000 */
[----:B------:R-:W-:Y:S02]  /*5e40*/  IMAD.IADD R54, R8, 0x1, R45 ;  /* 0x0000000108367824 */ /* 0x000fe400078e022d */
[--C-:B------:R-:W-:Y:S02]  /*5e50*/  IMAD R9, R38, 0x4, R23.reuse ;  /* 0x0000000426097824 */ /* 0x100fe400078e0217 */
[--C-:B------:R-:W-:Y:S01]  /*5e60*/  IMAD R8, R26, 0x4, R23.reuse ;  /* 0x000000041a087824 */ /* 0x100fe200078e0217 */
[----:B------:R-:W-:Y:S01]  /*5e70*/  BSSY B1, `(.L_x_67) ;  /* 0x0000057000017945 */ /* 0x000fe20003800000 */
[----:B------:R-:W-:-:S02]  /*5e80*/  IMAD R7, R50, 0x4, R23 ;  /* 0x0000000432077824 */ /* 0x000fc400078e0217 */
[----:B------:R-:W-:Y:S02]  /*5e90*/  IMAD.IADD R52, R52, 0x1, R57 ;  /* 0x0000000134347824 */ /* 0x000fe400078e0239 */
[--C-:B------:R-:W-:Y:S02]  /*5ea0*/  IMAD R6, R48, 0x4, R23.reuse ;  /* 0x0000000430067824 */ /* 0x100fe400078e0217 */
[----:B------:R-:W-:Y:S02]  /*5eb0*/  IMAD R4, R4, 0x4, R23 ;  /* 0x0000000404047824 */ /* 0x000fe400078e0217 */
[----:B------:R-:W-:Y:S02]  /*5ec0*/  IMAD.IADD R56, R51, 0x1, R56 ;  /* 0x0000000133387824 */ /* 0x000fe400078e0238 */
[----:B------:R-:W-:Y:S02]  /*5ed0*/  IMAD.IADD R16, R16, 0x1, R47 ;  /* 0x0000000110107824 */ /* 0x000fe400078e022f */
[----:B------:R-:W-:-:S02]  /*5ee0*/  IMAD.IADD R62, R15, 0x1, R62 ;  /* 0x000000010f3e7824 */ /* 0x000fc400078e023e */
[----:B-1----:R-:W-:Y:S02]  /*5ef0*/  IMAD.IADD R38, R61, 0x1, R0 ;  /* 0x000000013d267824 */ /* 0x002fe400078e0200 */
[----:B------:R-:W-:Y:S01]  /*5f00*/  IMAD R0, R44, 0x4, R23 ;  /* 0x000000042c007824 */ /* 0x000fe200078e0217 */
[----:B------:R1:W-:Y:S01]  /*5f10*/  STS [R10+-0x4], R13 ;  /* 0xfffffc0d0a007388 */ /* 0x0003e20000000800 */
[----:B------:R-:W-:Y:S02]  /*5f20*/  IMAD.IADD R46, R46, 0x1, R49 ;  /* 0x000000012e2e7824 */ /* 0x000fe400078e0231 */
[--C-:B------:R-:W-:Y:S01]  /*5f30*/  IMAD R14, R14, 0x4, R23.reuse ;  /* 0x000000040e0e7824 */ /* 0x100fe200078e0217 */
[----:B------:R2:W-:Y:S01]  /*5f40*/  STS [R9+-0x4], R12 ;  /* 0xfffffc0c09007388 */ /* 0x0005e20000000800 */
[--C-:B------:R-:W-:Y:S02]  /*5f50*/  IMAD R15, R56, 0x4, R23.reuse ;  /* 0x00000004380f7824 */ /* 0x100fe400078e0217 */
[----:B------:R-:W-:Y:S01]  /*5f60*/  IMAD.IADD R60, R53, 0x1, R60 ;  /* 0x00000001353c7824 */ /* 0x000fe200078e023c */
[----:B------:R-:W-:Y:S01]  /*5f70*/  STS [R8+-0x4], R43 ;  /* 0xfffffc2b08007388 */ /* 0x000fe20000000800 */
[----:B------:R-:W-:-:S02]  /*5f80*/  IMAD R16, R16, 0x4, R23 ;  /* 0x0000000410107824 */ /* 0x000fc400078e0217 */
[--C-:B-1----:R-:W-:Y:S01]  /*5f90*/  IMAD R13, R52, 0x4, R23.reuse ;  /* 0x00000004340d7824 */ /* 0x102fe200078e0217 */
[----:B------:R1:W-:Y:S01]  /*5fa0*/  STS [R7+-0x4], R24 ;  /* 0xfffffc1807007388 */ /* 0x0003e20000000800 */
[--C-:B------:R-:W-:Y:S02]  /*5fb0*/  IMAD R26, R46, 0x4, R23.reuse ;  /* 0x000000042e1a7824 */ /* 0x100fe400078e0217 */
[--C-:B--2---:R-:W-:Y:S01]  /*5fc0*/  IMAD R12, R42, 0x4, R23.reuse ;  /* 0x000000042a0c7824 */ /* 0x104fe200078e0217 */
[----:B------:R2:W-:Y:S04]  /*5fd0*/  STS [R6+-0x4], R27 ;  /* 0xfffffc1b06007388 */ /* 0x0005e80000000800 */
[----:B------:R3:W-:Y:S01]  /*5fe0*/  STS [R4+-0x4], R25 ;  /* 0xfffffc1904007388 */ /* 0x0007e20000000800 */
[----:B-1----:R-:W-:-:S03]  /*5ff0*/  IMAD R24, R60, 0x4, R23 ;  /* 0x000000043c187824 */ /* 0x002fc600078e0217 */
[----:B------:R1:W-:Y:S01]  /*6000*/  STS [R0+-0x4], R17 ;  /* 0xfffffc1100007388 */ /* 0x0003e20000000800 */
[----:B--2---:R-:W-:-:S03]  /*6010*/  IMAD R27, R62, 0x4, R23 ;  /* 0x000000043e1b7824 */ /* 0x004fc600078e0217 */
[----:B------:R2:W-:Y:S01]  /*6020*/  STS [R12+-0x4], R41 ;  /* 0xfffffc290c007388 */ /* 0x0005e20000000800 */
[----:B---3--:R-:W-:-:S03]  /*6030*/  IMAD R25, R54, 0x4, R23 ;  /* 0x0000000436197824 */ /* 0x008fc600078e0217 */
[----:B------:R3:W-:Y:S01]  /*6040*/  STS [R13+-0x4], R36 ;  /* 0xfffffc240d007388 */ /* 0x0007e20000000800 */
[----:B-1----:R-:W-:-:S03]  /*6050*/  IMAD R17, R38, 0x4, R23 ;  /* 0x0000000426117824 */ /* 0x002fc600078e0217 */
[----:B------:R3:W-:Y:S01]  /*6060*/  STS [R14+-0x4], R39 ;  /* 0xfffffc270e007388 */ /* 0x0007e20000000800 */
[----:B--2---:R-:W-:-:S03]  /*6070*/  IMAD R41, R3, 0x8, R23 ;  /* 0x0000000803297824 */ /* 0x004fc600078e0217 */
[----:B------:R3:W-:Y:S04]  /*6080*/  STS [R15+-0x4], R34 ;  /* 0xfffffc220f007388 */ /* 0x0007e80000000800 */
[----:B------:R3:W-:Y:S04]  /*6090*/  STS [R16+-0x4], R37 ;  /* 0xfffffc2510007388 */ /* 0x0007e80000000800 */
[----:B------:R3:W-:Y:S04]  /*60a0*/  STS [R27+-0x4], R32 ;  /* 0xfffffc201b007388 */ /* 0x0007e80000000800 */
[----:B------:R3:W-:Y:S04]  /*60b0*/  STS [R26+-0x4], R33 ;  /* 0xfffffc211a007388 */ /* 0x0007e80000000800 */
[----:B------:R3:W-:Y:S04]  /*60c0*/  STS [R25+-0x4], R30 ;  /* 0xfffffc1e19007388 */ /* 0x0007e80000000800 */
[----:B------:R3:W-:Y:S04]  /*60d0*/  STS [R24+-0x4], R31 ;  /* 0xfffffc1f18007388 */ /* 0x0007e80000000800 */
[----:B------:R3:W-:Y:S01]  /*60e0*/  STS [R17+-0x4], R28 ;  /* 0xfffffc1c11007388 */ /* 0x0007e20000000800 */
[----:B------:R-:W-:Y:S05]  /*60f0*/  @P0 BRA `(.L_x_68) ;  /* 0x0000000000b80947 */ /* 0x000fea0003800000 */
[----:B------:R-:W3:Y:S02]  /*6100*/  LDCU.64 UR4, c[0x0][0x398] ;  /* 0x00007300ff0477ac */ /* 0x000ee40008000a00 */
[----:B---3--:R-:W-:-:S04]  /*6110*/  LEA R32, P0, R3, UR4, 0x3 ;  /* 0x0000000403207c11 */ /* 0x008fc8000f8018ff */
[----:B------:R-:W-:-:S05]  /*6120*/  LEA.HI.X R33, R3, UR5, RZ, 0x3, P0 ;  /* 0x0000000503217c11 */ /* 0x000fca00080f1cff */
[----:B------:R-:W2:Y:S01]  /*6130*/  LDG.E.64 R30, desc[UR6][R32.64] ;  /* 0x00000006201e7981 */ /* 0x000ea2000c1e1b00 */
[----:B------:R-:W-:Y:S02]  /*6140*/  SHF.R.S32.HI R37, RZ, 0x1f, R35 ;  /* 0x0000001fff257819 */ /* 0x000fe40000011423 */
[----:B--2---:R-:W-:-:S05]  /*6150*/  IADD3 R30, P0, PT, -R35, R30, RZ ;  /* 0x0000001e231e7210 */ /* 0x004fca0007f1e1ff */
[----:B------:R-:W-:Y:S01]  /*6160*/  IMAD.X R31, R31, 0x1, ~R37, P0 ;  /* 0x000000011f1f7824 */ /* 0x000fe200000e0e25 */
[----:B------:R-:W-:Y:S01]  /*6170*/  ISETP.GE.AND P0, PT, R5, 0x1, PT ;  /* 0x000000010500780c */ /* 0x000fe20003f06270 */
[----:B------:R-:W-:-:S03]  /*6180*/  IMAD.MOV.U32 R37, RZ, RZ, R20 ;  /* 0x000000ffff257224 */ /* 0x000fc600078e0014 */
[----:B------:R1:W-:Y:S09]  /*6190*/  STS.64 [R41+0x6600], R30 ;  /* 0x0066001e29007388 */ /* 0x0003f20000000a00 */
[----:B------:R-:W-:Y:S05]  /*61a0*/  @!P0 BRA `(.L_x_69) ;  /* 0x00000000006c8947 */ /* 0x000fea0003800000 */
[----:B------:R-:W-:Y:S01]  /*61b0*/  BSSY B0, `(.L_x_70) ;  /* 0x0000019000007945 */ /* 0x000fe20003800000 */
[----:B------:R-:W-:Y:S02]  /*61c0*/  IMAD.MOV.U32 R28, RZ, RZ, -0x1 ;  /* 0xffffffffff1c7424 */ /* 0x000fe400078e00ff */
[----:B------:R-:W-:Y:S02]  /*61d0*/  IMAD.MOV.U32 R32, RZ, RZ, R5 ;  /* 0x000000ffff207224 */ /* 0x000fe400078e0005 */
[----:B------:R-:W-:-:S07]  /*61e0*/  IMAD.MOV.U32 R37, RZ, RZ, R20 ;  /* 0x000000ffff257224 */ /* 0x000fce00078e0014 */
.L_x_74:
[----:B-1----:R-:W1:Y:S01]  /*61f0*/  LDC.64 R30, c[0x0][0x380] ;  /* 0x0000e000ff1e7b82 */ /* 0x002e620000000a00 */
[----:B------:R-:W-:Y:S01]  /*6200*/  VIADD R39, R32, 0xffffffff ;  /* 0xffffffff20277836 */ /* 0x000fe20000000000 */
[----:B------:R-:W-:Y:S03]  /*6210*/  BSSY B2, `(.L_x_71) ;  /* 0x0000008000027945 */ /* 0x000fe60003800000 */
[----:B------:R-:W-:-:S04]  /*6220*/  IMAD R33, R39, 0x100, R3 ;  /* 0x0000010027217824 */ /* 0x000fc800078e0203 */
[----:B-1----:R-:W-:-:S07]  /*6230*/  IMAD.WIDE R30, R33, 0x4, R30 ;  /* 0x00000004211e7825 */ /* 0x002fce00078e021e */
.L_x_72:
[----:B------:R-:W-:Y:S05]  /*6240*/  YIELD ;  /* 0x0000000000007946 */ /* 0x000fea0003800000 */
[----:B------:R1:W-:Y:S06]  /*6250*/  MEMBAR.SC.CTA ;  /* 0x0000000000007992 */ /* 0x0003ec0000000000 */
[----:B-1----:R-:W2:Y:S02]  /*6260*/  LDG.E.STRONG.SYS R33, desc[UR6][R30.64] ;  /* 0x000000061e217981 */ /* 0x002ea4000c1f5900 */
[----:B--2---:R-:W-:-:S13]  /*6270*/  ISETP.NE.AND P0, PT, R33, RZ, PT ;  /* 0x000000ff2100720c */ /* 0x004fda0003f05270 */
[----:B------:R-:W-:Y:S05]  /*6280*/  @!P0 BRA `(.L_x_72) ;  /* 0xfffffffc00ec8947 */ /* 0x000fea000383ffff */
[----:B------:R-:W-:Y:S05]  /*6290*/  BSYNC B2 ;  /* 0x0000000000027941 */ /* 0x000fea0003800000 */
.L_x_71:
[----:B------:R-:W-:Y:S01]  /*62a0*/  BSSY.RECONVERGENT B2, `(.L_x_73) ;  /* 0x0000006000027945 */ /* 0x000fe20003800200 */
[C---:B------:R-:W-:Y:S02]  /*62b0*/  ISETP.GT.AND P0, PT, R33.reuse, -0x1, PT ;  /* 0xffffffff2100780c */ /* 0x040fe40003f04270 */
[----:B------:R-:W-:Y:S01]  /*62c0*/  LOP3.LUT R30, R33, 0x3fffffff, RZ, 0xc0, !PT ;  /* 0x3fffffff211e7812 */ /* 0x000fe200078ec0ff */
[----:B------:R-:W-:Y:S05]  /*62d0*/  WARPSYNC.EXCLUSIVE R28 ;  /* 0x000000001c007348 */ /* 0x000fea0003a00000 */
[----:B------:R-:W-:-:S05]  /*62e0*/  IMAD.IADD R37, R30, 0x1, R37 ;  /* 0x000000011e257824 */ /* 0x000fca00078e0225 */
[----:B------:R-:W-:-:S07]  /*62f0*/  VOTE.ANY R28, PT, P0 ;  /* 0x00000000001c7806 */ /* 0x000fce00000e0100 */
[----:B------:R-:W-:Y:S05]  /*6300*/  BSYNC.RECONVERGENT B2 ;  /* 0x0000000000027941 */ /* 0x000fea0003800200 */
.L_x_73:
[----:B------:R-:W-:Y:S01]  /*6310*/  ISETP.GT.U32.AND P1, PT, R32, 0x1, PT ;  /* 0x000000012000780c */ /* 0x000fe20003f24070 */
[----:B------:R-:W-:-:S12]  /*6320*/  IMAD.MOV.U32 R32, RZ, RZ, R39 ;  /* 0x000000ffff207224 */ /* 0x000fd800078e0027 */
[----:B------:R-:W-:Y:S05]  /*6330*/  @P0 BRA P1, `(.L_x_74) ;  /* 0xfffffffc00ac0947 */ /* 0x000fea000083ffff */
[----:B------:R-:W-:Y:S05]  /*6340*/  BSYNC B0 ;  /* 0x0000000000007941 */ /* 0x000fea0003800000 */
.L_x_70:
[----:B------:R2:W3:Y:S02]  /*6350*/  LDS.64 R30, [R41+0x6600] ;  /* 0x00660000291e7984 */ /* 0x0004e40000000a00 */
.L_x_69:
[----:B------:R-:W4:Y:S01]  /*6360*/  LDC.64 R32, c[0x0][0x380] ;  /* 0x0000e000ff207b82 */ /* 0x000f220000000a00 */
[C---:B------:R-:W-:Y:S01]  /*6370*/  IMAD.IADD R39, R37.reuse, 0x1, -R20 ;  /* 0x0000000125277824 */ /* 0x040fe200078e0a14 */
[----:B------:R-:W-:-:S04]  /*6380*/  LOP3.LUT R37, R37, 0x80000000, RZ, 0xfc, !PT ;  /* 0x8000000025257812 */ /* 0x000fc800078efcff */
[----:B---3--:R-:W-:Y:S01]  /*6390*/  IADD3 R28, P0, PT, R39, R30, RZ ;  /* 0x0000001e271c7210 */ /* 0x008fe20007f1e0ff */
[----:B----4-:R-:W-:-:S03]  /*63a0*/  IMAD.WIDE R32, R29, 0x4, R32 ;  /* 0x000000041d207825 */ /* 0x010fc600078e0220 */
[----:B------:R-:W-:Y:S02]  /*63b0*/  LEA.HI.X.SX32 R29, R39, R31, 0x1, P0 ;  /* 0x0000001f271d7211 */ /* 0x000fe400000f0eff */
[----:B------:R4:W-:Y:S04]  /*63c0*/  STG.E.STRONG.SYS desc[UR6][R32.64], R37 ;  /* 0x0000002520007986 */ /* 0x0009e8000c115906 */
[----:B------:R4:W-:Y:S03]  /*63d0*/  STS.64 [R41+0x6600], R28 ;  /* 0x0066001c29007388 */ /* 0x0009e60000000a00 */
.L_x_68:
[----:B------:R-:W-:Y:S05]  /*63e0*/  BSYNC B1 ;  /* 0x0000000000017941 */ /* 0x000fea0003800000 */
.L_x_67:
[----:B---34-:R-:W3:Y:S01]  /*63f0*/  LDC R28, c[0x0][0x3c0] ;  /* 0x0000f000ff1c7b82 */ /* 0x018ee20000000800 */
[----:B------:R-:W-:-:S07]  /*6400*/  VIADD R29, R18, 0x1980 ;  /* 0x00001980121d7836 */ /* 0x000fce0000000000 */
[----:B------:R-:W4:Y:S01]  /*6410*/  LDC.64 R32, c[0x0][0x390] ;  /* 0x0000e400ff207b82 */ /* 0x000f220000000a00 */
[----:B---3--:R-:W-:Y:S02]  /*6420*/  ISETP.GE.AND P0, PT, R29, R28, PT ;  /* 0x0000001c1d00720c */ /* 0x008fe40003f06270 */
[----:B----4-:R-:W-:-:S04]  /*6430*/  ISETP.EQ.U32.AND P1, PT, R32, RZ, PT ;  /* 0x000000ff2000720c */ /* 0x010fc80003f22070 */
[----:B------:R-:W-:-:S04]  /*6440*/  ISETP.EQ.OR.EX P0, PT, R33, RZ, !P0, P1 ;  /* 0x000000ff2100720c */ /* 0x000fc80004702710 */
[----:B------:R-:W-:-:S13]  /*6450*/  ISETP.GT.U32.OR P0, PT, R3, 0xff, P0 ;  /* 0x000000ff0300780c */ /* 0x000fda0000704470 */
[----:B------:R-:W-:Y:S05]  /*6460*/  @P0 BRA `(.L_x_75) ;  /* 0x0000000000200947 */ /* 0x000fea0003800000 */
[----:B-1----:R-:W1:Y:S01]  /*6470*/  LDS.64 R30, [R41+0x6600] ;  /* 0x00660000291e7984 */ /* 0x002e620000000a00 */
[C---:B------:R-:W-:Y:S02]  /*6480*/  LEA R32, P2, R3.reuse, R32, 0x3 ;  /* 0x0000002003207211 */ /* 0x040fe400078418ff */
[--C-:B------:R-:W-:Y:S02]  /*6490*/  SHF.R.S32.HI R37, RZ, 0x1f, R20.reuse ;  /* 0x0000001fff257819 */ /* 0x100fe40000011414 */
[----:B------:R-:W-:Y:S02]  /*64a0*/  LEA.HI.X R33, R3, R33, RZ, 0x3, P2 ;  /* 0x0000002103217211 */ /* 0x000fe400010f1cff */
[----:B-1----:R-:W-:Y:S02]  /*64b0*/  IADD3 R30, P0, P1, R30, R35, R20 ;  /* 0x000000231e1e7210 */ /* 0x002fe4000791e014 */
[----:B------:R-:W-:-:S04]  /*64c0*/  SHF.R.S32.HI R35, RZ, 0x1f, R35 ;  /* 0x0000001fff237819 */ /* 0x000fc80000011423 */
[----:B------:R-:W-:-:S05]  /*64d0*/  IADD3.X R31, PT, PT, R31, R35, R37, P0, P1 ;  /* 0x000000231f1f7210 */ /* 0x000fca00007e2425 */
[----:B------:R3:W-:Y:S02]  /*64e0*/  STG.E.64 desc[UR6][R32.64], R30 ;  /* 0x0000001e20007986 */ /* 0x0007e4000c101b06 */
.L_x_75:
[----:B------:R-:W-:Y:S01]  /*64f0*/  ISETP.GT.AND P0, PT, R29, R28, PT ;  /* 0x0000001c1d00720c */ /* 0x000fe20003f04270 */
[----:B------:R-:W-:Y:S05]  /*6500*/  WARPSYNC.ALL ;  /* 0x0000000000007948 */ /* 0x000fea0003800000 */
[----:B------:R-:W-:Y:S07]  /*6510*/  BAR.SYNC.DEFER_BLOCKING 0x0 ;  /* 0x0000000000007b1d */ /* 0x000fee0000010000 */
[----:B------:R-:W-:Y:S05]  /*6520*/  @P0 BRA `(.L_x_76) ;  /* 0x0000001000500947 */ /* 0x000fea0003800000 */
[----:B------:R-:W4:Y:S01]  /*6530*/  LDS R29, [R22] ;  /* 0x00000000161d7984 */ /* 0x000f220000000800 */
[----:B------:R-:W5:Y:S01]  /*6540*/  LDCU UR4, c[0x0][0x3c4] ;  /* 0x00007880ff0477ac */ /* 0x000f620008000800 */
[----:B------:R-:W0:Y:S01]  /*6550*/  LDCU.64 UR8, c[0x0][0x3a0] ;  /* 0x00007400ff0877ac */ /* 0x000e220008000a00 */
[----:B----4-:R-:W-:-:S04]  /*6560*/  ISETP.NE.AND P1, PT, R29, 0x7fffffff, PT ;  /* 0x7fffffff1d00780c */ /* 0x010fc80003f25270 */
[C---:B------:R-:W-:Y:S02]  /*6570*/  SEL R20, R29.reuse, 0x80000000, P1 ;  /* 0x800000001d147807 */ /* 0x040fe40000800000 */
[----:B------:R-:W-:Y:S02]  /*6580*/  ISETP.GT.AND P1, PT, R29, -0x1, PT ;  /* 0xffffffff1d00780c */ /* 0x000fe40003f24270 */
[----:B-----5:R-:W-:-:S04]  /*6590*/  SHF.R.U32.HI R20, RZ, UR4, R20 ;  /* 0x00000004ff147c19 */ /* 0x020fc80008011614 */
[----:B------:R-:W-:-:S05]  /*65a0*/  LOP3.LUT R20, R20, R19, RZ, 0x30, !PT ;  /* 0x0000001314147212 */ /* 0x000fca00078e30ff */
[----:B-1-3--:R-:W-:Y:S02]  /*65b0*/  IMAD R31, R20, 0x8, R23 ;  /* 0x00000008141f7824 */ /* 0x00afe400078e0217 */
[----:B------:R-:W-:-:S04]  /*65c0*/  IMAD.MOV.U32 R20, RZ, RZ, -0x1 ;  /* 0xffffffffff147424 */ /* 0x000fc800078e00ff */
[----:B------:R-:W1:Y:S02]  /*65d0*/  LDS.64 R30, [R31+0x6600] ;  /* 0x006600001f1e7984 */ /* 0x000e640000000a00 */
[----:B-1----:R-:W-:Y:S02]  /*65e0*/  IADD3 R33, P2, PT, R30, R3, RZ ;  /* 0x000000031e217210 */ /* 0x002fe40007f5e0ff */
[----:B------:R-:W-:-:S03]  /*65f0*/  SEL R30, R20, 0x80000000, P1 ;  /* 0x80000000141e7807 */ /* 0x000fc60000800000 */
[----:B------:R-:W-:Y:S01]  /*6600*/  IMAD.X R34, RZ, RZ, R31, P2 ;  /* 0x000000ffff227224 */ /* 0x000fe200010e061f */
[C---:B0-----:R-:W-:Y:S02]  /*6610*/  LEA R32, P2, R33.reuse, UR8, 0x2 ;  /* 0x0000000821207c11 */ /* 0x041fe4000f8410ff */
[----:B------:R-:W-:Y:S02]  /*6620*/  LOP3.LUT R29, R30, R29, RZ, 0x3c, !PT ;  /* 0x0000001d1e1d7212 */ /* 0x000fe400078e3cff */
[----:B------:R-:W-:-:S05]  /*6630*/  LEA.HI.X R33, R33, UR9, R34, 0x2, P2 ;  /* 0x0000000921217c11 */ /* 0x000fca00090f1422 */
[----:B------:R-:W-:Y:S01]  /*6640*/  STG.E desc[UR6][R32.64], R29 ;  /* 0x0000001d20007986 */ /* 0x000fe2000c101906 */
[----:B------:R-:W-:-:S03]  /*6650*/  NOP ;  /* 0x0000000000007918 */ /* 0x000fc60000000000 */
[----:B------:R-:W0:Y:S02]  /*6660*/  LDS R34, [R22+0x600] ;  /* 0x0006000016227984 */ /* 0x000e240000000800 */
[----:B0-----:R-:W-:-:S04]  /*6670*/  ISETP.NE.AND P1, PT, R34, 0x7fffffff, PT ;  /* 0x7fffffff2200780c */ /* 0x001fc80003f25270 */
[C---:B------:R-:W-:Y:S02]  /*6680*/  SEL R30, R34.reuse, 0x80000000, P1 ;  /* 0x80000000221e7807 */ /* 0x040fe40000800000 */
[----:B------:R-:W-:Y:S02]  /*6690*/  ISETP.GT.AND P1, PT, R34, -0x1, PT ;  /* 0xffffffff2200780c */ /* 0x000fe40003f24270 */
[----:B------:R-:W-:Y:S02]  /*66a0*/  SHF.R.U32.HI R30, RZ, UR4, R30 ;  /* 0x00000004ff1e7c19 */ /* 0x000fe4000801161e */
[----:B------:R-:W-:Y:S02]  /*66b0*/  SEL R29, R20, 0x80000000, P1 ;  /* 0x80000000141d7807 */ /* 0x000fe40000800000 */
[----:B------:R-:W-:Y:S02]  /*66c0*/  LOP3.LUT R30, R30, R19, RZ, 0x30, !PT ;  /* 0x000000131e1e7212 */ /* 0x000fe400078e30ff */
[----:B------:R-:W-:-:S03]  /*66d0*/  LOP3.LUT R29, R29, R34, RZ, 0x3c, !PT ;  /* 0x000000221d1d7212 */ /* 0x000fc600078e3cff */
[----:B------:R-:W-:-:S06]  /*66e0*/  IMAD R30, R30, 0x8, R23 ;  /* 0x000000081e1e7824 */ /* 0x000fcc00078e0217 */
[----:B------:R-:W0:Y:S02]  /*66f0*/  LDS.64 R30, [R30+0x6600] ;  /* 0x006600001e1e7984 */ /* 0x000e240000000a00 */
[----:B0-----:R-:W-:-:S05]  /*6700*/  IADD3 R35, P2, PT, R30, R3, RZ ;  /* 0x000000031e237210 */ /* 0x001fca0007f5e0ff */
[----:B------:R-:W-:Y:S01]  /*6710*/  IMAD.X R36, RZ, RZ, R31, P2 ;  /* 0x000000ffff247224 */ /* 0x000fe200010e061f */
[----:B------:R-:W-:-:S04]  /*6720*/  LEA R32, P2, R35, UR8, 0x2 ;  /* 0x0000000823207c11 */ /* 0x000fc8000f8410ff */
        /* <DEDUP_REMOVED lines=231> */
[----:B------:R-:W-:-:S04]  /*75a0*/  SHF.R.U32.HI R30, RZ, UR4, R30 ;  /* 0x00000004ff1e7c19 */ /* 0x000fc8000801161e */
[----:B------:R-:W-:-:S05]  /*75b0*/  LOP3.LUT R30, R30, R19, RZ, 0x30, !PT ;  /* 0x000000131e1e7212 */ /* 0x000fca00078e30ff */
[----:B------:R-:W-:Y:S01]  /*75c0*/  IMAD R35, R30, 0x8, R23 ;  /* 0x000000081e237824 */ /* 0x000fe200078e0217 */
[----:B------:R-:W-:-:S04]  /*75d0*/  SEL R23, R20, 0x80000000, P1 ;  /* 0x8000000014177807 */ /* 0x000fc80000800000 */
[----:B------:R-:W0:Y:S01]  /*75e0*/  LDS.64 R30, [R35+0x6600] ;  /* 0x00660000231e7984 */ /* 0x000e220000000a00 */
[----:B------:R-:W-:Y:S02]  /*75f0*/  LOP3.LUT R23, R23, R34, RZ, 0x3c, !PT ;  /* 0x0000002217177212 */ /* 0x000fe400078e3cff */
[----:B0-----:R-:W-:-:S05]  /*7600*/  IADD3 R36, P2, PT, R30, R3, RZ ;  /* 0x000000031e247210 */ /* 0x001fca0007f5e0ff */
[----:B------:R-:W-:Y:S01]  /*7610*/  IMAD.X R31, RZ, RZ, R31, P2 ;  /* 0x000000ffff1f7224 */ /* 0x000fe200010e061f */
[----:B------:R-:W-:-:S04]  /*7620*/  LEA R30, P2, R36, UR8, 0x2 ;  /* 0x00000008241e7c11 */ /* 0x000fc8000f8410ff */
[----:B------:R-:W-:-:S05]  /*7630*/  LEA.HI.X R31, R36, UR9, R31, 0x2, P2 ;  /* 0x00000009241f7c11 */ /* 0x000fca00090f141f */
[----:B------:R0:W-:Y:S01]  /*7640*/  STG.E desc[UR6][R30.64+0x6000], R23 ;  /* 0x006000171e007986 */ /* 0x0001e2000c101906 */
[----:B------:R-:W-:Y:S01]  /*7650*/  NOP ;  /* 0x0000000000007918 */ /* 0x000fe20000000000 */
[----:B------:R-:W-:Y:S05]  /*7660*/  BRA `(.L_x_77) ;  /* 0x0000001800607947 */ /* 0x000fea0003800000 */
.L_x_76:
[----:B------:R-:W-:Y:S01]  /*7670*/  IMAD R29, R5, -0x1980, R28 ;  /* 0xffffe680051d7824 */ /* 0x000fe200078e021c */
[----:B------:R-:W-:Y:S01]  /*7680*/  BSSY.RECONVERGENT B0, `(.L_x_78) ;  /* 0x000001e000007945 */ /* 0x000fe20003800200 */
[C---:B------:R-:W-:Y:S02]  /*7690*/  VIADD R20, R3.reuse, 0x180 ;  /* 0x0000018003147836 */ /* 0x040fe40000000000 */
[C---:B-1-3--:R-:W-:Y:S01]  /*76a0*/  VIADD R30, R3.reuse, 0x300 ;  /* 0x00000300031e7836 */ /* 0x04afe20000000000 */
[CC--:B------:R-:W-:Y:S01]  /*76b0*/  ISETP.GE.AND P1, PT, R3.reuse, R29.reuse, PT ;  /* 0x0000001d0300720c */ /* 0x0c0fe20003f26270 */
[C---:B------:R-:W-:Y:S01]  /*76c0*/  VIADD R32, R3.reuse, 0x480 ;  /* 0x0000048003207836 */ /* 0x040fe20000000000 */
[-C--:B------:R-:W-:Y:S01]  /*76d0*/  ISETP.GE.AND P5, PT, R20, R29.reuse, PT ;  /* 0x0000001d1400720c */ /* 0x080fe20003fa6270 */
[C---:B------:R-:W-:Y:S01]  /*76e0*/  VIADD R20, R3.reuse, 0x600 ;  /* 0x0000060003147836 */ /* 0x040fe20000000000 */
[-C--:B------:R-:W-:Y:S01]  /*76f0*/  ISETP.GE.AND P4, PT, R30, R29.reuse, PT ;  /* 0x0000001d1e00720c */ /* 0x080fe20003f86270 */
[----:B------:R-:W-:Y:S01]  /*7700*/  VIADD R34, R3, 0x780 ;  /* 0x0000078003227836 */ /* 0x000fe20000000000 */
[----:B------:R-:W-:-:S02]  /*7710*/  ISETP.GE.AND P3, PT, R32, R29, PT ;  /* 0x0000001d2000720c */ /* 0x000fc40003f66270 */
[----:B------:R-:W-:-:S05]  /*7720*/  ISETP.GE.AND P2, PT, R20, R29, PT ;  /* 0x0000001d1400720c */ /* 0x000fca0003f46270 */
[----:B------:R-:W-:Y:S08]  /*7730*/  @P1 BRA `(.L_x_79) ;  /* 0x0000000000481947 */ /* 0x000ff00003800000 */
[----:B------:R-:W1:Y:S01]  /*7740*/  LDS R20, [R22] ;  /* 0x0000000016147984 */ /* 0x000e620000000800 */
[----:B------:R-:W3:Y:S01]  /*7750*/  LDCU UR4, c[0x0][0x3c4] ;  /* 0x00007880ff0477ac */ /* 0x000ee20008000800 */
[----:B------:R-:W-:Y:S01]  /*7760*/  IMAD.MOV.U32 R33, RZ, RZ, -0x1 ;  /* 0xffffffffff217424 */ /* 0x000fe200078e00ff */
[----:B-1----:R-:W-:-:S04]  /*7770*/  ISETP.NE.AND P1, PT, R20, 0x7fffffff, PT ;  /* 0x7fffffff1400780c */ /* 0x002fc80003f25270 */
[C---:B------:R-:W-:Y:S02]  /*7780*/  SEL R30, R20.reuse, 0x80000000, P1 ;  /* 0x80000000141e7807 */ /* 0x040fe40000800000 */
[----:B------:R-:W-:Y:S02]  /*7790*/  ISETP.GT.AND P1, PT, R20, -0x1, PT ;  /* 0xffffffff1400780c */ /* 0x000fe40003f24270 */
[----:B---3--:R-:W-:Y:S01]  /*77a0*/  SHF.R.U32.HI R30, RZ, UR4, R30 ;  /* 0x00000004ff1e7c19 */ /* 0x008fe2000801161e */
[----:B------:R-:W1:Y:S01]  /*77b0*/  LDCU.64 UR4, c[0x0][0x3a0] ;  /* 0x00007400ff0477ac */ /* 0x000e620008000a00 */
[----:B------:R-:W-:Y:S02]  /*77c0*/  SEL R33, R33, 0x80000000, P1 ;  /* 0x8000000021217807 */ /* 0x000fe40000800000 */
[----:B------:R-:W-:Y:S02]  /*77d0*/  LOP3.LUT R30, R30, R19, RZ, 0x30, !PT ;  /* 0x000000131e1e7212 */ /* 0x000fe400078e30ff */
[----:B------:R-:W-:-:S03]  /*77e0*/  LOP3.LUT R33, R33, R20, RZ, 0x3c, !PT ;  /* 0x0000001421217212 */ /* 0x000fc600078e3cff */
[----:B------:R-:W-:-:S05]  /*77f0*/  IMAD R32, R30, 0x8, R23 ;  /* 0x000000081e207824 */ /* 0x000fca00078e0217 */
[----:B------:R-:W3:Y:S02]  /*7800*/  LDS.64 R30, [R32+0x6600] ;  /* 0x00660000201e7984 */ /* 0x000ee40000000a00 */
[----:B---3--:R-:W-:-:S04]  /*7810*/  IADD3 R35, P6, PT, R30, R3, RZ ;  /* 0x000000031e237210 */ /* 0x008fc80007fde0ff */
[----:B-1----:R-:W-:Y:S01]  /*7820*/  LEA R30, P1, R35, UR4, 0x2 ;  /* 0x00000004231e7c11 */ /* 0x002fe2000f8210ff */
[----:B------:R-:W-:-:S05]  /*7830*/  IMAD.X R36, RZ, RZ, R31, P6 ;  /* 0x000000ffff247224 */ /* 0x000fca00030e061f */
[----:B------:R-:W-:-:S05]  /*7840*/  LEA.HI.X R31, R35, UR5, R36, 0x2, P1 ;  /* 0x00000005231f7c11 */ /* 0x000fca00088f1424 */
[----:B------:R1:W-:Y:S02]  /*7850*/  STG.E desc[UR6][R30.64], R33 ;  /* 0x000000211e007986 */ /* 0x0003e4000c101906 */
.L_x_79:
[----:B------:R-:W-:Y:S05]  /*7860*/  BSYNC.RECONVERGENT B0 ;  /* 0x0000000000007941 */ /* 0x000fea0003800200 */
.L_x_78:
[----:B------:R-:W-:Y:S01]  /*7870*/  NOP ;  /* 0x0000000000007918 */ /* 0x000fe20000000000 */
[----:B------:R-:W-:Y:S01]  /*7880*/  BSSY.RECONVERGENT B0, `(.L_x_80) ;  /* 0x0000016000007945 */ /* 0x000fe20003800200 */
[----:B------:R-:W-:Y:S01]  /*7890*/  ISETP.GE.AND P1, PT, R34, R29, PT ;  /* 0x0000001d2200720c */ /* 0x000fe20003f26270 */
[----:B------:R-:W-:Y:S02]  /*78a0*/  VIADD R34, R3, 0x900 ;  /* 0x0000090003227836 */ /* 0x000fe40000000000 */
[----:B------:R-:W-:Y:S10]  /*78b0*/  @P5 BRA `(.L_x_81) ;  /* 0x0000000000485947 */ /* 0x000ff40003800000 */
[----:B------:R-:W3:Y:S01]  /*78c0*/  LDS R20, [R22+0x600] ;  /* 0x0006000016147984 */ /* 0x000ee20000000800 */
[----:B------:R-:W4:Y:S01]  /*78d0*/  LDCU UR4, c[0x0][0x3c4] ;  /* 0x00007880ff0477ac */ /* 0x000f220008000800 */
[----:B-1----:R-:W-:Y:S01]  /*78e0*/  IMAD.MOV.U32 R33, RZ, RZ, -0x1 ;  /* 0xffffffffff217424 */ /* 0x002fe200078e00ff */
[----:B---3--:R-:W-:-:S04]  /*78f0*/  ISETP.NE.AND P5, PT, R20, 0x7fffffff, PT ;  /* 0x7fffffff1400780c */ /* 0x008fc80003fa5270 */
[C---:B------:R-:W-:Y:S02]  /*7900*/  SEL R30, R20.reuse, 0x80000000, P5 ;  /* 0x80000000141e7807 */ /* 0x040fe40002800000 */
[----:B------:R-:W-:Y:S02]  /*7910*/  ISETP.GT.AND P5, PT, R20, -0x1, PT ;  /* 0xffffffff1400780c */ /* 0x000fe40003fa4270 */
[----:B----4-:R-:W-:Y:S01]  /*7920*/  SHF.R.U32.HI R30, RZ, UR4, R30 ;  /* 0x00000004ff1e7c19 */ /* 0x010fe2000801161e */
        /* <DEDUP_REMOVED lines=11> */
.L_x_81:
[----:B------:R-:W-:Y:S05]  /*79e0*/  BSYNC.RECONVERGENT B0 ;  /* 0x0000000000007941 */ /* 0x000fea0003800200 */
.L_x_80:
[----:B------:R-:W-:Y:S01]  /*79f0*/  NOP ;  /* 0x0000000000007918 */ /* 0x000fe20000000000 */
[----:B------:R-:W-:Y:S01]  /*7a00*/  BSSY.RECONVERGENT B0, `(.L_x_82) ;  /* 0x0000016000007945 */ /* 0x000fe20003800200 */
[----:B------:R-:W-:Y:S01]  /*7a10*/  ISETP.GE.AND P5, PT, R34, R29, PT ;  /* 0x0000001d2200720c */ /* 0x000fe20003fa6270 */
[----:B------:R-:W-:Y:S02]  /*7a20*/  VIADD R34, R3, 0xa80 ;  /* 0x00000a8003227836 */ /* 0x000fe40000000000 */
[----:B------:R-:W-:Y:S10]  /*7a30*/  @P4 BRA `(.L_x_83) ;  /* 0x0000000000484947 */ /* 0x000ff40003800000 */
[----:B------:R-:W4:Y:S01]  /*7a40*/  LDS R20, [R22+0xc00] ;  /* 0x000c000016147984 */ /* 0x000f220000000800 */
[----:B------:R-:W5:Y:S01]  /*7a50*/  LDCU UR4, c[0x0][0x3c4] ;  /* 0x00007880ff0477ac */ /* 0x000f620008000800 */
[----:B-1-3--:R-:W-:Y:S01]  /*7a60*/  IMAD.MOV.U32 R33, RZ, RZ, -0x1 ;  /* 0xffffffffff217424 */ /* 0x00afe200078e00ff */
[----:B----4-:R-:W-:-:S04]  /*7a70*/  ISETP.NE.AND P4, PT, R20, 0x7fffffff, PT ;  /* 0x7fffffff1400780c */ /* 0x010fc80003f85270 */
[C---:B------:R-:W-:Y:S02]  /*7a80*/  SEL R30, R20.reuse, 0x80000000, P4 ;  /* 0x80000000141e7807 */ /* 0x040fe40002000000 */
[----:B------:R-:W-:Y:S02]  /*7a90*/  ISETP.GT.AND P4, PT, R20, -0x1, PT ;  /* 0xffffffff1400780c */ /* 0x000fe40003f84270 */
[----:B-----5:R-:W-:Y:S01]  /*7aa0*/  SHF.R.U32.HI R30, RZ, UR4, R30 ;  /* 0x00000004ff1e7c19 */ /* 0x020fe2000801161e */
        /* <DEDUP_REMOVED lines=11> */
.L_x_83:
[----:B------:R-:W-:Y:S05]  /*7b60*/  BSYNC.RECONVERGENT B0 ;  /* 0x0000000000007941 */ /* 0x000fea0003800200 */
.L_x_82:
[----:B------:R-:W-:Y:S01]  /*7b70*/  NOP ;  /* 0x0000000000007918 */ /* 0x000fe20000000000 */
[----:B------:R-:W-:Y:S01]  /*7b80*/  BSSY.RECONVERGENT B0, `(.L_x_84) ;  /* 0x0000016000007945 */ /* 0x000fe20003800200 */
[----:B------:R-:W-:Y:S02]  /*7b90*/  ISETP.GE.AND P4, PT, R34, R29, PT ;  /* 0x0000001d2200720c */ /* 0x000fe40003f86270 */
[----:B------:R-:W-:Y:S01]  /*7ba0*/  LOP3.LUT R34, R3, 0xc00, RZ, 0xfc, !PT ;  /* 0x00000c0003227812 */ /* 0x000fe200078efcff */
[----:B------:R-:W-:Y:S10]  /*7bb0*/  @P3 BRA `(.L_x_85) ;  /* 0x0000000000483947 */ /* 0x000ff40003800000 */
[----:B------:R-:W5:Y:S01]  /*7bc0*/  LDS R20, [R22+0x1200] ;  /* 0x0012000016147984 */ /* 0x000f620000000800 */
[----:B------:R-:W0:Y:S01]  /*7bd0*/  LDCU UR4, c[0x0][0x3c4] ;  /* 0x00007880ff0477ac */ /* 0x000e220008000800 */
[----:B-1-34-:R-:W-:Y:S01]  /*7be0*/  IMAD.MOV.U32 R33, RZ, RZ, -0x1 ;  /* 0xffffffffff217424 */ /* 0x01afe200078e00ff */
[----:B-----5:R-:W-:-:S04]  /*7bf0*/  ISETP.NE.AND P3, PT, R20, 0x7fffffff, PT ;  /* 0x7fffffff1400780c */ /* 0x020fc80003f65270 */
[C---:B------:R-:W-:Y:S02]  /*7c00*/  SEL R30, R20.reuse, 0x80000000, P3 ;  /* 0x80000000141e7807 */ /* 0x040fe40001800000 */
[----:B------:R-:W-:Y:S02]  /*7c10*/  ISETP.GT.AND P3, PT, R20, -0x1, PT ;  /* 0xffffffff1400780c */ /* 0x000fe40003f64270 */
[----:B0-----:R-:W-:Y:S01]  /*7c20*/  SHF.R.U32.HI R30, RZ, UR4, R30 ;  /* 0x00000004ff1e7c19 */ /* 0x001fe2000801161e */
[----:B------:R-:W0:Y:S01]  /*7c30*/  LDCU.64 UR4, c[0x0][0x3a0] ;  /* 0x00007400ff0477ac */ /* 0x000e220008000a00 */
[----:B------:R-:W-:Y:S02]  /*7c40*/  SEL R33, R33, 0x80000000, P3 ;  /* 0x8000000021217807 */ /* 0x000fe40001800000 */
[----:B------:R-:W-:Y:S02]  /*7c50*/  LOP3.LUT R30, R30, R19, RZ, 0x30, !PT ;  /* 0x000000131e1e7212 */ /* 0x000fe400078e30ff */
[----:B------:R-:W-:-:S03]  /*7c60*/  LOP3.LUT R33, R33, R20, RZ, 0x3c, !PT ;  /* 0x0000001421217212 */ /* 0x000fc600078e3cff */
[----:B------:R-:W-:-:S05]  /*7c70*/  IMAD R32, R30, 0x8, R23 ;  /* 0x000000081e207824 */ /* 0x000fca00078e0217 */
[----:B------:R-:W1:Y:S02]  /*7c80*/  LDS.64 R30, [R32+0x6600] ;  /* 0x00660000201e7984 */ /* 0x000e640000000a00 */
[----:B-1----:R-:W-:-:S04]  /*7c90*/  IADD3 R35, P6, PT, R30, R3, RZ ;  /* 0x000000031e237210 */ /* 0x002fc80007fde0ff */
[----:B0-----:R-:W-:Y:S01]  /*7ca0*/  LEA R30, P3, R35, UR4, 0x2 ;  /* 0x00000004231e7c11 */ /* 0x001fe2000f8610ff */
[----:B------:R-:W-:-:S05]  /*7cb0*/  IMAD.X R36, RZ, RZ, R31, P6 ;  /* 0x000000ffff247224 */ /* 0x000fca00030e061f */
[----:B------:R-:W-:-:S05]  /*7cc0*/  LEA.HI.X R31, R35, UR5, R36, 0x2, P3 ;  /* 0x00000005231f7c11 */ /* 0x000fca00098f1424 */
[----:B------:R0:W-:Y:S02]  /*7cd0*/  STG.E desc[UR6][R30.64+0x1200], R33 ;  /* 0x001200211e007986 */ /* 0x0001e4000c101906 */
.L_x_85:
[----:B------:R-:W-:Y:S05]  /*7ce0*/  BSYNC.RECONVERGENT B0 ;  /* 0x0000000000007941 */ /* 0x000fea0003800200 */
.L_x_84:
[----:B------:R-:W-:Y:S01]  /*7cf0*/  NOP ;  /* 0x0000000000007918 */ /* 0x000fe20000000000 */
[----:B------:R-:W-:Y:S01]  /*7d00*/  BSSY.RECONVERGENT B0, `(.L_x_86) ;  /* 0x0000016000007945 */ /* 0x000fe20003800200 */
[----:B------:R-:W-:Y:S01]  /*7d10*/  ISETP.GE.AND P3, PT, R34, R29, PT ;  /* 0x0000001d2200720c */ /* 0x000fe20003f66270 */
[----:B------:R-:W-:Y:S02]  /*7d20*/  VIADD R34, R3, 0xd80 ;  /* 0x00000d8003227836 */ /* 0x000fe40000000000 */
[----:B------:R-:W-:Y:S10]  /*7d30*/  @P2 BRA `(.L_x_87) ;  /* 0x0000000000482947 */ /* 0x000ff40003800000 */
[----:B------:R-:W5:Y:S01]  /*7d40*/  LDS R20, [R22+0x1800] ;  /* 0x0018000016147984 */ /* 0x000f620000000800 */
[----:B------:R-:W2:Y:S01]  /*7d50*/  LDCU UR4, c[0x0][0x3c4] ;  /* 0x00007880ff0477ac */ /* 0x000ea20008000800 */
[----:B01-34-:R-:W-:Y:S01]  /*7d60*/  IMAD.MOV.U32 R33, RZ, RZ, -0x1 ;  /* 0xffffffffff217424 */ /* 0x01bfe200078e00ff */
[----:B-----5:R-:W-:-:S04]  /*7d70*/  ISETP.NE.AND P2, PT, R20, 0x7fffffff, PT ;  /* 0x7fffffff1400780c */ /* 0x020fc80003f45270 */
[C---:B------:R-:W-:Y:S02]  /*7d80*/  SEL R30, R20.reuse, 0x80000000, P2 ;  /* 0x80000000141e7807 */ /* 0x040fe40001000000 */
[----:B------:R-:W-:Y:S02]  /*7d90*/  ISETP.GT.AND P2, PT, R20, -0x1, PT ;  /* 0xffffffff1400780c */ /* 0x000fe40003f44270 */
[----:B--2---:R-:W-:Y:S01]  /*7da0*/  SHF.R.U32.HI R30, RZ, UR4, R30 ;  /* 0x00000004ff1e7c19 */ /* 0x004fe2000801161e */
        /* <DEDUP_REMOVED lines=11> */
.L_x_87:
[----:B------:R-:W-:Y:S05]  /*7e60*/  BSYNC.RECONVERGENT B0 ;  /* 0x0000000000007941 */ /* 0x000fea0003800200 */
.L_x_86:
        /* <DEDUP_REMOVED lines=23> */
.L_x_89:
[----:B------:R-:W-:Y:S05]  /*7fe0*/  BSYNC.RECONVERGENT B0 ;  /* 0x0000000000007941 */ /* 0x000fea0003800200 */
.L_x_88:
        /* <DEDUP_REMOVED lines=23> */
.L_x_91:
[----:B------:R-:W-:Y:S05]  /*8160*/  BSYNC.RECONVERGENT B0 ;  /* 0x0000000000007941 */ /* 0x000fea0003800200 */
.L_x_90:
        /* <DEDUP_REMOVED lines=23> */
.L_x_93:
[----:B------:R-:W-:Y:S05]  /*82e0*/  BSYNC.RECONVERGENT B0 ;  /* 0x0000000000007941 */ /* 0x000fea0003800200 */
.L_x_92:
        /* <DEDUP_REMOVED lines=23> */
.L_x_95:
[----:B------:R-:W-:Y:S05]  /*8460*/  BSYNC.RECONVERGENT B0 ;  /* 0x0000000000007941 */ /* 0x000fea0003800200 */
.L_x_94:
        /* <DEDUP_REMOVED lines=23> */
.L_x_97:
[----:B------:R-:W-:Y:S05]  /*85e0*/  BSYNC.RECONVERGENT B0 ;  /* 0x0000000000007941 */ /* 0x000fea0003800200 */
.L_x_96:
        /* <DEDUP_REMOVED lines=23> */
.L_x_99:
[----:B------:R-:W-:Y:S05]  /*8760*/  BSYNC.RECONVERGENT B0 ;  /* 0x0000000000007941 */ /* 0x000fea0003800200 */
.L_x_98:
[----:B------:R-:W-:Y:S01]  /*8770*/  NOP ;  /* 0x0000000000007918 */ /* 0x000fe20000000000 */
[----:B------:R-:W-:Y:S01]  /*8780*/  BSSY.RECONVERGENT B0, `(.L_x_100) ;  /* 0x0000016000007945 */ /* 0x000fe20003800200 */
[----:B------:R-:W-:Y:S02]  /*8790*/  ISETP.GE.AND P1, PT, R34, R29, PT ;  /* 0x0000001d2200720c */ /* 0x000fe40003f26270 */
[----:B------:R-:W-:Y:S01]  /*87a0*/  LOP3.LUT R34, R3, 0x1800, RZ, 0xfc, !PT ;  /* 0x0000180003227812 */ /* 0x000fe200078efcff */
        /* <DEDUP_REMOVED lines=19> */
.L_x_101:
[----:B------:R-:W-:Y:S05]  /*88e0*/  BSYNC.RECONVERGENT B0 ;  /* 0x0000000000007941 */ /* 0x000fea0003800200 */
.L_x_100:
[----:B------:R-:W-:Y:S01]  /*88f0*/  NOP ;  /* 0x0000000000007918 */ /* 0x000fe20000000000 */
[----:B------:R-:W-:Y:S01]  /*8900*/  BSSY.RECONVERGENT B0, `(.L_x_102) ;  /* 0x0000015000007945 */ /* 0x000fe20003800200 */
[----:B------:R-:W-:-:S03]  /*8910*/  ISETP.GE.AND P5, PT, R34, R29, PT ;  /* 0x0000001d2200720c */ /* 0x000fc60003fa6270 */
        /* <DEDUP_REMOVED lines=19> */
.L_x_103:
[----:B------:R-:W-:Y:S05]  /*8a50*/  BSYNC.RECONVERGENT B0 ;  /* 0x0000000000007941 */ /* 0x000fea0003800200 */
.L_x_102:
[----:B------:R-:W-:Y:S01]  /*8a60*/  NOP ;  /* 0x0000000000007918 */ /* 0x000fe20000000000 */
[----:B------:R-:W-:Y:S04]  /*8a70*/  BSSY.RECONVERGENT B0, `(.L_x_104) ;  /* 0x0000014000007945 */ /* 0x000fe80003800200 */
[----:B------:R-:W-:Y:S05]  /*8a80*/  @P3 BRA `(.L_x_105) ;  /* 0x0000000000483947 */ /* 0x000fea0003800000 */
        /* <DEDUP_REMOVED lines=13> */
[----:B-1----:R-:W-:-:S05]  /*8b60*/  IADD3 R32, P4, PT, R30, R3, RZ ;  /* 0x000000031e207210 */ /* 0x002fca0007f9e0ff */
[----:B------:R-:W-:Y:S01]  /*8b70*/  IMAD.X R31, RZ, RZ, R31, P4 ;  /* 0x000000ffff1f7224 */ /* 0x000fe200020e061f */
[----:B0-----:R-:W-:-:S04]  /*8b80*/  LEA R30, P4, R32, UR4, 0x2 ;  /* 0x00000004201e7c11 */ /* 0x001fc8000f8810ff */
[----:B------:R-:W-:-:S05]  /*8b90*/  LEA.HI.X R31, R32, UR5, R31, 0x2, P4 ;  /* 0x00000005201f7c11 */ /* 0x000fca000a0f141f */
[----:B------:R0:W-:Y:S04]  /*8ba0*/  STG.E desc[UR6][R30.64+0x4e00], R33 ;  /* 0x004e00211e007986 */ /* 0x0001e8000c101906 */
.L_x_105:
[----:B------:R-:W-:Y:S05]  /*8bb0*/  BSYNC.RECONVERGENT B0 ;  /* 0x0000000000007941 */ /* 0x000fea0003800200 */
.L_x_104:
        /* <DEDUP_REMOVED lines=21> */
.L_x_107:
[----:B------:R-:W-:Y:S05]  /*8d10*/  BSYNC.RECONVERGENT B0 ;  /* 0x0000000000007941 */ /* 0x000fea0003800200 */
.L_x_106:
        /* <DEDUP_REMOVED lines=21> */
.L_x_109:
[----:B------:R-:W-:Y:S05]  /*8e70*/  BSYNC.RECONVERGENT B0 ;  /* 0x0000000000007941 */ /* 0x000fea0003800200 */
.L_x_108:
[----:B------:R-:W-:Y:S01]  /*8e80*/  NOP ;  /* 0x0000000000007918 */ /* 0x000fe20000000000 */
[----:B------:R-:W-:Y:S04]  /*8e90*/  BSSY.RECONVERGENT B0, `(.L_x_110) ;  /* 0x0000014000007945 */ /* 0x000fe80003800200 */
[----:B------:R-:W-:Y:S05]  /*8ea0*/  @P5 BRA `(.L_x_111) ;  /* 0x0000000000485947 */ /* 0x000fea0003800000 */
[----:B------:R-:W5:Y:S01]  /*8eb0*/  LDS R20, [R22+0x6000] ;  /* 0x0060000016147984 */ /* 0x000f620000000800 */
[----:B------:R-:W0:Y:S01]  /*8ec0*/  LDCU UR4, c[0x0][0x3c4] ;  /* 0x00007880ff0477ac */ /* 0x000e220008000800 */
[----:B-----5:R-:W-:-:S04]  /*8ed0*/  ISETP.NE.AND P1, PT, R20, 0x7fffffff, PT ;  /* 0x7fffffff1400780c */ /* 0x020fc80003f25270 */
[C---:B------:R-:W-:Y:S02]  /*8ee0*/  SEL R29, R20.reuse, 0x80000000, P1 ;  /* 0x80000000141d7807 */ /* 0x040fe40000800000 */
[----:B------:R-:W-:Y:S02]  /*8ef0*/  ISETP.GT.AND P1, PT, R20, -0x1, PT ;  /* 0xffffffff1400780c */ /* 0x000fe40003f24270 */
[----:B01-34-:R-:W-:Y:S01]  /*8f00*/  SHF.R.U32.HI R30, RZ, UR4, R29 ;  /* 0x00000004ff1e7c19 */ /* 0x01bfe2000801161d */
[----:B------:R-:W0:Y:S01]  /*8f10*/  LDCU.64 UR4, c[0x0][0x3a0] ;  /* 0x00007400ff0477ac */ /* 0x000e220008000a00 */
[----:B------:R-:W-:Y:S02]  /*8f20*/  IMAD.MOV.U32 R29, RZ, RZ, -0x1 ;  /* 0xffffffffff1d7424 */ /* 0x000fe400078e00ff */
[----:B------:R-:W-:-:S03]  /*8f30*/  LOP3.LUT R30, R30, R19, RZ, 0x30, !PT ;  /* 0x000000131e1e7212 */ /* 0x000fc600078e30ff */
[----:B------:R-:W-:Y:S02]  /*8f40*/  SEL R29, R29, 0x80000000, P1 ;  /* 0x800000001d1d7807 */ /* 0x000fe40000800000 */
[----:B------:R-:W-:Y:S02]  /*8f50*/  IMAD R23, R30, 0x8, R23 ;  /* 0x000000081e177824 */ /* 0x000fe400078e0217 */
[----:B------:R-:W-:-:S03]  /*8f60*/  LOP3.LUT R29, R29, R20, RZ, 0x3c, !PT ;  /* 0x000000141d1d7212 */ /* 0x000fc600078e3cff */
[----:B------:R-:W1:Y:S02]  /*8f70*/  LDS.64 R30, [R23+0x6600] ;  /* 0x00660000171e7984 */ /* 0x000e640000000a00 */
[----:B-1----:R-:W-:-:S05]  /*8f80*/  IADD3 R32, P2, PT, R30, R3, RZ ;  /* 0x000000031e207210 */ /* 0x002fca0007f5e0ff */
[----:B------:R-:W-:Y:S01]  /*8f90*/  IMAD.X R31, RZ, RZ, R31, P2 ;  /* 0x000000ffff1f7224 */ /* 0x000fe200010e061f */
[----:B0-----:R-:W-:-:S04]  /*8fa0*/  LEA R30, P2, R32, UR4, 0x2 ;  /* 0x00000004201e7c11 */ /* 0x001fc8000f8410ff */
[----:B------:R-:W-:-:S05]  /*8fb0*/  LEA.HI.X R31, R32, UR5, R31, 0x2, P2 ;  /* 0x00000005201f7c11 */ /* 0x000fca00090f141f */
[----:B------:R0:W-:Y:S04]  /*8fc0*/  STG.E desc[UR6][R30.64+0x6000], R29 ;  /* 0x0060001d1e007986 */ /* 0x0001e8000c101906 */
.L_x_111:
[----:B------:R-:W-:Y:S05]  /*8fd0*/  BSYNC.RECONVERGENT B0 ;  /* 0x0000000000007941 */ /* 0x000fea0003800200 */
.L_x_110:
[----:B------:R-:W-:Y:S01]  /*8fe0*/  NOP ;  /* 0x0000000000007918 */ /* 0x000fe20000000000 */
.L_x_77:
[----:B01-34-:R-:W0:Y:S01]  /*8ff0*/  LDS R30, [R22+0x1200] ;  /* 0x00120000161e7984 */ /* 0x01be220000000800 */
[----:B------:R-:W1:Y:S03]  /*9000*/  LDCU UR4, c[0x0][0x3c4] ;  /* 0x00007880ff0477ac */ /* 0x000e660008000800 */
[----:B------:R-:W3:Y:S04]  /*9010*/  LDS R20, [R22] ;  /* 0x0000000016147984 */ /* 0x000ee80000000800 */
[----:B------:R-:W4:Y:S04]  /*9020*/  LDS R23, [R22+0x600] ;  /* 0x0006000016177984 */ /* 0x000f280000000800 */
[----:B------:R-:W5:Y:S04]  /*9030*/  LDS R29, [R22+0xc00] ;  /* 0x000c0000161d7984 */ /* 0x000f680000000800 */
[----:B------:R-:W2:Y:S04]  /*9040*/  LDS R31, [R22+0x1800] ;  /* 0x00180000161f7984 */ /* 0x000ea80000000800 */
[----:B------:R-:W1:Y:S04]  /*9050*/  LDS R36, [R22+0x3600] ;  /* 0x0036000016247984 */ /* 0x000e680000000800 */
[----:B------:R-:W1:Y:S04]  /*9060*/  LDS R32, [R22+0x1e00] ;  /* 0x001e000016207984 */ /* 0x000e680000000800 */
[----:B------:R-:W1:Y:S04]  /*9070*/  LDS R33, [R22+0x2400] ;  /* 0x0024000016217984 */ /* 0x000e680000000800 */
[----:B------:R-:W1:Y:S04]  /*9080*/  LDS R34, [R22+0x2a00] ;  /* 0x002a000016227984 */ /* 0x000e680000000800 */
[----:B------:R-:W1:Y:S04]  /*9090*/  LDS R35, [R22+0x3000] ;  /* 0x0030000016237984 */ /* 0x000e680000000800 */
[----:B------:R-:W1:Y:S01]  /*90a0*/  LDS R38, [R22+0x3c00] ;  /* 0x003c000016267984 */ /* 0x000e620000000800 */
[----:B0-----:R-:W-:-:S03]  /*90b0*/  ISETP.NE.AND P2, PT, R30, 0x7fffffff, PT ;  /* 0x7fffffff1e00780c */ /* 0x001fc60003f45270 */
[----:B------:R-:W0:Y:S01]  /*90c0*/  LDS R47, [R22+0x6000] ;  /* 0x00600000162f7984 */ /* 0x000e220000000800 */
[----:B---3--:R-:W-:Y:S02]  /*90d0*/  ISETP.NE.AND P5, PT, R20, 0x7fffffff, PT ;  /* 0x7fffffff1400780c */ /* 0x008fe40003fa5270 */
[----:B------:R-:W-:Y:S01]  /*90e0*/  SEL R30, R30, 0x80000000, P2 ;  /* 0x800000001e1e7807 */ /* 0x000fe20001000000 */
[----:B------:R-:W3:Y:S01]  /*90f0*/  LDS R40, [R22+0x4200] ;  /* 0x0042000016287984 */ /* 0x000ee20000000800 */
[----:B----4-:R-:W-:Y:S02]  /*9100*/  ISETP.NE.AND P4, PT, R23, 0x7fffffff, PT ;  /* 0x7fffffff1700780c */ /* 0x010fe40003f85270 */
[----:B------:R-:W-:Y:S01]  /*9110*/  SEL R20, R20, 0x80000000, P5 ;  /* 0x8000000014147807 */ /* 0x000fe20002800000 */
[----:B------:R-:W4:Y:S01]  /*9120*/  LDS R42, [R22+0x4800] ;  /* 0x00480000162a7984 */ /* 0x000f220000000800 */
[----:B-----5:R-:W-:Y:S02]  /*9130*/  ISETP.NE.AND P3, PT, R29, 0x7fffffff, PT ;  /* 0x7fffffff1d00780c */ /* 0x020fe40003f65270 */
[----:B------:R-:W-:Y:S01]  /*9140*/  SEL R23, R23, 0x80000000, P4 ;  /* 0x8000000017177807 */ /* 0x000fe20002000000 */
[----:B------:R-:W5:Y:S01]  /*9150*/  LDS R44, [R22+0x4e00] ;  /* 0x004e0000162c7984 */ /* 0x000f620000000800 */
[----:B--2---:R-:W-:-:S02]  /*9160*/  ISETP.NE.AND P1, PT, R31, 0x7fffffff, PT ;  /* 0x7fffffff1f00780c */ /* 0x004fc40003f25270 */
[----:B------:R-:W-:Y:S01]  /*9170*/  SEL R29, R29, 0x80000000, P3 ;  /* 0x800000001d1d7807 */ /* 0x000fe20001800000 */
[----:B------:R-:W2:Y:S01]  /*9180*/  LDS R45, [R22+0x5400] ;  /* 0x00540000162d7984 */ /* 0x000ea20000000800 */
[----:B-1----:R-:W-:Y:S02]  /*9190*/  ISETP.NE.AND P2, PT, R36, 0x7fffffff, PT ;  /* 0x7fffffff2400780c */ /* 0x002fe40003f45270 */
[----:B------:R-:W-:Y:S01]  /*91a0*/  SEL R31, R31, 0x80000000, P1 ;  /* 0x800000001f1f7807 */ /* 0x000fe20000800000 */
[----:B------:R-:W1:Y:S01]  /*91b0*/  LDS R46, [R22+0x5a00] ;  /* 0x005a0000162e7984 */ /* 0x000e620000000800 */
[----:B------:R-:W-:Y:S02]  /*91c0*/  ISETP.NE.AND P6, PT, R32, 0x7fffffff, PT ;  /* 0x7fffffff2000780c */ /* 0x000fe40003fc5270 */
[----:B------:R-:W-:Y:S02]  /*91d0*/  SEL R37, R36, 0x80000000, P2 ;  /* 0x8000000024257807 */ /* 0x000fe40001000000 */
[----:B------:R-:W-:-:S02]  /*91e0*/  ISETP.NE.AND P5, PT, R33, 0x7fffffff, PT ;  /* 0x7fffffff2100780c */ /* 0x000fc40003fa5270 */
[----:B------:R-:W-:Y:S02]  /*91f0*/  SEL R32, R32, 0x80000000, P6 ;  /* 0x8000000020207807 */ /* 0x000fe40003000000 */
[C---:B------:R-:W-:Y:S02]  /*9200*/  ISETP.NE.AND P4, PT, R34.reuse, 0x7fffffff, PT ;  /* 0x7fffffff2200780c */ /* 0x040fe40003f85270 */
[----:B------:R-:W-:Y:S02]  /*9210*/  SEL R33, R33, 0x80000000, P5 ;  /* 0x8000000021217807 */ /* 0x000fe40002800000 */
[----:B------:R-:W-:Y:S02]  /*9220*/  ISETP.NE.AND P3, PT, R35, 0x7fffffff, PT ;  /* 0x7fffffff2300780c */ /* 0x000fe40003f65270 */
[----:B------:R-:W-:Y:S02]  /*9230*/  SEL R34, R34, 0x80000000, P4 ;  /* 0x8000000022227807 */ /* 0x000fe40002000000 */
[----:B------:R-:W-:-:S02]  /*9240*/  ISETP.NE.AND P1, PT, R38, 0x7fffffff, PT ;  /* 0x7fffffff2600780c */ /* 0x000fc40003f25270 */
[----:B------:R-:W-:Y:S02]  /*9250*/  SEL R35, R35, 0x80000000, P3 ;  /* 0x8000000023237807 */ /* 0x000fe40001800000 */
[C---:B0-----:R-:W-:Y:S02]  /*9260*/  ISETP.NE.AND P2, PT, R47.reuse, 0x7fffffff, PT ;  /* 0x7fffffff2f00780c */ /* 0x041fe40003f45270 */
[----:B------:R-:W-:Y:S02]  /*9270*/  SEL R39, R38, 0x80000000, P1 ;  /* 0x8000000026277807 */ /* 0x000fe40000800000 */
[----:B---3--:R-:W-:Y:S02]  /*9280*/  ISETP.NE.AND P6, PT, R40, 0x7fffffff, PT ;  /* 0x7fffffff2800780c */ /* 0x008fe40003fc5270 */
[----:B------:R-:W-:Y:S02]  /*9290*/  SEL R49, R47, 0x80000000, P2 ;  /* 0x800000002f317807 */ /* 0x000fe40001000000 */
[----:B----4-:R-:W-:-:S02]  /*92a0*/  ISETP.NE.AND P5, PT, R42, 0x7fffffff, PT ;  /* 0x7fffffff2a00780c */ /* 0x010fc40003fa5270 */
[----:B------:R-:W-:Y:S02]  /*92b0*/  SEL R41, R40, 0x80000000, P6 ;  /* 0x8000000028297807 */ /* 0x000fe40003000000 */
[----:B-----5:R-:W-:Y:S02]  /*92c0*/  ISETP.NE.AND P4, PT, R44, 0x7fffffff, PT ;  /* 0x7fffffff2c00780c */ /* 0x020fe40003f85270 */
[----:B------:R-:W-:Y:S02]  /*92d0*/  SEL R43, R42, 0x80000000, P5 ;  /* 0x800000002a2b7807 */ /* 0x000fe40002800000 */
[----:B--2---:R-:W-:Y:S02]  /*92e0*/  ISETP.NE.AND P3, PT, R45, 0x7fffffff, PT ;  /* 0x7fffffff2d00780c */ /* 0x004fe40003f65270 */
[----:B------:R-:W-:Y:S02]  /*92f0*/  SEL R44, R44, 0x80000000, P4 ;  /* 0x800000002c2c7807 */ /* 0x000fe40002000000 */
[----:B-1----:R-:W-:-:S02]  /*9300*/  ISETP.NE.AND P1, PT, R46, 0x7fffffff, PT ;  /* 0x7fffffff2e00780c */ /* 0x002fc40003f25270 */
[----:B------:R-:W-:Y:S02]  /*9310*/  SEL R45, R45, 0x80000000, P3 ;  /* 0x800000002d2d7807 */ /* 0x000fe40001800000 */
[----:B------:R-:W-:Y:S02]  /*9320*/  SEL R47, R46, 0x80000000, P1 ;  /* 0x800000002e2f7807 */ /* 0x000fe40000800000 */
[----:B------:R-:W-:Y:S02]  /*9330*/  SHF.R.U32.HI R30, RZ, UR4, R30 ;  /* 0x00000004ff1e7c19 */ /* 0x000fe4000801161e */
[----:B------:R-:W-:Y:S02]  /*9340*/  SHF.R.U32.HI R32, RZ, UR4, R32 ;  /* 0x00000004ff207c19 */ /* 0x000fe40008011620 */
[----:B------:R-:W-:Y:S02]  /*9350*/  SHF.R.U32.HI R34, RZ, UR4, R34 ;  /* 0x00000004ff227c19 */ /* 0x000fe40008011622 */
[----:B------:R-:W-:-:S02]  /*9360*/  SHF.R.U32.HI R20, RZ, UR4, R20 ;  /* 0x00000004ff147c19 */ /* 0x000fc40008011614 */
[----:B------:R-:W-:Y:S02]  /*9370*/  SHF.R.U32.HI R22, RZ, UR4, R23 ;  /* 0x00000004ff167c19 */ /* 0x000fe40008011617 */
[----:B------:R-:W-:Y:S02]  /*9380*/  SHF.R.U32.HI R42, RZ, UR4, R29 ;  /* 0x00000004ff2a7c19 */ /* 0x000fe4000801161d */
        /* <DEDUP_REMOVED lines=11> */
[-C--:B------:R-:W-:Y:S02]  /*9440*/  LOP3.LUT R41, R30, R19.reuse, RZ, 0x30, !PT ;  /* 0x000000131e297212 */ /* 0x080fe400078e30ff */
[-C--:B------:R-:W-:Y:S02]  /*9450*/  LOP3.LUT R39, R32, R19.reuse, RZ, 0x30, !PT ;  /* 0x0000001320277212 */ /* 0x080fe400078e30ff */
[-C--:B------:R-:W-:Y:S02]  /*9460*/  LOP3.LUT R37, R34, R19.reuse, RZ, 0x30, !PT ;  /* 0x0000001322257212 */ /* 0x080fe400078e30ff */
[-C--:B------:R-:W-:Y:S02]  /*9470*/  LOP3.LUT R44, R20, R19.reuse, RZ, 0x30, !PT ;  /* 0x00000013142c7212 */ /* 0x080fe400078e30ff */
[----:B------:R-:W-:-:S02]  /*9480*/  LOP3.LUT R43, R22, R19, RZ, 0x30, !PT ;  /* 0x00000013162b7212 */ /* 0x000fc400078e30ff */
[-C--:B------:R-:W-:Y:S02]  /*9490*/  LOP3.LUT R42, R42, R19.reuse, RZ, 0x30, !PT ;  /* 0x000000132a2a7212 */ /* 0x080fe400078e30ff */
        /* <DEDUP_REMOVED lines=10> */
[----:B------:R-:W-:Y:S01]  /*9540*/  LOP3.LUT R45, R58, R19, RZ, 0x30, !PT ;  /* 0x000000133a2d7212 */ /* 0x000fe200078e30ff */
[----:B------:R-:W-:Y:S06]  /*9550*/  @P0 BRA `(.L_x_112) ;  /* 0x0000000000640947 */ /* 0x000fec0003800000 */
[----:B------:R-:W0:Y:S01]  /*9560*/  LDCU.64 UR4, c[0x0][0x3b8] ;  /* 0x00007700ff0477ac */ /* 0x000e220008000a00 */
[----:B------:R-:W-:Y:S01]  /*9570*/  IMAD R11, R5, 0x1980, RZ ;  /* 0x00001980050b7824 */ /* 0x000fe200078e02ff */
[----:B------:R-:W-:-:S04]  /*9580*/  LOP3.LUT R2, R21, 0x1f, R3, 0xf8, !PT ;  /* 0x0000001f15027812 */ /* 0x000fc800078ef803 */
[----:B------:R-:W-:-:S04]  /*9590*/  IADD3 R3, P1, PT, R11, R2, RZ ;  /* 0x000000020b037210 */ /* 0x000fc80007f3e0ff */
[----:B------:R-:W-:Y:S02]  /*95a0*/  LEA.HI.X.SX32 R18, R11, RZ, 0x1, P1 ;  /* 0x000000ff0b127211 */ /* 0x000fe400008f0eff */
        /* <DEDUP_REMOVED lines=20> */
.L_x_112:
[--C-:B------:R-:W-:Y:S01]  /*96f0*/  IMAD.IADD R60, R28, 0x1, -R18.reuse ;  /* 0x000000011c3c7824 */ /* 0x100fe200078e0a12 */
[----:B------:R-:W0:Y:S01]  /*9700*/  LDCU.64 UR4, c[0x0][0x3b8] ;  /* 0x00007700ff0477ac */ /* 0x000e220008000a00 */
[C---:B------:R-:W-:Y:S01]  /*9710*/  VIADD R3, R11.reuse, 0x20 ;  /* 0x000000200b037836 */ /* 0x040fe20000000000 */
[----:B------:R-:W-:Y:S01]  /*9720*/  SHF.R.S32.HI R62, RZ, 0x1f, R18 ;  /* 0x0000001fff3e7819 */ /* 0x000fe20000011412 */
[----:B------:R-:W-:Y:S01]  /*9730*/  VIADD R19, R11, 0xa0 ;  /* 0x000000a00b137836 */ /* 0x000fe20000000000 */
[----:B------:R-:W-:Y:S02]  /*9740*/  IADD3 R64, P2, PT, R18, R11, RZ ;  /* 0x0000000b12407210 */ /* 0x000fe40007f5e0ff */
[-C--:B------:R-:W-:Y:S01]  /*9750*/  ISETP.GE.AND P5, PT, R3, R60.reuse, PT ;  /* 0x0000003c0300720c */ /* 0x080fe20003fa6270 */
[C---:B------:R-:W-:Y:S01]  /*9760*/  VIADD R3, R11.reuse, 0x40 ;  /* 0x000000400b037836 */ /* 0x040fe20000000000 */
[----:B------:R-:W-:Y:S01]  /*9770*/  ISETP.GE.AND P6, PT, R11, R60, PT ;  /* 0x0000003c0b00720c */ /* 0x000fe20003fc6270 */
[----:B------:R-:W-:-:S03]  /*9780*/  IMAD.X R65, RZ, RZ, R62, P2 ;  /* 0x000000ffff417224 */ /* 0x000fc600010e063e */
[----:B------:R-:W-:Y:S01]  /*9790*/  ISETP.GE.AND P1, PT, R3, R60, PT ;  /* 0x0000003c0300720c */ /* 0x000fe20003f26270 */
[----:B------:R-:W-:-:S05]  /*97a0*/  VIADD R3, R11, 0x60 ;  /* 0x000000600b037836 */ /* 0x000fca0000000000 */
[----:B------:R-:W-:Y:S01]  /*97b0*/  ISETP.GE.AND P4, PT, R3, R60, PT ;  /* 0x0000003c0300720c */ /* 0x000fe20003f86270 */
[----:B------:R-:W-:Y:S01]  /*97c0*/  VIADD R3, R11, 0x80 ;  /* 0x000000800b037836 */ /* 0x000fe20000000000 */
[----:B0-----:R-:W-:-:S04]  /*97d0*/  LEA R2, P2, R64, UR4, 0x2 ;  /* 0x0000000440027c11 */ /* 0x001fc8000f8410ff */
[----:B------:R-:W-:Y:S02]  /*97e0*/  ISETP.GE.AND P3, PT, R3, R60, PT ;  /* 0x0000003c0300720c */ /* 0x000fe40003f66270 */
[----:B------:R-:W-:-:S04]  /*97f0*/  SHF.L.U64.HI R3, R64, 0x2, R65 ;  /* 0x0000000240037819 */ /* 0x000fc80000010241 */
[----:B------:R-:W-:Y:S02]  /*9800*/  IADD3.X R3, PT, PT, R3, UR5, RZ, P2, !PT ;  /* 0x0000000503037c10 */ /* 0x000fe400097fe4ff */
[-C--:B------:R-:W-:Y:S01]  /*9810*/  ISETP.GE.AND P2, PT, R19, R60.reuse, PT ;  /* 0x0000003c1300720c */ /* 0x080fe20003f46270 */
[----:B------:R-:W-:Y:S02]  /*9820*/  VIADD R19, R11, 0xc0 ;  /* 0x000000c00b137836 */ /* 0x000fe40000000000 */
[----:B------:R-:W5:Y:S03]  /*9830*/  @!P6 LDG.E R63, desc[UR6][R2.64] ;  /* 0x00000006023fe981 */ /* 0x000f66000c1e1900 */
[-C--:B------:R-:W-:Y:S01]  /*9840*/  ISETP.GE.AND P6, PT, R19, R60.reuse, PT ;  /* 0x0000003c1300720c */ /* 0x080fe20003fc6270 */
[----:B------:R-:W-:Y:S01]  /*9850*/  VIADD R19, R11, 0xe0 ;  /* 0x000000e00b137836 */ /* 0x000fe20000000000 */
[----:B------:R-:W5:Y:S04]  /*9860*/  @!P5 LDG.E R56, desc[UR6][R2.64+0x80] ;  /* 0x000080060238d981 */ /* 0x000f68000c1e1900 */
[-C--:B------:R-:W-:Y:S01]  /*9870*/  ISETP.GE.AND P5, PT, R19, R60.reuse, PT ;  /* 0x0000003c1300720c */ /* 0x080fe20003fa6270 */
[----:B------:R-:W-:Y:S01]  /*9880*/  VIADD R19, R11, 0x100 ;  /* 0x000001000b137836 */ /* 0x000fe20000000000 */
[----:B------:R-:W5:Y:S04]  /*9890*/  @!P1 LDG.E R61, desc[UR6][R2.64+0x100] ;  /* 0x00010006023d9981 */ /* 0x000f68000c1e1900 */
[----:B------:R-:W-:Y:S01]  /*98a0*/  ISETP.GE.AND P1, PT, R19, R60, PT ;  /* 0x0000003c1300720c */ /* 0x000fe20003f26270 */
[----:B------:R-:W5:Y:S01]  /*98b0*/  @!P2 LDG.E R57, desc[UR6][R2.64+0x280] ;  /* 0x000280060239a981 */ /* 0x000f62000c1e1900 */
[----:B------:R-:W-:-:S03]  /*98c0*/  VIADD R21, R11, 0x120 ;  /* 0x000001200b157836 */ /* 0x000fc60000000000 */
[----:B------:R-:W5:Y:S04]  /*98d0*/  @!P4 LDG.E R54, desc[UR6][R2.64+0x180] ;  /* 0x000180060236c981 */ /* 0x000f68000c1e1900 */
[----:B------:R-:W5:Y:S04]  /*98e0*/  @!P3 LDG.E R59, desc[UR6][R2.64+0x200] ;  /* 0x00020006023bb981 */ /* 0x000f68000c1e1900 */
[C---:B------:R-:W-:Y:S01]  /*98f0*/  @!P1 LEA R18, P2, R64.reuse, UR4, 0x2 ;  /* 0x0000000440129c11 */ /* 0x040fe2000f8410ff */
[----:B------:R-:W5:Y:S03]  /*9900*/  @!P6 LDG.E R55, desc[UR6][R2.64+0x300] ;  /* 0x000300060237e981 */ /* 0x000f66000c1e1900 */
[----:B------:R-:W-:Y:S01]  /*9910*/  @!P1 LEA.HI.X R19, R64, UR5, R65, 0x2, P2 ;  /* 0x0000000540139c11 */ /* 0x000fe200090f1441 */
[----:B------:R0:W5:Y:S04]  /*9920*/  @!P5 LDG.E R53, desc[UR6][R2.64+0x380] ;  /* 0x000380060235d981 */ /* 0x000168000c1e1900 */
[----:B------:R1:W5:Y:S01]  /*9930*/  @!P1 LDG.E R52, desc[UR6][R18.64+0x400] ;  /* 0x0004000612349981 */ /* 0x000362000c1e1900 */
[----:B------:R-:W-:Y:S01]  /*9940*/  ISETP.GE.AND P1, PT, R21, R60, PT ;  /* 0x0000003c1500720c */ /* 0x000fe20003f26270 */
[----:B0-----:R-:W-:-:S12]  /*9950*/  VIADD R3, R11, 0x140 ;  /* 0x000001400b037836 */ /* 0x001fd80000000000 */
[----:B------:R-:W-:-:S04]  /*9960*/  @!P1 LEA R20, P2, R64, UR4, 0x2 ;  /* 0x0000000440149c11 */ /* 0x000fc8000f8410ff */
[----:B------:R-:W-:-:S05]  /*9970*/  @!P1 LEA.HI.X R21, R64, UR5, R65, 0x2, P2 ;  /* 0x0000000540159c11 */ /* 0x000fca00090f1441 */
[----:B------:R0:W5:Y:S01]  /*9980*/  @!P1 LDG.E R51, desc[UR6][R20.64+0x480] ;  /* 0x0004800614339981 */ /* 0x000162000c1e1900 */
[----:B------:R-:W-:Y:S01]  /*9990*/  ISETP.GE.AND P1, PT, R3, R60, PT ;  /* 0x0000003c0300720c */ /* 0x000fe20003f26270 */
[----:B-1----:R-:W-:-:S12]  /*99a0*/  VIADD R19, R11, 0x160 ;  /* 0x000001600b137836 */ /* 0x002fd80000000000 */
[----:B------:R-:W-:-:S04]  /*99b0*/  @!P1 LEA R2, P2, R64, UR4, 0x2 ;  /* 0x0000000440029c11 */ /* 0x000fc8000f8410ff */
[----:B------:R-:W-:-:S05]  /*99c0*/  @!P1 LEA.HI.X R3, R64, UR5, R65, 0x2, P2 ;  /* 0x0000000540039c11 */ /* 0x000fca00090f1441 */
[----:B------:R1:W5:Y:S01]  /*99d0*/  @!P1 LDG.E R50, desc[UR6][R2.64+0x500] ;  /* 0x0005000602329981 */ /* 0x000362000c1e1900 */
[----:B------:R-:W-:Y:S01]  /*99e0*/  ISETP.GE.AND P1, PT, R19, R60, PT ;  /* 0x0000003c1300720c */ /* 0x000fe20003f26270 */
[----:B0-----:R-:W-:-:S12]  /*99f0*/  VIADD R21, R11, 0x180 ;  /* 0x000001800b157836 */ /* 0x001fd80000000000 */
[----:B------:R-:W-:-:S04]  /*9a00*/  @!P1 LEA R18, P2, R64, UR4, 0x2 ;  /* 0x0000000440129c11 */ /* 0x000fc8000f8410ff */
[----:B------:R-:W-:-:S05]  /*9a10*/  @!P1 LEA.HI.X R19, R64, UR5, R65, 0x2, P2 ;  /* 0x0000000540139c11 */ /* 0x000fca00090f1441 */
[----:B------:R-:W5:Y:S01]  /*9a20*/  @!P1 LDG.E R49, desc[UR6][R18.64+0x580] ;  /* 0x0005800612319981 */ /* 0x000f62000c1e1900 */
[----:B------:R-:W-:Y:S01]  /*9a30*/  ISETP.GE.AND P1, PT, R21, R60, PT ;  /* 0x0000003c1500720c */ /* 0x000fe20003f26270 */
[----:B-1----:R-:W-:-:S12]  /*9a40*/  VIADD R3, R11, 0x1a0 ;  /* 0x000001a00b037836 */ /* 0x002fd80000000000 */
[----:B------:R-:W-:-:S04]  /*9a50*/  @!P1 LEA R20, P2, R64, UR4, 0x2 ;  /* 0x0000000440149c11 */ /* 0x000fc8000f8410ff */
[----:B------:R-:W-:-:S05]  /*9a60*/  @!P1 LEA.HI.X R21, R64, UR5, R65, 0x2, P2 ;  /* 0x0000000540159c11 */ /* 0x000fca00090f1441 */
[----:B------:R0:W5:Y:S01]  /*9a70*/  @!P1 LDG.E R48, desc[UR6][R20.64+0x600] ;  /* 0x0006000614309981 */ /* 0x000162000c1e1900 */
[----:B------:R-:W-:Y:S01]  /*9a80*/  ISETP.GE.AND P1, PT, R3, R60, PT ;  /* 0x0000003c0300720c */ /* 0x000fe20003f26270 */
[----:B0-----:R-:W-:-:S05]  /*9a90*/  VIADD R21, R11, 0x200 ;  /* 0x000002000b157836 */ /* 0x001fca0000000000 */
[----:B------:R-:W-:-:S07]  /*9aa0*/  ISETP.GE.AND P3, PT, R21, R60, PT ;  /* 0x0000003c1500720c */ /* 0x000fce0003f66270 */
[----:B------:R-:W-:Y:S01]  /*9ab0*/  @!P1 LEA R22, P2, R64, UR4, 0x2 ;  /* 0x0000000440169c11 */ /* 0x000fe2000f8410ff */
[----:B------:R-:W-:-:S03]  /*9ac0*/  VIADD R3, R11, 0x1c0 ;  /* 0x000001c00b037836 */ /* 0x000fc60000000000 */
[----:B------:R-:W-:-:S05]  /*9ad0*/  @!P1 LEA.HI.X R23, R64, UR5, R65, 0x2, P2 ;  /* 0x0000000540179c11 */ /* 0x000fca00090f1441 */
[----:B------:R-:W5:Y:S01]  /*9ae0*/  @!P1 LDG.E R47, desc[UR6][R22.64+0x680] ;  /* 0x00068006162f9981 */ /* 0x000f62000c1e1900 */
[----:B------:R-:W0:Y:S01]  /*9af0*/  @!P3 S2R R20, SR_TID.X ;  /* 0x000000000014b919 */ /* 0x000e220000002100 */
[----:B------:R-:W-:Y:S01]  /*9b00*/  ISETP.GE.AND P1, PT, R3, R60, PT ;  /* 0x0000003c0300720c */ /* 0x000fe20003f26270 */
[----:B------:R-:W-:-:S12]  /*9b10*/  VIADD R3, R11, 0x1e0 ;  /* 0x000001e00b037836 */ /* 0x000fd80000000000 */
[----:B------:R-:W-:-:S04]  /*9b20*/  @!P1 LEA R18, P2, R64, UR4, 0x2 ;  /* 0x0000000440129c11 */ /* 0x000fc8000f8410ff */
[----:B------:R-:W-:Y:S02]  /*9b30*/  @!P1 LEA.HI.X R19, R64, UR5, R65, 0x2, P2 ;  /* 0x0000000540139c11 */ /* 0x000fe400090f1441 */
[----:B------:R-:W-:-:S03]  /*9b40*/  ISETP.GE.AND P2, PT, R3, R60, PT ;  /* 0x0000003c0300720c */ /* 0x000fc60003f46270 */
[----:B------:R1:W5:Y:S01]  /*9b50*/  @!P1 LDG.E R46, desc[UR6][R18.64+0x700] ;  /* 0x00070006122e9981 */ /* 0x000362000c1e1900 */
[C---:B0-----:R-:W-:Y:S02]  /*9b60*/  @!P3 LOP3.LUT R21, R20.reuse, 0x3e0, RZ, 0xc0, !PT ;  /* 0x000003e01415b812 */ /* 0x041fe400078ec0ff */
[----:B------:R-:W-:Y:S01]  /*9b70*/  @!P3 LOP3.LUT R20, R20, 0x1f, RZ, 0xc0, !PT ;  /* 0x0000001f1414b812 */ /* 0x000fe200078ec0ff */
[----:B-1----:R-:W-:-:S06]  /*9b80*/  @!P3 IMAD R19, R5, 0x1980, RZ ;  /* 0x000019800513b824 */ /* 0x002fcc00078e02ff */
[----:B------:R-:W-:Y:S01]  /*9b90*/  @!P2 LEA R2, P1, R64, UR4, 0x2 ;  /* 0x000000044002ac11 */ /* 0x000fe2000f8210ff */
[----:B------:R-:W-:-:S03]  /*9ba0*/  @!P3 IMAD R20, R21, 0x11, R20 ;  /* 0x000000111514b824 */ /* 0x000fc600078e0214 */
[----:B------:R-:W-:Y:S02]  /*9bb0*/  @!P2 LEA.HI.X R3, R64, UR5, R65, 0x2, P1 ;  /* 0x000000054003ac11 */ /* 0x000fe400088f1441 */
[----:B------:R-:W-:-:S03]  /*9bc0*/  @!P3 IADD3 R20, P1, PT, R19, R20, RZ ;  /* 0x000000141314b210 */ /* 0x000fc60007f3e0ff */
[----:B------:R1:W5:Y:S02]  /*9bd0*/  @!P2 LDG.E R11, desc[UR6][R2.64+0x780] ;  /* 0x00078006020ba981 */ /* 0x000364000c1e1900 */
[----:B------:R-:W-:Y:S01]  /*9be0*/  @!P3 IMAD.X R19, RZ, RZ, R62, P1 ;  /* 0x000000ffff13b224 */ /* 0x000fe200008e063e */
[----:B------:R-:W-:-:S04]  /*9bf0*/  @!P3 LEA R18, P1, R20, UR4, 0x2 ;  /* 0x000000041412bc11 */ /* 0x000fc8000f8210ff */
[----:B------:R-:W-:-:S05]  /*9c00*/  @!P3 LEA.HI.X R19, R20, UR5, R19, 0x2, P1 ;  /* 0x000000051413bc11 */ /* 0x000fca00088f1413 */
[----:B------:R1:W5:Y:S04]  /*9c10*/  @!P3 LDG.E R58, desc[UR6][R18.64+0x800] ;  /* 0x00080006123ab981 */ /* 0x000368000c1e1900 */
.L_x_113:
[----:B------:R-:W-:Y:S08]  /*9c20*/  BAR.SYNC.DEFER_BLOCKING 0x0 ;  /* 0x0000000000007b1d */ /* 0x000ff00000010000 */
[----:B------:R-:W2:Y:S01]  /*9c30*/  S2UR UR5, SR_CgaCtaId ;  /* 0x00000000000579c3 */ /* 0x000ea20000008800 */
[----:B------:R-:W-:Y:S01]  /*9c40*/  UMOV UR4, 0x400 ;  /* 0x0000040000047882 */ /* 0x000fe20000000000 */
[----:B01----:R-:W0:Y:S01]  /*9c50*/  S2R R2, SR_TID.X ;  /* 0x0000000000027919 */ /* 0x003e220000002100 */
[----:B-----5:R1:W-:Y:S04]  /*9c60*/  STS [R10+-0x4], R63 ;  /* 0xfffffc3f0a007388 */ /* 0x0203e80000000800 */
[----:B------:R1:W-:Y:S01]  /*9c70*/  STS [R9+-0x4], R56 ;  /* 0xfffffc3809007388 */ /* 0x0003e20000000800 */
[----:B--2---:R-:W-:-:S03]  /*9c80*/  ULEA UR4, UR5, UR4, 0x18 ;  /* 0x0000000405047291 */ /* 0x004fc6000f8ec0ff */
[----:B------:R1:W-:Y:S04]  /*9c90*/  STS [R8+-0x4], R61 ;  /* 0xfffffc3d08007388 */ /* 0x0003e80000000800 */
[----:B------:R1:W-:Y:S04]  /*9ca0*/  STS [R7+-0x4], R54 ;  /* 0xfffffc3607007388 */ /* 0x0003e80000000800 */
[----:B------:R1:W-:Y:S01]  /*9cb0*/  STS [R6+-0x4], R59 ;  /* 0xfffffc3b06007388 */ /* 0x0003e20000000800 */
[----:B0-----:R-:W-:-:S03]  /*9cc0*/  LEA R3, R2, UR4, 0x2 ;  /* 0x0000000402037c11 */ /* 0x001fc6000f8e10ff */
[----:B------:R1:W-:Y:S04]  /*9cd0*/  STS [R4+-0x4], R57 ;  /* 0xfffffc3904007388 */ /* 0x0003e80000000800 */
        /* <DEDUP_REMOVED lines=10> */
[----:B------:R1:W-:Y:S01]  /*9d80*/  STS [R17+-0x4], R58 ;  /* 0xfffffc3a11007388 */ /* 0x0003e20000000800 */
[----:B------:R-:W-:Y:S06]  /*9d90*/  BAR.SYNC.DEFER_BLOCKING 0x0 ;  /* 0x0000000000007b1d */ /* 0x000fec0000010000 */
[----:B------:R-:W-:Y:S05]  /*9da0*/  @P0 BRA `(.L_x_114) ;  /* 0x00000008006c0947 */ /* 0x000fea0003800000 */
[----:B------:R-:W-:Y:S01]  /*9db0*/  LEA R44, R44, UR4, 0x3 ;  /* 0x000000042c2c7c11 */ /* 0x000fe2000f8e18ff */
[----:B-1----:R-:W-:Y:S01]  /*9dc0*/  LDS R11, [R3] ;  /* 0x00000000030b7984 */ /* 0x002fe20000000800 */
[----:B------:R-:W0:Y:S01]  /*9dd0*/  LDCU.64 UR8, c[0x0][0x3b0] ;  /* 0x00007600ff0877ac */ /* 0x000e220008000a00 */
[----:B------:R-:W-:Y:S02]  /*9de0*/  LEA R43, R43, UR4, 0x3 ;  /* 0x000000042b2b7c11 */ /* 0x000fe4000f8e18ff */
[----:B------:R-:W1:Y:S01]  /*9df0*/  LDS.64 R4, [R44+0x6600] ;  /* 0x006600002c047984 */ /* 0x000e620000000a00 */
[----:B------:R-:W-:Y:S02]  /*9e00*/  LEA R42, R42, UR4, 0x3 ;  /* 0x000000042a2a7c11 */ /* 0x000fe4000f8e18ff */
[----:B------:R-:W-:Y:S02]  /*9e10*/  LEA R41, R41, UR4, 0x3 ;  /* 0x0000000429297c11 */ /* 0x000fe4000f8e18ff */
[----:B------:R-:W-:-:S02]  /*9e20*/  LEA R40, R40, UR4, 0x3 ;  /* 0x0000000428287c11 */ /* 0x000fc4000f8e18ff */
[----:B------:R-:W-:Y:S02]  /*9e30*/  LEA R39, R39, UR4, 0x3 ;  /* 0x0000000427277c11 */ /* 0x000fe4000f8e18ff */
[----:B------:R-:W-:Y:S02]  /*9e40*/  LEA R38, R38, UR4, 0x3 ;  /* 0x0000000426267c11 */ /* 0x000fe4000f8e18ff */
[----:B------:R-:W-:Y:S02]  /*9e50*/  LEA R37, R37, UR4, 0x3 ;  /* 0x0000000425257c11 */ /* 0x000fe4000f8e18ff */
        /* <DEDUP_REMOVED lines=9> */
[----:B-1----:R-:W-:-:S05]  /*9ef0*/  IADD3 R0, P0, PT, R4, R2, RZ ;  /* 0x0000000204007210 */ /* 0x002fca0007f1e0ff */
[----:B------:R-:W-:Y:S01]  /*9f00*/  IMAD.X R5, RZ, RZ, R5, P0 ;  /* 0x000000ffff057224 */ /* 0x000fe200000e0605 */
[----:B0-----:R-:W-:-:S04]  /*9f10*/  LEA R6, P0, R0, UR8, 0x2 ;  /* 0x0000000800067c11 */ /* 0x001fc8000f8010ff */
[----:B------:R-:W-:-:S05]  /*9f20*/  LEA.HI.X R7, R0, UR9, R5, 0x2, P0 ;  /* 0x0000000900077c11 */ /* 0x000fca00080f1405 */
[----:B------:R-:W-:Y:S01]  /*9f30*/  STG.E desc[UR6][R6.64], R11 ;  /* 0x0000000b06007986 */ /* 0x000fe2000c101906 */
[----:B------:R-:W-:-:S03]  /*9f40*/  NOP ;  /* 0x0000000000007918 */ /* 0x000fc60000000000 */
[----:B------:R-:W0:Y:S04]  /*9f50*/  LDS.64 R4, [R43+0x6600] ;  /* 0x006600002b047984 */ /* 0x000e280000000a00 */
[----:B------:R-:W1:Y:S01]  /*9f60*/  LDS R13, [R3+0x600] ;  /* 0x00060000030d7984 */ /* 0x000e620000000800 */
[----:B0-----:R-:W-:-:S05]  /*9f70*/  IADD3 R0, P0, PT, R4, R2, RZ ;  /* 0x0000000204007210 */ /* 0x001fca0007f1e0ff */
[----:B------:R-:W-:Y:S01]  /*9f80*/  IMAD.X R5, RZ, RZ, R5, P0 ;  /* 0x000000ffff057224 */ /* 0x000fe200000e0605 */
[----:B------:R-:W-:-:S04]  /*9f90*/  LEA R8, P0, R0, UR8, 0x2 ;  /* 0x0000000800087c11 */ /* 0x000fc8000f8010ff */
[----:B------:R-:W-:-:S05]  /*9fa0*/  LEA.HI.X R9, R0, UR9, R5, 0x2, P0 ;  /* 0x0000000900097c11 */ /* 0x000fca00080f1405 */
[----:B-1----:R-:W-:Y:S01]  /*9fb0*/  STG.E desc[UR6][R8.64+0x600], R13 ;  /* 0x0006000d08007986 */ /* 0x002fe2000c101906 */
        /* <DEDUP_REMOVED lines=120> */
[----:B------:R-:W-:Y:S01]  /*a740*/  NOP ;  /* 0x0000000000007918 */ /* 0x000fe20000000000 */
[----:B------:R-:W-:Y:S05]  /*a750*/  EXIT ;  /* 0x000000000000794d */ /* 0x000fea0003800000 */
.L_x_114:
[----:B-1----:R-:W-:Y:S01]  /*a760*/  LEA R7, R44, UR4, 0x3 ;  /* 0x000000042c077c11 */ /* 0x002fe2000f8e18ff */
[----:B------:R-:W-:Y:S01]  /*a770*/  IMAD R5, R5, -0x1980, R28 ;  /* 0xffffe68005057824 */ /* 0x000fe200078e021c */
[----:B------:R-:W-:Y:S02]  /*a780*/  LEA R43, R43, UR4, 0x3 ;  /* 0x000000042b2b7c11 */ /* 0x000fe4000f8e18ff */
[----:B------:R-:W-:Y:S02]  /*a790*/  LEA R41, R41, UR4, 0x3 ;  /* 0x0000000429297c11 */ /* 0x000fe4000f8e18ff */
[----:B------:R-:W0:Y:S01]  /*a7a0*/  LDS.64 R6, [R7+0x6600] ;  /* 0x0066000007067984 */ /* 0x000e220000000a00 */
[----:B------:R-:W-:Y:S02]  /*a7b0*/  ISETP.GE.AND P1, PT, R2, R5, PT ;  /* 0x000000050200720c */ /* 0x000fe40003f26270 */
[----:B------:R-:W-:Y:S02]  /*a7c0*/  LEA R39, R39, UR4, 0x3 ;  /* 0x0000000427277c11 */ /* 0x000fe4000f8e18ff */
[----:B------:R-:W-:-:S02]  /*a7d0*/  LEA R37, R37, UR4, 0x3 ;  /* 0x0000000425257c11 */ /* 0x000fc4000f8e18ff */
[----:B------:R-:W-:Y:S02]  /*a7e0*/  LEA R35, R35, UR4, 0x3 ;  /* 0x0000000423237c11 */ /* 0x000fe4000f8e18ff */
[----:B------:R-:W-:Y:S02]  /*a7f0*/  LEA R33, R33, UR4, 0x3 ;  /* 0x0000000421217c11 */ /* 0x000fe4000f8e18ff */
[----:B------:R-:W-:Y:S02]  /*a800*/  LEA R31, R31, UR4, 0x3 ;  /* 0x000000041f1f7c11 */ /* 0x000fe4000f8e18ff */
[----:B------:R-:W-:Y:S01]  /*a810*/  LEA R45, R45, UR4, 0x3 ;  /* 0x000000042d2d7c11 */ /* 0x000fe2000f8e18ff */
[----:B------:R-:W1:Y:S01]  /*a820*/  @!P1 LDS R13, [R3] ;  /* 0x00000000030d9984 */ /* 0x000e620000000800 */
[----:B------:R-:W2:Y:S01]  /*a830*/  @!P1 LDC.64 R8, c[0x0][0x3b0] ;  /* 0x0000ec00ff089b82 */ /* 0x000ea20000000a00 */
[----:B0-----:R-:W-:-:S05]  /*a840*/  @!P1 IADD3 R0, P0, PT, R6, R2, RZ ;  /* 0x0000000206009210 */ /* 0x001fca0007f1e0ff */
[----:B------:R-:W-:Y:S01]  /*a850*/  @!P1 IMAD.X R6, RZ, RZ, R7, P0 ;  /* 0x000000ffff069224 */ /* 0x000fe200000e0607 */
[----:B--2---:R-:W-:-:S04]  /*a860*/  @!P1 LEA R8, P0, R0, R8, 0x2 ;  /* 0x0000000800089211 */ /* 0x004fc800078010ff */
[----:B------:R-:W-:Y:S01]  /*a870*/  @!P1 LEA.HI.X R9, R0, R9, R6, 0x2, P0 ;  /* 0x0000000900099211 */ /* 0x000fe200000f1406 */
[----:B------:R-:W-:-:S04]  /*a880*/  VIADD R0, R2, 0x180 ;  /* 0x0000018002007836 */ /* 0x000fc80000000000 */
[----:B-1----:R-:W-:Y:S01]  /*a890*/  @!P1 STG.E desc[UR6][R8.64], R13 ;  /* 0x0000000d08009986 */ /* 0x002fe2000c101906 */
[----:B------:R-:W-:-:S03]  /*a8a0*/  NOP ;  /* 0x0000000000007918 */ /* 0x000fc60000000000 */
[----:B------:R-:W0:Y:S01]  /*a8b0*/  LDS.64 R6, [R43+0x6600] ;  /* 0x006600002b067984 */ /* 0x000e220000000a00 */
[----:B------:R-:W-:-:S13]  /*a8c0*/  ISETP.GE.AND P1, PT, R0, R5, PT ;  /* 0x000000050000720c */ /* 0x000fda0003f26270 */
[----:B------:R-:W1:Y:S01]  /*a8d0*/  @!P1 LDS R15, [R3+0x600] ;  /* 0x00060000030f9984 */ /* 0x000e620000000800 */
[----:B------:R-:W2:Y:S01]  /*a8e0*/  @!P1 LDC.64 R10, c[0x0][0x3b0] ;  /* 0x0000ec00ff0a9b82 */ /* 0x000ea20000000a00 */
[----:B0-----:R-:W-:-:S05]  /*a8f0*/  @!P1 IADD3 R0, P0, PT, R6, R2, RZ ;  /* 0x0000000206009210 */ /* 0x001fca0007f1e0ff */
[----:B------:R-:W-:Y:S01]  /*a900*/  @!P1 IMAD.X R6, RZ, RZ, R7, P0 ;  /* 0x000000ffff069224 */ /* 0x000fe200000e0607 */
[----:B--2---:R-:W-:Y:S02]  /*a910*/  @!P1 LEA R10, P0, R0, R10, 0x2 ;  /* 0x0000000a000a9211 */ /* 0x004fe400078010ff */
[----:B------:R-:W-:Y:S02]  /*a920*/  LEA R7, R42, UR4, 0x3 ;  /* 0x000000042a077c11 */ /* 0x000fe4000f8e18ff */
        /* <DEDUP_REMOVED lines=69> */
[----:B------:R-:W-:Y:S02]  /*ad80*/  @!P1 LEA.HI.X R11, R0, R11, R6, 0x2, P0 ;  /* 0x0000000b000b9211 */ /* 0x000fe400000f1406 */
[----:B------:R-:W-:-:S03]  /*ad90*/  LOP3.LUT R0, R2, 0xc00, RZ, 0xfc, !PT ;  /* 0x00000c0002007812 */ /* 0x000fc600078efcff */
        /* <DEDUP_REMOVED lines=88> */
[C---:B--2---:R-:W-:Y:S02]  /*b320*/  @!P1 LEA R10, P0, R0.reuse, R10, 0x2 ;  /* 0x0000000a000a9211 */ /* 0x044fe400078010ff */
        /* <DEDUP_REMOVED lines=9> */
[----:B0-----:R-:W-:-:S05]  /*b3c0*/  IADD3 R2, P0, PT, R6, R2, RZ ;  /* 0x0000000206027210 */ /* 0x001fca0007f1e0ff */
[----:B------:R-:W-:Y:S01]  /*b3d0*/  IMAD.X R6, RZ, RZ, R7, P0 ;  /* 0x000000ffff067224 */ /* 0x000fe200000e0607 */
[----:B--2---:R-:W-:-:S04]  /*b3e0*/  @!P1 LEA R4, P0, R2, R4, 0x2 ;  /* 0x0000000402049211 */ /* 0x004fc800078010ff */
[----:B------:R-:W-:-:S05]  /*b3f0*/  @!P1 LEA.HI.X R5, R2, R5, R6, 0x2, P0 ;  /* 0x0000000502059211 */ /* 0x000fca00000f1406 */
[----:B-1----:R-:W-:Y:S01]  /*b400*/  @!P1 STG.E desc[UR6][R4.64+0x6000], R3 ;  /* 0x0060000304009986 */ /* 0x002fe2000c101906 */
[----:B------:R-:W-:Y:S01]  /*b410*/  NOP ;  /* 0x0000000000007918 */ /* 0x000fe20000000000 */
[----:B------:R-:W-:Y:S05]  /*b420*/  EXIT ;  /* 0x000000000000794d */ /* 0x000fea0003800000 */
.L_x_30:
[----:B------:R-:W-:Y:S02]  /*b430*/  IMAD.MOV.U32 R72, RZ, RZ, R57 ;  /* 0x000000ffff487224 */ /* 0x000fe400078e0039 */
[----:B------:R-:W-:Y:S02]  /*b440*/  IMAD.MOV.U32 R65, RZ, RZ, 0x1 ;  /* 0x00000001ff417424 */ /* 0x000fe400078e00ff */
[----:B------:R-:W-:Y:S02]  /*b450*/  IMAD.MOV.U32 R74, RZ, RZ, RZ ;  /* 0x000000ffff4a7224 */ /* 0x000fe400078e00ff */
[----:B------:R-:W-:-:S07]  /*b460*/  IMAD.MOV.U32 R63, RZ, RZ, -0x1 ;  /* 0xffffffffff3f7424 */ /* 0x000fce00078e00ff */
[----:B------:R-:W-:Y:S05]  /*b470*/  WARPSYNC.COLLECTIVE R63, `(.L_x_115) ;  /* 0x000000003f087348 */ /* 0x000fea0003c00000 */
[----:B------:R0:W1:Y:S02]  /*b480*/  SHFL.UP P0, R70, R72, R65, R74 ;  /* 0x0400004148467389 */ /* 0x000064000000004a */
[----:B01----:R-:W-:Y:S05]  /*b490*/  ENDCOLLECTIVE ;  /* 0x000000000000791b */ /* 0x003fea0003800000 */
.L_x_115:
[----:B------:R-:W-:Y:S02]  /*b4a0*/  IMAD.MOV.U32 R65, RZ, RZ, 0x2 ;  /* 0x00000002ff417424 */ /* 0x000fe400078e00ff */
[----:B------:R-:W-:-:S04]  /*b4b0*/  IMAD.MOV.U32 R66, RZ, RZ, R70 ;  /* 0x000000ffff427224 */ /* 0x000fc800078e0046 */
[----:B------:R-:W-:-:S04]  /*b4c0*/  @P0 IMAD.IADD R66, R57, 0x1, R66 ;  /* 0x0000000139420824 */ /* 0x000fc800078e0242 */
[----:B------:R-:W-:-:S07]  /*b4d0*/  IMAD.MOV.U32 R72, RZ, RZ, R66 ;  /* 0x000000ffff487224 */ /* 0x000fce00078e0042 */
[----:B------:R-:W-:Y:S05]  /*b4e0*/  WARPSYNC.COLLECTIVE R63, `(.L_x_116) ;  /* 0x000000003f087348 */ /* 0x000fea0003c00000 */
[----:B------:R0:W1:Y:S02]  /*b4f0*/  SHFL.UP P0, R70, R72, R65, R74 ;  /* 0x0400004148467389 */ /* 0x000064000000004a */
[----:B01----:R-:W-:Y:S05]  /*b500*/  ENDCOLLECTIVE ;  /* 0x000000000000791b */ /* 0x003fea0003800000 */
.L_x_116:
[----:B------:R-:W-:Y:S02]  /*b510*/  IMAD.MOV.U32 R65, RZ, RZ, 0x4 ;  /* 0x00000004ff417424 */ /* 0x000fe400078e00ff */
[----:B------:R-:W-:-:S04]  /*b520*/  IMAD.MOV.U32 R59, RZ, RZ, R70 ;  /* 0x000000ffff3b7224 */ /* 0x000fc800078e0046 */
[----:B------:R-:W-:-:S04]  /*b530*/  @P0 IMAD.IADD R59, R66, 0x1, R59 ;  /* 0x00000001423b0824 */ /* 0x000fc800078e023b */
[----:B------:R-:W-:-:S07]  /*b540*/  IMAD.MOV.U32 R72, RZ, RZ, R59 ;  /* 0x000000ffff487224 */ /* 0x000fce00078e003b */
[----:B------:R-:W-:Y:S05]  /*b550*/  WARPSYNC.COLLECTIVE R63, `(.L_x_117) ;  /* 0x000000003f087348 */ /* 0x000fea0003c00000 */
[----:B------:R0:W1:Y:S02]  /*b560*/  SHFL.UP P0, R70, R72, R65, R74 ;  /* 0x0400004148467389 */ /* 0x000064000000004a */
[----:B01----:R-:W-:Y:S05]  /*b570*/  ENDCOLLECTIVE ;  /* 0x000000000000791b */ /* 0x003fea0003800000 */
.L_x_117:
[----:B------:R-:W-:Y:S02]  /*b580*/  IMAD.MOV.U32 R65, RZ, RZ, 0x8 ;  /* 0x00000008ff417424 */ /* 0x000fe400078e00ff */
[----:B------:R-:W-:-:S04]  /*b590*/  IMAD.MOV.U32 R68, RZ, RZ, R70 ;  /* 0x000000ffff447224 */ /* 0x000fc800078e0046 */
[----:B------:R-:W-:-:S04]  /*b5a0*/  @P0 IMAD.IADD R68, R59, 0x1, R68 ;  /* 0x000000013b440824 */ /* 0x000fc800078e0244 */
[----:B------:R-:W-:-:S07]  /*b5b0*/  IMAD.MOV.U32 R72, RZ, RZ, R68 ;  /* 0x000000ffff487224 */ /* 0x000fce00078e0044 */
[----:B------:R-:W-:Y:S05]  /*b5c0*/  WARPSYNC.COLLECTIVE R63, `(.L_x_118) ;  /* 0x000000003f087348 */ /* 0x000fea0003c00000 */
[----:B------:R0:W1:Y:S02]  /*b5d0*/  SHFL.UP P0, R70, R72, R65, R74 ;  /* 0x0400004148467389 */ /* 0x000064000000004a */
[----:B01----:R-:W-:Y:S05]  /*b5e0*/  ENDCOLLECTIVE ;  /* 0x000000000000791b */ /* 0x003fea0003800000 */
.L_x_118:
[----:B------:R-:W-:Y:S02]  /*b5f0*/  IMAD.MOV.U32 R65, RZ, RZ, 0x10 ;  /* 0x00000010ff417424 */ /* 0x000fe400078e00ff */
[----:B------:R-:W-:-:S04]  /*b600*/  IMAD.MOV.U32 R61, RZ, RZ, R70 ;  /* 0x000000ffff3d7224 */ /* 0x000fc800078e0046 */
[----:B------:R-:W-:-:S04]  /*b610*/  @P0 IMAD.IADD R61, R68, 0x1, R61 ;  /* 0x00000001443d0824 */ /* 0x000fc800078e023d */
[----:B------:R-:W-:-:S07]  /*b620*/  IMAD.MOV.U32 R72, RZ, RZ, R61 ;  /* 0x000000ffff487224 */ /* 0x000fce00078e003d */
[----:B------:R-:W-:Y:S05]  /*b630*/  WARPSYNC.COLLECTIVE R63, `(.L_x_119) ;  /* 0x000000003f087348 */ /* 0x000fea0003c00000 */
[----:B------:R0:W1:Y:S02]  /*b640*/  SHFL.UP P0, R70, R72, R65, R74 ;  /* 0x0400004148467389 */ /* 0x000064000000004a */
[----:B01----:R-:W-:Y:S05]  /*b650*/  ENDCOLLECTIVE ;  /* 0x000000000000791b */ /* 0x003fea0003800000 */
.L_x_119:
[----:B------:R-:W-:Y:S05]  /*b660*/  BRA `(.L_x_120) ;  /* 0xffffff7c00107947 */ /* 0x000fea000383ffff */
.L_x_121:
[----:B------:R-:W-:-:S00]  /*b670*/  BRA `(.L_x_121) ;  /* 0xfffffffc00fc7947 */ /* 0x000fc0000383ffff */
[----:B------:R-:W-:-:S00]  /*b680*/  NOP ;  /* 0x0000000000007918 */ /* 0x000fc00000000000 */
[----:B------:R-:W-:-:S00]  /*b690*/  NOP ;  /* 0x0000000000007918 */ /* 0x000fc00000000000 */
[----:B------:R-:W-:-:S00]  /*b6a0*/  NOP ;  /* 0x0000000000007918 */ /* 0x000fc00000000000 */
[----:B------:R-:W-:-:S00]  /*b6b0*/  NOP ;  /* 0x0000000000007918 */ /* 0x000fc00000000000 */
[----:B------:R-:W-:-:S00]  /*b6c0*/  NOP ;  /* 0x0000000000007918 */ /* 0x000fc00000000000 */
[----:B------:R-:W-:-:S00]  /*b6d0*/  NOP ;  /* 0x0000000000007918 */ /* 0x000fc00000000000 */
[----:B------:R-:W-:-:S00]  /*b6e0*/  NOP ;  /* 0x0000000000007918 */ /* 0x000fc00000000000 */
[----:B------:R-:W-:-:S00]  /*b6f0*/  NOP ;  /* 0x0000000000007918 */ /* 0x000fc00000000000 */
.L_x_785:


//--------------------- .text._ZN3cub18CUB_300001_SM_10006detail10radix_sort33DeviceRadixSortExclusiveSumKernelINS1_5radix10policy_hubIffyE10Policy1000EyEEvPT0_ --------------------------
	.section	.text._ZN3cub18CUB_300001_SM_10006detail10radix_sort33DeviceRadixSortExclusiveSumKernelINS1_5radix10policy_hubIffyE10Policy1000EyEEvPT0_,"ax",@progbits
	.align	128
        .global         _ZN3cub18CUB_300001_SM_10006detail10radix_sort33DeviceRadixSortExclusiveSumKernelINS1_5radix10policy_hubIffyE10Policy1000EyEEvPT0_
        .type           _ZN3cub18CUB_300001_SM_10006detail10radix_sort33DeviceRadixSortExclusiveSumKernelINS1_5radix10policy_hubIffyE10Policy1000EyEEvPT0_,@function
        .size           _ZN3cub18CUB_300001_SM_10006detail10radix_sort33DeviceRadixSortExclusiveSumKernelINS1_5radix10policy_hubIffyE10Policy1000EyEEvPT0_,(.L_x_786 - _ZN3cub18CUB_300001_SM_10006detail10radix_sort33DeviceRadixSortExclusiveSumKernelINS1_5radix10policy_hubIffyE10Policy1000EyEEvPT0_)
        .other          _ZN3cub18CUB_300001_SM_10006detail10radix_sort33DeviceRadixSortExclusiveSumKernelINS1_5radix10policy_hubIffyE10Policy1000EyEEvPT0_,@"STO_CUDA_ENTRY STV_DEFAULT"
_ZN3cub18CUB_300001_SM_10006detail10radix_sort33DeviceRadixSortExclusiveSumKernelINS1_5radix10policy_hubIffyE10Policy1000EyEEvPT0_:
.text._ZN3cub18CUB_300001_SM_10006detail10radix_sort33DeviceRadixSortExclusiveSumKernelINS1_5radix10policy_hubIffyE10Policy1000EyEEvPT0_:
[----:B------:R-:W-:Y:S01]  /*0000*/  LDC R1, c[0x0][0x37c] ;  /* 0x0000df00ff017b82 */ /* 0x000fe20000000800 */
[----:B------:R-:W0:Y:S07]  /*0010*/  S2R R18, SR_TID.X ;  /* 0x0000000000127919 */ /* 0x000e2e0000002100 */
[----:B------:R-:W1:Y:S01]  /*0020*/  LDC.64 R16, c[0x0][0x380] ;  /* 0x0000e000ff107b82 */ /* 0x000e620000000a00 */
[----:B------:R-:W2:Y:S01]  /*0030*/  LDCU.64 UR4, c[0x0][0x358] ;  /* 0x00006b00ff0477ac */ /* 0x000ea20008000a00 */
[----:B------:R-:W3:Y:S01]  /*0040*/  S2R R5, SR_CTAID.X ;  /* 0x0000000000057919 */ /* 0x000ee20000002500 */
[----:B0-----:R-:W-:Y:S01]  /*0050*/  ISETP.GT.U32.AND P1, PT, R18, 0xff, PT ;  /* 0x000000ff1200780c */ /* 0x001fe20003f24070 */
[----:B---3--:R-:W-:-:S04]  /*0060*/  IMAD R5, R5, 0x100, R18 ;  /* 0x0000010005057824 */ /* 0x008fc800078e0212 */
[----:B-1----:R-:W-:-:S08]  /*0070*/  IMAD.WIDE R16, R5, 0x8, R16 ;  /* 0x0000000805107825 */ /* 0x002fd000078e0210 */
[----:B--2---:R-:W2:Y:S01]  /*0080*/  @!P1 LDG.E.64 R2, desc[UR4][R16.64] ;  /* 0x0000000410029981 */ /* 0x004ea2000c1e1b00 */
[----:B------:R-:W-:Y:S02]  /*0090*/  MOV R0, 0x400 ;  /* 0x0000040000007802 */ /* 0x000fe40000000f00 */
[C---:B------:R-:W-:Y:S01]  /*00a0*/  ISETP.GT.U32.AND P0, PT, R18.reuse, 0x1f, PT ;  /* 0x0000001f1200780c */ /* 0x040fe20003f04070 */
[----:B------:R-:W0:Y:S02]  /*00b0*/  S2R R5, SR_CgaCtaId ;  /* 0x0000000000057919 */ /* 0x000e240000008800 */
[----:B0-----:R-:W-:Y:S02]  /*00c0*/  LEA R5, R5, R0, 0x18 ;  /* 0x0000000005057211 */ /* 0x001fe400078ec0ff */
[----:B------:R-:W-:-:S05]  /*00d0*/  LEA.HI R0, R18, R18, RZ, 0x1d ;  /* 0x0000001212007211 */ /* 0x000fca00078fe8ff */
[----:B------:R-:W-:-:S05]  /*00e0*/  IMAD R0, R0, 0x8, R5 ;  /* 0x0000000800007824 */ /* 0x000fca00078e0205 */
[----:B--2---:R0:W-:Y:S01]  /*00f0*/  STS.64 [R0+0x10], R2 ;  /* 0x0000100200007388 */ /* 0x0041e20000000a00 */
[----:B------:R-:W-:Y:S06]  /*0100*/  BAR.SYNC.DEFER_BLOCKING 0x0 ;  /* 0x0000000000007b1d */ /* 0x000fec0000010000 */
[----:B------:R-:W-:Y:S05]  /*0110*/  @P0 BRA `(.L_x_122) ;  /* 0x0000000400240947 */ /* 0x000fea0003800000 */
[----:B------:R-:W-:Y:S01]  /*0120*/  IMAD R18, R18, 0x48, R5 ;  /* 0x0000004812127824 */ /* 0x000fe200078e0205 */
[----:B------:R-:W-:-:S04]  /*0130*/  UMOV UR6, 0xffffffff ;  /* 0xffffffff00067882 */ /* 0x000fc80000000000 */
[----:B------:R-:W-:Y:S04]  /*0140*/  LDS.64 R14, [R18+0x10] ;  /* 0x00001000120e7984 */ /* 0x000fe80000000a00 */
[----:B------:R-:W-:Y:S04]  /*0150*/  LDS.64 R12, [R18+0x18] ;  /* 0x00001800120c7984 */ /* 0x000fe80000000a00 */
[----:B------:R-:W1:Y:S04]  /*0160*/  LDS.64 R10, [R18+0x20] ;  /* 0x00002000120a7984 */ /* 0x000e680000000a00 */
[----:B------:R-:W-:Y:S04]  /*0170*/  LDS.64 R8, [R18+0x28] ;  /* 0x0000280012087984 */ /* 0x000fe80000000a00 */
[----:B------:R-:W2:Y:S04]  /*0180*/  LDS.64 R6, [R18+0x30] ;  /* 0x0000300012067984 */ /* 0x000ea80000000a00 */
[----:B------:R-:W-:Y:S04]  /*0190*/  LDS.64 R4, [R18+0x38] ;  /* 0x0000380012047984 */ /* 0x000fe80000000a00 */
[----:B0-----:R-:W0:Y:S04]  /*01a0*/  LDS.64 R2, [R18+0x40] ;  /* 0x0000400012027984 */ /* 0x001e280000000a00 */
[----:B------:R-:W3:Y:S01]  /*01b0*/  LDS.64 R20, [R18+0x48] ;  /* 0x0000480012147984 */ /* 0x000ee20000000a00 */
[----:B-1----:R-:W-:-:S04]  /*01c0*/  IADD3 R19, P3, P4, R10, R12, R14 ;  /* 0x0000000c0a137210 */ /* 0x002fc80007c7e00e */
[----:B------:R-:W-:Y:S02]  /*01d0*/  IADD3.X R23, PT, PT, R11, R13, R15, P3, P4 ;  /* 0x0000000d0b177210 */ /* 0x000fe40001fe840f */
[----:B--2---:R-:W-:-:S04]  /*01e0*/  IADD3 R19, P0, P2, R6, R19, R8 ;  /* 0x0000001306137210 */ /* 0x004fc80007a1e008 */
[----:B------:R-:W-:Y:S02]  /*01f0*/  IADD3.X R23, PT, PT, R7, R23, R9, P0, P2 ;  /* 0x0000001707177210 */ /* 0x000fe400007e4409 */
[----:B0-----:R-:W-:-:S04]  /*0200*/  IADD3 R19, P3, P4, R2, R19, R4 ;  /* 0x0000001302137210 */ /* 0x001fc80007c7e004 */
[----:B---3--:R-:W-:Y:S02]  /*0210*/  IADD3 R20, P0, PT, R20, R19, RZ ;  /* 0x0000001314147210 */ /* 0x008fe40007f1e0ff */
[----:B------:R-:W-:-:S05]  /*0220*/  IADD3.X R19, PT, PT, R3, R23, R5, P3, P4 ;  /* 0x0000001703137210 */ /* 0x000fca0001fe8405 */
[----:B------:R-:W-:Y:S01]  /*0230*/  IMAD.X R19, R21, 0x1, R19, P0 ;  /* 0x0000000115137824 */ /* 0x000fe200000e0613 */
[----:B------:R-:W-:Y:S06]  /*0240*/  BRA.DIV UR6, `(.L_x_123) ;  /* 0x0000000206f07947 */ /* 0x000fec000b800000 */
[----:B------:R-:W0:Y:S04]  /*0250*/  SHFL.UP PT, R27, R20, 0x1, RZ ;  /* 0x04200000141b7989 */ /* 0x000e2800000e00ff */
[----:B------:R-:W1:Y:S01]  /*0260*/  SHFL.UP P0, R25, R19, 0x1, RZ ;  /* 0x0420000013197989 */ /* 0x000e6200000000ff */
[----:B0-----:R-:W-:-:S04]  /*0270*/  IADD3 R22, P2, PT, R27, R20, RZ ;  /* 0x000000141b167210 */ /* 0x001fc80007f5e0ff */
[----:B-1----:R-:W-:Y:S01]  /*0280*/  SEL R27, R22, R27, P0 ;  /* 0x0000001b161b7207 */ /* 0x002fe20000000000 */
[----:B------:R-:W-:-:S04]  /*0290*/  IMAD.X R26, R25, 0x1, R19, P2 ;  /* 0x00000001191a7824 */ /* 0x000fc800010e0613 */
[----:B------:R-:W0:Y:S01]  /*02a0*/  SHFL.UP PT, R28, R27, 0x2, RZ ;  /* 0x044000001b1c7989 */ /* 0x000e2200000e00ff */
[----:B------:R-:W-:-:S05]  /*02b0*/  SEL R26, R26, R25, P0 ;  /* 0x000000191a1a7207 */ /* 0x000fca0000000000 */
[----:B------:R-:W1:Y:S01]  /*02c0*/  SHFL.UP P0, R25, R26, 0x2, RZ ;  /* 0x044000001a197989 */ /* 0x000e6200000000ff */
[----:B0-----:R-:W-:-:S05]  /*02d0*/  IADD3 R21, P2, PT, R28, R27, RZ ;  /* 0x0000001b1c157210 */ /* 0x001fca0007f5e0ff */
[----:B-1----:R-:W-:Y:S01]  /*02e0*/  IMAD.X R22, R25, 0x1, R26, P2 ;  /* 0x0000000119167824 */ /* 0x002fe200010e061a */
[----:B------:R-:W-:-:S04]  /*02f0*/  SEL R28, R21, R28, P0 ;  /* 0x0000001c151c7207 */ /* 0x000fc80000000000 */
[----:B------:R-:W-:Y:S01]  /*0300*/  SEL R29, R22, R25, P0 ;  /* 0x00000019161d7207 */ /* 0x000fe20000000000 */
        /* <DEDUP_REMOVED lines=12> */
[----:B------:R0:W1:Y:S04]  /*03d0*/  SHFL.UP PT, R28, R27, 0x10, RZ ;  /* 0x060000001b1c7989 */ /* 0x00006800000e00ff */
[----:B------:R0:W2:Y:S02]  /*03e0*/  SHFL.UP P0, R25, R26, 0x10, RZ ;  /* 0x060000001a197989 */ /* 0x0000a400000000ff */
.L_x_134:
[----:B-1----:R-:W-:-:S04]  /*03f0*/  IADD3 R21, P2, PT, R28, R27, RZ ;  /* 0x0000001b1c157210 */ /* 0x002fc80007f5e0ff */
[----:B--2---:R-:W-:Y:S01]  /*0400*/  SEL R21, R21, R28, P0 ;  /* 0x0000001c15157207 */ /* 0x004fe20000000000 */
[----:B------:R-:W-:-:S05]  /*0410*/  IMAD.X R22, R25, 0x1, R26, P2 ;  /* 0x0000000119167824 */ /* 0x000fca00010e061a */
[----:B------:R-:W-:Y:S02]  /*0420*/  SEL R22, R22, R25, P0 ;  /* 0x0000001916167207 */ /* 0x000fe40000000000 */
[----:B------:R-:W-:-:S05]  /*0430*/  IADD3 R20, P0, PT, R21, -R20, RZ ;  /* 0x8000001415147210 */ /* 0x000fca0007f1e0ff */
[----:B------:R-:W-:Y:S01]  /*0440*/  IMAD.X R21, R22, 0x1, ~R19, P0 ;  /* 0x0000000116157824 */ /* 0x000fe200000e0e13 */
[----:B------:R-:W-:-:S04]  /*0450*/  IADD3 R14, P0, PT, R14, R20, RZ ;  /* 0x000000140e0e7210 */ /* 0x000fc80007f1e0ff */
[----:B------:R1:W-:Y:S01]  /*0460*/  STS.64 [R18+0x10], R20 ;  /* 0x0000101412007388 */ /* 0x0003e20000000a00 */
[----:B------:R-:W-:Y:S01]  /*0470*/  IMAD.X R15, R15, 0x1, R21, P0 ;  /* 0x000000010f0f7824 */ /* 0x000fe200000e0615 */
        /* <DEDUP_REMOVED lines=17> */
[----:B------:R-:W-:-:S05]  /*0590*/  IMAD.X R3, R3, 0x1, R5, P0 ;  /* 0x0000000103037824 */ /* 0x000fca00000e0605 */
[----:B------:R1:W-:Y:S03]  /*05a0*/  STS.64 [R18+0x48], R2 ;  /* 0x0000480212007388 */ /* 0x0003e60000000a00 */
.L_x_122:
[----:B------:R-:W-:Y:S05]  /*05b0*/  WARPSYNC.ALL ;  /* 0x0000000000007948 */ /* 0x000fea0003800000 */
[----:B------:R-:W-:Y:S06]  /*05c0*/  BAR.SYNC.DEFER_BLOCKING 0x0 ;  /* 0x0000000000007b1d */ /* 0x000fec0000010000 */
[----:B------:R-:W-:Y:S05]  /*05d0*/  @P1 EXIT ;  /* 0x000000000000194d */ /* 0x000fea0003800000 */
[----:B01----:R-:W0:Y:S04]  /*05e0*/  LDS.64 R2, [R0+0x10] ;  /* 0x0000100000027984 */ /* 0x003e280000000a00 */
[----:B0-----:R-:W-:Y:S01]  /*05f0*/  STG.E.64 desc[UR4][R16.64], R2 ;  /* 0x0000000210007986 */ /* 0x001fe2000c101b04 */
[----:B------:R-:W-:Y:S05]  /*0600*/  EXIT ;  /* 0x000000000000794d */ /* 0x000fea0003800000 */
.L_x_123:
[----:B------:R-:W-:Y:S02]  /*0610*/  IMAD.MOV.U32 R24, RZ, RZ, R20 ;  /* 0x000000ffff187224 */ /* 0x000fe400078e0014 */
[----:B------:R-:W-:Y:S02]  /*0620*/  IMAD.MOV.U32 R23, RZ, RZ, 0x1 ;  /* 0x00000001ff177424 */ /* 0x000fe400078e00ff */
[----:B------:R-:W-:Y:S02]  /*0630*/  IMAD.MOV.U32 R22, RZ, RZ, RZ ;  /* 0x000000ffff167224 */ /* 0x000fe400078e00ff */
[----:B------:R-:W-:-:S07]  /*0640*/  IMAD.MOV.U32 R21, RZ, RZ, -0x1 ;  /* 0xffffffffff157424 */ /* 0x000fce00078e00ff */
[----:B------:R-:W-:Y:S05]  /*0650*/  WARPSYNC.COLLECTIVE R21, `(.L_x_124) ;  /* 0x0000000015087348 */ /* 0x000fea0003c00000 */
[----:B------:R0:W1:Y:S02]  /*0660*/  SHFL.UP P0, R25, R24, R23, R22 ;  /* 0x0400001718197389 */ /* 0x0000640000000016 */
[----:B01----:R-:W-:Y:S05]  /*0670*/  ENDCOLLECTIVE ;  /* 0x000000000000791b */ /* 0x003fea0003800000 */
.L_x_124:
[----:B------:R-:W-:Y:S02]  /*0680*/  IMAD.MOV.U32 R24, RZ, RZ, R19 ;  /* 0x000000ffff187224 */ /* 0x000fe400078e0013 */
[----:B------:R-:W-:-:S07]  /*0690*/  IMAD.MOV.U32 R27, RZ, RZ, R25 ;  /* 0x000000ffff1b7224 */ /* 0x000fce00078e0019 */
[----:B------:R-:W-:Y:S05]  /*06a0*/  WARPSYNC.COLLECTIVE R21, `(.L_x_125) ;  /* 0x0000000015087348 */ /* 0x000fea0003c00000 */
[----:B------:R0:W1:Y:S02]  /*06b0*/  SHFL.UP P0, R25, R24, R23, R22 ;  /* 0x0400001718197389 */ /* 0x0000640000000016 */
[----:B01----:R-:W-:Y:S05]  /*06c0*/  ENDCOLLECTIVE ;  /* 0x000000000000791b */ /* 0x003fea0003800000 */
.L_x_125:
[----:B------:R-:W-:Y:S01]  /*06d0*/  IADD3 R26, P2, PT, R27, R20, RZ ;  /* 0x000000141b1a7210 */ /* 0x000fe20007f5e0ff */
[----:B------:R-:W-:-:S03]  /*06e0*/  IMAD.MOV.U32 R23, RZ, RZ, 0x2 ;  /* 0x00000002ff177424 */ /* 0x000fc600078e00ff */
[----:B------:R-:W-:Y:S01]  /*06f0*/  SEL R27, R26, R27, P0 ;  /* 0x0000001b1a1b7207 */ /* 0x000fe20000000000 */
[----:B------:R-:W-:-:S04]  /*0700*/  IMAD.X R26, R25, 0x1, R19, P2 ;  /* 0x00000001191a7824 */ /* 0x000fc800010e0613 */
[----:B------:R-:W-:Y:S01]  /*0710*/  IMAD.MOV.U32 R24, RZ, RZ, R27 ;  /* 0x000000ffff187224 */ /* 0x000fe200078e001b */
[----:B------:R-:W-:-:S07]  /*0720*/  SEL R26, R26, R25, P0 ;  /* 0x000000191a1a7207 */ /* 0x000fce0000000000 */
[----:B------:R-:W-:Y:S05]  /*0730*/  WARPSYNC.COLLECTIVE R21, `(.L_x_126) ;  /* 0x0000000015087348 */ /* 0x000fea0003c00000 */
[----:B------:R0:W1:Y:S02]  /*0740*/  SHFL.UP P0, R25, R24, R23, R22 ;  /* 0x0400001718197389 */ /* 0x0000640000000016 */
[----:B01----:R-:W-:Y:S05]  /*0750*/  ENDCOLLECTIVE ;  /* 0x000000000000791b */ /* 0x003fea0003800000 */
.L_x_126:
[----:B------:R-:W-:Y:S02]  /*0760*/  IMAD.MOV.U32 R24, RZ, RZ, R26 ;  /* 0x000000ffff187224 */ /* 0x000fe400078e001a */
[----:B------:R-:W-:-:S07]  /*0770*/  IMAD.MOV.U32 R28, RZ, RZ, R25 ;  /* 0x000000ffff1c7224 */ /* 0x000fce00078e0019 */
[----:B------:R-:W-:Y:S05]  /*0780*/  WARPSYNC.COLLECTIVE R21, `(.L_x_127) ;  /* 0x0000000015087348 */ /* 0x000fea0003c00000 */
[----:B------:R0:W1:Y:S02]  /*0790*/  SHFL.UP P0, R25, R24, R23, R22 ;  /* 0x0400001718197389 */ /* 0x0000640000000016 */
[----:B01----:R-:W-:Y:S05]  /*07a0*/  ENDCOLLECTIVE ;  /* 0x000000000000791b */ /* 0x003fea0003800000 */
.L_x_127:
        /* <DEDUP_REMOVED lines=9> */
.L_x_128:
[----:B------:R-:W-:Y:S02]  /*0840*/  IMAD.MOV.U32 R24, RZ, RZ, R29 ;  /* 0x000000ffff187224 */ /* 0x000fe400078e001d */
[----:B------:R-:W-:-:S07]  /*0850*/  IMAD.MOV.U32 R27, RZ, RZ, R25 ;  /* 0x000000ffff1b7224 */ /* 0x000fce00078e0019 */
[----:B------:R-:W-:Y:S05]  /*0860*/  WARPSYNC.COLLECTIVE R21, `(.L_x_129) ;  /* 0x0000000015087348 */ /* 0x000fea0003c00000 */
[----:B------:R0:W1:Y:S02]  /*0870*/  SHFL.UP P0, R25, R24, R23, R22 ;  /* 0x0400001718197389 */ /* 0x0000640000000016 */
[----:B01----:R-:W-:Y:S05]  /*0880*/  ENDCOLLECTIVE ;  /* 0x000000000000791b */ /* 0x003fea0003800000 */
.L_x_129:
        /* <DEDUP_REMOVED lines=9> */
.L_x_130:
[----:B------:R-:W-:Y:S02]  /*0920*/  IMAD.MOV.U32 R24, RZ, RZ, R29 ;  /* 0x000000ffff187224 */ /* 0x000fe400078e001d */
[----:B------:R-:W-:-:S07]  /*0930*/  IMAD.MOV.U32 R27, RZ, RZ, R25 ;  /* 0x000000ffff1b7224 */ /* 0x000fce00078e0019 */
[----:B------:R-:W-:Y:S05]  /*0940*/  WARPSYNC.COLLECTIVE R21, `(.L_x_131) ;  /* 0x0000000015087348 */ /* 0x000fea0003c00000 */
[----:B------:R0:W1:Y:S02]  /*0950*/  SHFL.UP P0, R25, R24, R23, R22 ;  /* 0x0400001718197389 */ /* 0x0000640000000016 */
[----:B01----:R-:W-:Y:S05]  /*0960*/  ENDCOLLECTIVE ;  /* 0x000000000000791b */ /* 0x003fea0003800000 */
.L_x_131:
        /* <DEDUP_REMOVED lines=9> */
.L_x_132:
[----:B------:R-:W-:Y:S02]  /*0a00*/  IMAD.MOV.U32 R24, RZ, RZ, R26 ;  /* 0x000000ffff187224 */ /* 0x000fe400078e001a */
[----:B------:R-:W-:-:S07]  /*0a10*/  IMAD.MOV.U32 R28, RZ, RZ, R25 ;  /* 0x000000ffff1c7224 */ /* 0x000fce00078e0019 */
[----:B------:R-:W-:Y:S05]  /*0a20*/  WARPSYNC.COLLECTIVE R21, `(.L_x_133) ;  /* 0x0000000015087348 */ /* 0x000fea0003c00000 */
[----:B------:R0:W1:Y:S02]  /*0a30*/  SHFL.UP P0, R25, R24, R23, R22 ;  /* 0x0400001718197389 */ /* 0x0000640000000016 */
[----:B01----:R-:W-:Y:S05]  /*0a40*/  ENDCOLLECTIVE ;  /* 0x000000000000791b */ /* 0x003fea0003800000 */
.L_x_133:
[----:B------:R-:W-:Y:S05]  /*0a50*/  BRA `(.L_x_134) ;  /* 0xfffffff800647947 */ /* 0x000fea000383ffff */
.L_x_135:
        /* <DEDUP_REMOVED lines=10> */
.L_x_786:


//--------------------- .text._ZN3cub18CUB_300001_SM_10006detail10radix_sort30DeviceRadixSortHistogramKernelINS1_5radix10policy_hubIffyE10Policy1000ELNS0_9SortOrderE0EfyNS1_21identity_decomposer_tEEEvPT2_PKT1_SA_iiT3_ --------------------------
	.section	.text._ZN3cub18CUB_300001_SM_10006detail10radix_sort30DeviceRadixSortHistogramKernelINS1_5radix10policy_hubIffyE10Policy1000ELNS0_9SortOrderE0EfyNS1_21identity_decomposer_tEEEvPT2_PKT1_SA_iiT3_,"ax",@progbits
	.align	128
        .global         _ZN3cub18CUB_300001_SM_10006detail10radix_sort30DeviceRadixSortHistogramKernelINS1_5radix10policy_hubIffyE10Policy1000ELNS0_9SortOrderE0EfyNS1_21identity_decomposer_tEEEvPT2_PKT1_SA_iiT3_
        .type           _ZN3cub18CUB_300001_SM_10006detail10radix_sort30DeviceRadixSortHistogramKernelINS1_5radix10policy_hubIffyE10Policy1000ELNS0_9SortOrderE0EfyNS1_21identity_decomposer_tEEEvPT2_PKT1_SA_iiT3_,@function
        .size           _ZN3cub18CUB_300001_SM_10006detail10radix_sort30DeviceRadixSortHistogramKernelINS1_5radix10policy_hubIffyE10Policy1000ELNS0_9SortOrderE0EfyNS1_21identity_decomposer_tEEEvPT2_PKT1_SA_iiT3_,(.L_x_787 - _ZN3cub18CUB_300001_SM_10006detail10radix_sort30DeviceRadixSortHistogramKernelINS1_5radix10policy_hubIffyE10Policy1000ELNS0_9SortOrderE0EfyNS1_21identity_decomposer_tEEEvPT2_PKT1_SA_iiT3_)
        .other          _ZN3cub18CUB_300001_SM_10006detail10radix_sort30DeviceRadixSortHistogramKernelINS1_5radix10policy_hubIffyE10Policy1000ELNS0_9SortOrderE0EfyNS1_21identity_decomposer_tEEEvPT2_PKT1_SA_iiT3_,@"STO_CUDA_ENTRY STV_DEFAULT"
_ZN3cub18CUB_300001_SM_10006detail10radix_sort30DeviceRadixSortHistogramKernelINS1_5radix10policy_hubIffyE10Policy1000ELNS0_9SortOrderE0EfyNS1_21identity_decomposer_tEEEvPT2_PKT1_SA_iiT3_:
.text._ZN3cub18CUB_300001_SM_10006detail10radix_sort30DeviceRadixSortHistogramKernelINS1_5radix10policy_hubIffyE10Policy1000ELNS0_9SortOrderE0EfyNS1_21identity_decomposer_tEEEvPT2_PKT1_SA_iiT3_:
[----:B------:R-:W-:Y:S01]  /*0000*/  LDC R1, c[0x0][0x37c] ;  /* 0x0000df00ff017b82 */ /* 0x000fe20000000800 */
[----:B------:R-:W0:Y:S02]  /*0010*/  LDCU.64 UR6, c[0x0][0x390] ;  /* 0x00007200ff0677ac */ /* 0x000e240008000a00 */
[----:B0-----:R-:W-:-:S04]  /*0020*/  ISETP.NE.U32.AND P0, PT, RZ, UR6, PT ;  /* 0x00000006ff007c0c */ /* 0x001fc8000bf05070 */
[----:B------:R-:W-:-:S13]  /*0030*/  ISETP.NE.AND.EX P0, PT, RZ, UR7, PT, P0 ;  /* 0x00000007ff007c0c */ /* 0x000fda000bf05300 */
[----:B------:R-:W-:Y:S05]  /*0040*/  @!P0 EXIT ;  /* 0x000000000000894d */ /* 0x000fea0003800000 */
[----:B------:R-:W-:Y:S01]  /*0050*/  UIADD3 UR11, UP0, UPT, UR6, -0x1, URZ ;  /* 0xffffffff060b7890 */ /* 0x000fe2000ff1e0ff */
[----:B------:R-:W0:Y:S01]  /*0060*/  S2R R0, SR_TID.X ;  /* 0x0000000000007919 */ /* 0x000e220000002100 */
[----:B------:R-:W1:Y:S01]  /*0070*/  LDCU.64 UR4, c[0x0][0x398] ;  /* 0x00007300ff0477ac */ /* 0x000e620008000a00 */
[----:B------:R-:W2:Y:S01]  /*0080*/  S2UR UR8, SR_CTAID.X ;  /* 0x00000000000879c3 */ /* 0x000ea20000002500 */
[----:B------:R-:W-:Y:S01]  /*0090*/  UIADD3.X UR12, UPT, UPT, UR7, -0x1, URZ, UP0, !UPT ;  /* 0xffffffff070c7890 */ /* 0x000fe200087fe4ff */
[----:B------:R-:W3:Y:S03]  /*00a0*/  LDCU.64 UR20, c[0x0][0x358] ;  /* 0x00006b00ff1477ac */ /* 0x000ee60008000a00 */
[----:B------:R-:W-:Y:S01]  /*00b0*/  USHF.R.U64 UR11, UR11, 0x1e, UR12 ;  /* 0x0000001e0b0b7899 */ /* 0x000fe2000800120c */
[----:B------:R-:W4:Y:S03]  /*00c0*/  LDCU UR28, c[0x0][0x370] ;  /* 0x00006e00ff1c77ac */ /* 0x000f260008000800 */
[----:B------:R-:W-:-:S02]  /*00d0*/  UIADD3 UR11, UP0, UPT, UR11, 0x1, URZ ;  /* 0x000000010b0b7890 */ /* 0x000fc4000ff1e0ff */
[----:B-1----:R-:W-:Y:S02]  /*00e0*/  UIADD3 UR4, UPT, UPT, UR5, 0x7, -UR4 ;  /* 0x0000000705047890 */ /* 0x002fe4000fffe804 */
[----:B------:R-:W-:Y:S02]  /*00f0*/  ULEA.HI.X UR12, UR12, URZ, URZ, 0x2, UP0 ;  /* 0x000000ff0c0c7291 */ /* 0x000fe400080f14ff */
[----:B------:R-:W-:Y:S02]  /*0100*/  UISETP.LT.U32.AND UP0, UPT, UR11, UR6, UPT ;  /* 0x000000060b00728c */ /* 0x000fe4000bf01070 */
[----:B------:R-:W-:Y:S02]  /*0110*/  USHF.R.S32.HI UR5, URZ, 0x1f, UR4 ;  /* 0x0000001fff057899 */ /* 0x000fe40008011404 */
[----:B------:R-:W-:Y:S02]  /*0120*/  UISETP.LT.U32.AND.EX UP0, UPT, UR12, UR7, UPT, UP0 ;  /* 0x000000070c00728c */ /* 0x000fe4000bf01100 */
[----:B------:R-:W-:-:S02]  /*0130*/  ULEA.HI UR5, UR5, UR4, URZ, 0x3 ;  /* 0x0000000405057291 */ /* 0x000fc4000f8f18ff */
[----:B------:R-:W-:Y:S01]  /*0140*/  USEL UR11, UR11, UR6, UP0 ;  /* 0x000000060b0b7287 */ /* 0x000fe20008000000 */
[----:B0-----:R-:W-:Y:S01]  /*0150*/  VIADD R20, R0, 0x780 ;  /* 0x0000078000147836 */ /* 0x001fe20000000000 */
[----:B------:R-:W-:Y:S02]  /*0160*/  USEL UR12, UR12, UR7, UP0 ;  /* 0x000000070c0c7287 */ /* 0x000fe40008000000 */
[----:B------:R-:W-:Y:S02]  /*0170*/  UISETP.GE.AND UP0, UPT, UR4, 0x8, UPT ;  /* 0x000000080400788c */ /* 0x000fe4000bf06270 */
[----:B------:R-:W-:Y:S02]  /*0180*/  USHF.R.S32.HI UR5, URZ, 0x3, UR5 ;  /* 0x00000003ff057899 */ /* 0x000fe40008011405 */
[----:B--2---:R-:W-:Y:S02]  /*0190*/  USHF.L.U32 UR8, UR8, 0xb, URZ ;  /* 0x0000000b08087899 */ /* 0x004fe400080006ff */
[----:B------:R-:W-:Y:S01]  /*01a0*/  PLOP3.LUT P0, PT, PT, PT, UP0, 0x80, 0x8 ;  /* 0x000000000008781c */ /* 0x000fe20003f0f008 */
[----:B------:R-:W-:-:S02]  /*01b0*/  UIADD3 UR22, UPT, UPT, UR5, -0x1, URZ ;  /* 0xffffffff05167890 */ /* 0x000fc4000fffe0ff */
[----:B------:R-:W-:Y:S01]  /*01c0*/  ULOP3.LUT UR23, UR5, 0xf, URZ, 0xc0, !UPT ;  /* 0x0000000f05177892 */ /* 0x000fe2000f8ec0ff */
[----:B------:R-:W-:Y:S01]  /*01d0*/  ISETP.GT.U32.OR P0, PT, R0, 0xff, !P0 ;  /* 0x000000ff0000780c */ /* 0x000fe20004704470 */
[----:B------:R-:W-:Y:S02]  /*01e0*/  ULOP3.LUT UR24, UR5, 0x7, URZ, 0xc0, !UPT ;  /* 0x0000000705187892 */ /* 0x000fe4000f8ec0ff */
[----:B------:R-:W-:Y:S01]  /*01f0*/  ULOP3.LUT UR25, UR5, 0x3, URZ, 0xc0, !UPT ;  /* 0x0000000305197892 */ /* 0x000fe2000f8ec0ff */
[----:B------:R-:W-:Y:S01]  /*0200*/  P2R R21, PR, RZ, 0x1 ;  /* 0x00000001ff157803 */ /* 0x000fe20000000000 */
[----:B------:R-:W-:Y:S02]  /*0210*/  ULOP3.LUT UR26, UR5, 0xffffff0, URZ, 0xc0, !UPT ;  /* 0x0ffffff0051a7892 */ /* 0x000fe4000f8ec0ff */
[----:B------:R-:W-:Y:S02]  /*0220*/  ULOP3.LUT UR27, UR5, 0xffffff8, URZ, 0xc0, !UPT ;  /* 0x0ffffff8051b7892 */ /* 0x000fe4000f8ec0ff */
[----:B------:R-:W-:Y:S01]  /*0230*/  ULOP3.LUT UR9, UR5, 0x1, URZ, 0xc0, !UPT ;  /* 0x0000000105097892 */ /* 0x000fe2000f8ec0ff */
[----:B------:R-:W-:Y:S01]  /*0240*/  UMOV UR6, URZ ;  /* 0x000000ff00067c82 */ /* 0x000fe20008000000 */
[----:B---34-:R-:W-:-:S10]  /*0250*/  UMOV UR7, URZ ;  /* 0x000000ff00077c82 */ /* 0x018fd40008000000 */
.L_x_219:
[----:B------:R-:W-:Y:S01]  /*0260*/  ISETP.NE.AND P0, PT, R21, RZ, PT ;  /* 0x000000ff1500720c */ /* 0x000fe20003f05270 */
[----:B------:R-:W-:-:S12]  /*0270*/  BSSY.RECONVERGENT B0, `(.L_x_136) ;  /* 0x0000080000007945 */ /* 0x000fd80003800200 */
[----:B012345:R-:W-:Y:S05]  /*0280*/  @P0 BRA `(.L_x_137) ;  /* 0x0000000400f80947 */ /* 0x03ffea0003800000 */
[----:B------:R-:W0:Y:S01]  /*0290*/  S2UR UR5, SR_CgaCtaId ;  /* 0x00000000000579c3 */ /* 0x000e220000008800 */
[----:B------:R-:W-:Y:S01]  /*02a0*/  IMAD.U32 R2, RZ, RZ, UR22 ;  /* 0x00000016ff027e24 */ /* 0x000fe2000f8e00ff */
[----:B------:R-:W-:-:S04]  /*02b0*/  UMOV UR4, 0x400 ;  /* 0x0000040000047882 */ /* 0x000fc80000000000 */
[----:B------:R-:W-:Y:S01]  /*02c0*/  ISETP.GE.U32.AND P1, PT, R2, 0xf, PT ;  /* 0x0000000f0200780c */ /* 0x000fe20003f26070 */
[----:B------:R-:W-:Y:S01]  /*02d0*/  IMAD.MOV.U32 R2, RZ, RZ, RZ ;  /* 0x000000ffff027224 */ /* 0x000fe200078e00ff */
[----:B0-----:R-:W-:-:S06]  /*02e0*/  ULEA UR4, UR5, UR4, 0x18 ;  /* 0x0000000405047291 */ /* 0x001fcc000f8ec0ff */
[----:B------:R-:W-:-:S05]  /*02f0*/  LEA R5, R0, UR4, 0x2 ;  /* 0x0000000400057c11 */ /* 0x000fca000f8e10ff */
[----:B------:R-:W-:Y:S05]  /*0300*/  @!P1 BRA `(.L_x_138) ;  /* 0x00000000005c9947 */ /* 0x000fea0003800000 */
[----:B------:R-:W-:Y:S01]  /*0310*/  VIADD R2, R5, 0x2000 ;  /* 0x0000200005027836 */ /* 0x000fe20000000000 */
[----:B------:R-:W-:-:S12]  /*0320*/  UIADD3 UR4, UPT, UPT, -UR26, URZ, URZ ;  /* 0x000000ff1a047290 */ /* 0x000fd8000fffe1ff */
.L_x_139:
[----:B------:R-:W-:Y:S01]  /*0330*/  UIADD3 UR4, UPT, UPT, UR4, 0x10, URZ ;  /* 0x0000001004047890 */ /* 0x000fe2000fffe0ff */
[----:B------:R-:W-:Y:S03]  /*0340*/  STS [R2+-0x2000], RZ ;  /* 0xffe000ff02007388 */ /* 0x000fe60000000800 */
[----:B------:R-:W-:Y:S01]  /*0350*/  UISETP.NE.AND UP0, UPT, UR4, URZ, UPT ;  /* 0x000000ff0400728c */ /* 0x000fe2000bf05270 */
        /* <DEDUP_REMOVED lines=16> */
[----:B------:R-:W-:Y:S06]  /*0460*/  BRA.U UP0, `(.L_x_139) ;  /* 0xfffffffd00b07547 */ /* 0x000fec000b83ffff */
[----:B------:R-:W-:-:S07]  /*0470*/  IMAD.U32 R2, RZ, RZ, UR26 ;  /* 0x0000001aff027e24 */ /* 0x000fce000f8e00ff */
.L_x_138:
[----:B------:R-:W-:Y:S01]  /*0480*/  ISETP.NE.AND P0, PT, RZ, UR23, PT ;  /* 0x00000017ff007c0c */ /* 0x000fe2000bf05270 */
[----:B------:R-:W-:Y:S02]  /*0490*/  IMAD.U32 R6, RZ, RZ, UR24 ;  /* 0x00000018ff067e24 */ /* 0x000fe4000f8e00ff */
[----:B------:R-:W-:Y:S02]  /*04a0*/  IMAD.U32 R3, RZ, RZ, UR23 ;  /* 0x00000017ff037e24 */ /* 0x000fe4000f8e00ff */
[----:B------:R-:W-:Y:S02]  /*04b0*/  VIADD R6, R6, 0xffffffff ;  /* 0xffffffff06067836 */ /* 0x000fe40000000000 */
[----:B------:R-:W-:-:S06]  /*04c0*/  VIADD R3, R3, 0xffffffff ;  /* 0xffffffff03037836 */ /* 0x000fcc0000000000 */
[----:B------:R-:W-:Y:S05]  /*04d0*/  @!P0 BRA `(.L_x_140) ;  /* 0x00000000007c8947 */ /* 0x000fea0003800000 */
[----:B------:R-:W-:Y:S01]  /*04e0*/  ISETP.GE.U32.AND P2, PT, R3, 0x7, PT ;  /* 0x000000070300780c */ /* 0x000fe20003f46070 */
[----:B------:R-:W-:-:S12]  /*04f0*/  UISETP.NE.AND UP0, UPT, UR24, URZ, UPT ;  /* 0x000000ff1800728c */ /* 0x000fd8000bf05270 */
[----:B------:R-:W-:Y:S05]  /*0500*/  @!P2 BRA `(.L_x_141) ;  /* 0x000000000028a947 */ /* 0x000fea0003800000 */
        /* <DEDUP_REMOVED lines=10> */
.L_x_141:
[----:B------:R-:W-:Y:S05]  /*05b0*/  BRA.U !UP0, `(.L_x_140) ;  /* 0x0000000108447547 */ /* 0x000fea000b800000 */
[----:B------:R-:W-:Y:S01]  /*05c0*/  ISETP.GE.U32.AND P2, PT, R6, 0x3, PT ;  /* 0x000000030600780c */ /* 0x000fe20003f46070 */
[----:B------:R-:W-:-:S12]  /*05d0*/  UISETP.NE.AND UP0, UPT, UR25, URZ, UPT ;  /* 0x000000ff1900728c */ /* 0x000fd8000bf05270 */
[C---:B0-----:R-:W-:Y:S02]  /*05e0*/  @P2 IMAD R4, R2.reuse, 0x400, R5 ;  /* 0x0000040002042824 */ /* 0x041fe400078e0205 */
[----:B------:R-:W-:-:S03]  /*05f0*/  @P2 VIADD R2, R2, 0x4 ;  /* 0x0000000402022836 */ /* 0x000fc60000000000 */
[----:B------:R1:W-:Y:S04]  /*0600*/  @P2 STS [R4], RZ ;  /* 0x000000ff04002388 */ /* 0x0003e80000000800 */
[----:B------:R1:W-:Y:S04]  /*0610*/  @P2 STS [R4+0x400], RZ ;  /* 0x000400ff04002388 */ /* 0x0003e80000000800 */
[----:B------:R1:W-:Y:S04]  /*0620*/  @P2 STS [R4+0x800], RZ ;  /* 0x000800ff04002388 */ /* 0x0003e80000000800 */
[----:B------:R1:W-:Y:S01]  /*0630*/  @P2 STS [R4+0xc00], RZ ;  /* 0x000c00ff04002388 */ /* 0x0003e20000000800 */
[----:B------:R-:W-:Y:S05]  /*0640*/  BRA.U !UP0, `(.L_x_140) ;  /* 0x0000000108207547 */ /* 0x000fea000b800000 */
[----:B------:R-:W-:Y:S01]  /*0650*/  IMAD R2, R2, 0x400, R5 ;  /* 0x0000040002027824 */ /* 0x000fe200078e0205 */
[----:B------:R-:W-:-:S04]  /*0660*/  UISETP.NE.AND UP0, UPT, UR25, 0x1, UPT ;  /* 0x000000011900788c */ /* 0x000fc8000bf05270 */
[----:B------:R2:W-:Y:S05]  /*0670*/  STS [R2], RZ ;  /* 0x000000ff02007388 */ /* 0x0005ea0000000800 */
[----:B------:R-:W-:Y:S05]  /*0680*/  BRA.U !UP0, `(.L_x_140) ;  /* 0x0000000108107547 */ /* 0x000fea000b800000 */
[----:B------:R-:W-:Y:S01]  /*0690*/  UISETP.NE.AND UP0, UPT, UR25, 0x2, UPT ;  /* 0x000000021900788c */ /* 0x000fe2000bf05270 */
[----:B------:R3:W-:Y:S05]  /*06a0*/  STS [R2+0x400], RZ ;  /* 0x000400ff02007388 */ /* 0x0007ea0000000800 */
[----:B------:R-:W-:-:S13]  /*06b0*/  PLOP3.LUT P2, PT, PT, PT, UP0, 0x80, 0x8 ;  /* 0x000000000008781c */ /* 0x000fda0003f4f008 */
[----:B------:R3:W-:Y:S02]  /*06c0*/  @P2 STS [R2+0x800], RZ ;  /* 0x000800ff02002388 */ /* 0x0007e40000000800 */
.L_x_140:
[----:B------:R-:W-:-:S13]  /*06d0*/  ISETP.GT.U32.AND P2, PT, R0, 0x7f, PT ;  /* 0x0000007f0000780c */ /* 0x000fda0003f44070 */
[----:B------:R-:W-:Y:S05]  /*06e0*/  @P2 BRA `(.L_x_137) ;  /* 0x0000000000e02947 */ /* 0x000fea0003800000 */
[----:B--23--:R-:W-:Y:S01]  /*06f0*/  IMAD.MOV.U32 R2, RZ, RZ, RZ ;  /* 0x000000ffff027224 */ /* 0x00cfe200078e00ff */
[----:B------:R-:W-:Y:S06]  /*0700*/  @!P1 BRA `(.L_x_142) ;  /* 0x0000000000589947 */ /* 0x000fec0003800000 */
[----:B------:R-:W-:-:S07]  /*0710*/  IMAD.MOV.U32 R2, RZ, RZ, RZ ;  /* 0x000000ffff027224 */ /* 0x000fce00078e00ff */
.L_x_143:
[C---:B012---:R-:W-:Y:S02]  /*0720*/  IMAD R4, R2.reuse, 0x400, R5 ;  /* 0x0000040002047824 */ /* 0x047fe400078e0205 */
[----:B------:R-:W-:-:S03]  /*0730*/  VIADD R2, R2, 0x10 ;  /* 0x0000001002027836 */ /* 0x000fc60000000000 */
[----:B------:R2:W-:Y:S02]  /*0740*/  STS [R4+0x200], RZ ;  /* 0x000200ff04007388 */ /* 0x0005e40000000800 */
[----:B------:R-:W-:Y:S02]  /*0750*/  ISETP.NE.AND P1, PT, R2, UR26, PT ;  /* 0x0000001a02007c0c */ /* 0x000fe4000bf25270 */
[----:B------:R2:W-:Y:S04]  /*0760*/  STS [R4+0x600], RZ ;  /* 0x000600ff04007388 */ /* 0x0005e80000000800 */
        /* <DEDUP_REMOVED lines=13> */
[----:B------:R2:W-:Y:S01]  /*0840*/  STS [R4+0x3e00], RZ ;  /* 0x003e00ff04007388 */ /* 0x0005e20000000800 */
[----:B------:R-:W-:Y:S05]  /*0850*/  @P1 BRA `(.L_x_143) ;  /* 0xfffffffc00b01947 */ /* 0x000fea000383ffff */
[----:B------:R-:W-:-:S07]  /*0860*/  IMAD.U32 R2, RZ, RZ, UR26 ;  /* 0x0000001aff027e24 */ /* 0x000fce000f8e00ff */
.L_x_142:
[----:B------:R-:W-:Y:S05]  /*0870*/  @!P0 BRA `(.L_x_137) ;  /* 0x00000000007c8947 */ /* 0x000fea0003800000 */
[----:B------:R-:W-:Y:S01]  /*0880*/  ISETP.GE.U32.AND P0, PT, R3, 0x7, PT ;  /* 0x000000070300780c */ /* 0x000fe20003f06070 */
[----:B------:R-:W-:-:S12]  /*0890*/  UISETP.NE.AND UP0, UPT, UR24, URZ, UPT ;  /* 0x000000ff1800728c */ /* 0x000fd8000bf05270 */
[----:B------:R-:W-:Y:S05]  /*08a0*/  @!P0 BRA `(.L_x_144) ;  /* 0x0000000000288947 */ /* 0x000fea0003800000 */
[C---:B------:R-:W-:Y:S02]  /*08b0*/  IMAD R3, R2.reuse, 0x400, R5 ;  /* 0x0000040002037824 */ /* 0x040fe400078e0205 */
[----:B------:R-:W-:-:S03]  /*08c0*/  VIADD R2, R2, 0x8 ;  /* 0x0000000802027836 */ /* 0x000fc60000000000 */
[----:B------:R3:W-:Y:S04]  /*08d0*/  STS [R3+0x200], RZ ;  /* 0x000200ff03007388 */ /* 0x0007e80000000800 */
[----:B------:R3:W-:Y:S04]  /*08e0*/  STS [R3+0x600], RZ ;  /* 0x000600ff03007388 */ /* 0x0007e80000000800 */
[----:B------:R3:W-:Y:S04]  /*08f0*/  STS [R3+0xa00], RZ ;  /* 0x000a00ff03007388 */ /* 0x0007e80000000800 */
[----:B------:R3:W-:Y:S04]  /*0900*/  STS [R3+0xe00], RZ ;  /* 0x000e00ff03007388 */ /* 0x0007e80000000800 */
[----:B------:R3:W-:Y:S04]  /*0910*/  STS [R3+0x1200], RZ ;  /* 0x001200ff03007388 */ /* 0x0007e80000000800 */
[----:B------:R3:W-:Y:S04]  /*0920*/  STS [R3+0x1600], RZ ;  /* 0x001600ff03007388 */ /* 0x0007e80000000800 */
[----:B------:R3:W-:Y:S04]  /*0930*/  STS [R3+0x1a00], RZ ;  /* 0x001a00ff03007388 */ /* 0x0007e80000000800 */
[----:B------:R3:W-:Y:S02]  /*0940*/  STS [R3+0x1e00], RZ ;  /* 0x001e00ff03007388 */ /* 0x0007e40000000800 */
.L_x_144:
[----:B------:R-:W-:Y:S05]  /*0950*/  BRA.U !UP0, `(.L_x_137) ;  /* 0x0000000108447547 */ /* 0x000fea000b800000 */
[----:B------:R-:W-:Y:S01]  /*0960*/  ISETP.GE.U32.AND P0, PT, R6, 0x3, PT ;  /* 0x000000030600780c */ /* 0x000fe20003f06070 */
[----:B------:R-:W-:-:S12]  /*0970*/  UISETP.NE.AND UP0, UPT, UR25, URZ, UPT ;  /* 0x000000ff1900728c */ /* 0x000fd8000bf05270 */
[C---:B---3--:R-:W-:Y:S02]  /*0980*/  @P0 IMAD R3, R2.reuse, 0x400, R5 ;  /* 0x0000040002030824 */ /* 0x048fe400078e0205 */
[----:B------:R-:W-:-:S03]  /*0990*/  @P0 VIADD R2, R2, 0x4 ;  /* 0x0000000402020836 */ /* 0x000fc60000000000 */
[----:B------:R4:W-:Y:S04]  /*09a0*/  @P0 STS [R3+0x200], RZ ;  /* 0x000200ff03000388 */ /* 0x0009e80000000800 */
[----:B------:R4:W-:Y:S04]  /*09b0*/  @P0 STS [R3+0x600], RZ ;  /* 0x000600ff03000388 */ /* 0x0009e80000000800 */
[----:B------:R4:W-:Y:S04]  /*09c0*/  @P0 STS [R3+0xa00], RZ ;  /* 0x000a00ff03000388 */ /* 0x0009e80000000800 */
[----:B------:R4:W-:Y:S01]  /*09d0*/  @P0 STS [R3+0xe00], RZ ;  /* 0x000e00ff03000388 */ /* 0x0009e20000000800 */
[----:B------:R-:W-:Y:S05]  /*09e0*/  BRA.U !UP0, `(.L_x_137) ;  /* 0x0000000108207547 */ /* 0x000fea000b800000 */
[----:B------:R-:W-:Y:S01]  /*09f0*/  IMAD R2, R2, 0x400, R5 ;  /* 0x0000040002027824 */ /* 0x000fe200078e0205 */
[----:B------:R-:W-:-:S04]  /*0a00*/  UISETP.NE.AND UP0, UPT, UR25, 0x1, UPT ;  /* 0x000000011900788c */ /* 0x000fc8000bf05270 */
[----:B------:R3:W-:Y:S05]  /*0a10*/  STS [R2+0x200], RZ ;  /* 0x000200ff02007388 */ /* 0x0007ea0000000800 */
[----:B------:R-:W-:Y:S05]  /*0a20*/  BRA.U !UP0, `(.L_x_137) ;  /* 0x0000000108107547 */ /* 0x000fea000b800000 */
[----:B------:R-:W-:Y:S01]  /*0a30*/  UISETP.NE.AND UP0, UPT, UR25, 0x2, UPT ;  /* 0x000000021900788c */ /* 0x000fe2000bf05270 */
[----:B------:R0:W-:Y:S05]  /*0a40*/  STS [R2+0x600], RZ ;  /* 0x000600ff02007388 */ /* 0x0001ea0000000800 */
[----:B------:R-:W-:-:S13]  /*0a50*/  PLOP3.LUT P0, PT, PT, PT, UP0, 0x80, 0x8 ;  /* 0x000000000008781c */ /* 0x000fda0003f0f008 */
[----:B------:R0:W-:Y:S02]  /*0a60*/  @P0 STS [R2+0xa00], RZ ;  /* 0x000a00ff02000388 */ /* 0x0001e40000000800 */
.L_x_137:
[----:B------:R-:W-:Y:S05]  /*0a70*/  BSYNC.RECONVERGENT B0 ;  /* 0x0000000000007941 */ /* 0x000fea0003800200 */
.L_x_136:
[----:B------:R-:W5:Y:S01]  /*0a80*/  LDCU.64 UR14, c[0x0][0x390] ;  /* 0x00007200ff0e77ac */ /* 0x000f620008000a00 */
[----:B------:R-:W-:Y:S02]  /*0a90*/  USHF.L.U32 UR4, UR6, 0x1e, URZ ;  /* 0x0000001e06047899 */ /* 0x000fe400080006ff */
[----:B------:R-:W-:Y:S02]  /*0aa0*/  USHF.L.U64.HI UR5, UR6, 0x1e, UR7 ;  /* 0x0000001e06057899 */ /* 0x000fe40008010207 */
[----:B-----5:R-:W-:-:S04]  /*0ab0*/  UIADD3 UR4, UP0, UPT, -UR4, UR14, URZ ;  /* 0x0000000e04047290 */ /* 0x020fc8000ff1e1ff */
[----:B------:R-:W-:Y:S02]  /*0ac0*/  UIADD3.X UR5, UPT, UPT, ~UR5, UR15, URZ, UP0, !UPT ;  /* 0x0000000f05057290 */ /* 0x000fe400087fe5ff */
[----:B------:R-:W-:-:S04]  /*0ad0*/  UISETP.LT.U32.AND UP0, UPT, UR4, 0x40000000, UPT ;  /* 0x400000000400788c */ /* 0x000fc8000bf01070 */
[----:B------:R-:W-:-:S04]  /*0ae0*/  UISETP.LT.U32.AND.EX UP0, UPT, UR5, URZ, UPT, UP0 ;  /* 0x000000ff0500728c */ /* 0x000fc8000bf01100 */
[----:B------:R-:W-:Y:S02]  /*0af0*/  USEL UR13, UR4, 0x40000000, UP0 ;  /* 0x40000000040d7887 */ /* 0x000fe40008000000 */
[----:B------:R-:W-:Y:S02]  /*0b00*/  USEL UR14, UR5, URZ, UP0 ;  /* 0x000000ff050e7287 */ /* 0x000fe40008000000 */
[----:B------:R-:W-:-:S04]  /*0b10*/  UISETP.GT.U32.AND UP0, UPT, UR13, UR8, UPT ;  /* 0x000000080d00728c */ /* 0x000fc8000bf04070 */
[----:B------:R-:W-:Y:S01]  /*0b20*/  UISETP.GT.U32.AND.EX UP0, UPT, UR14, URZ, UPT, UP0 ;  /* 0x000000ff0e00728c */ /* 0x000fe2000bf04100 */
[----:B------:R-:W-:Y:S08]  /*0b30*/  BAR.SYNC.DEFER_BLOCKING 0x0 ;  /* 0x0000000000007b1d */ /* 0x000ff00000010000 */
[----:B------:R-:W-:Y:S06]  /*0b40*/  BAR.SYNC.DEFER_BLOCKING 0x0 ;  /* 0x0000000000007b1d */ /* 0x000fec0000010000 */
[----:B------:R-:W-:Y:S05]  /*0b50*/  BRA.U !UP0, `(.L_x_145) ;  /* 0x00000011082c7547 */ /* 0x000fea000b800000 */
[----:B------:R-:W-:Y:S01]  /*0b60*/  UMOV UR10, UR8 ;  /* 0x00000008000a7c82 */ /* 0x000fe20008000000 */
[----:B------:R-:W-:-:S05]  /*0b70*/  UMOV UR5, URZ ;  /* 0x000000ff00057c82 */ /* 0x000fca0008000000 */
.L_x_150:
[----:B-----5:R-:W5:Y:S01]  /*0b80*/  LDCU.64 UR18, c[0x0][0x390] ;  /* 0x00007200ff1277ac */ /* 0x020f620008000a00 */
[----:B------:R-:W-:Y:S02]  /*0b90*/  USHF.L.U32 UR15, UR6, 0x1e, URZ ;  /* 0x0000001e060f7899 */ /* 0x000fe400080006ff */
[----:B------:R-:W-:Y:S02]  /*0ba0*/  USHF.L.U64.HI UR16, UR6, 0x1e, UR7 ;  /* 0x0000001e06107899 */ /* 0x000fe40008010207 */
[----:B------:R-:W-:-:S04]  /*0bb0*/  UIADD3 UR15, UP0, UPT, UR10, UR15, URZ ;  /* 0x0000000f0a0f7290 */ /* 0x000fc8000ff1e0ff */
[----:B------:R-:W-:Y:S02]  /*0bc0*/  UIADD3.X UR16, UPT, UPT, UR5, UR16, URZ, UP0, !UPT ;  /* 0x0000001005107290 */ /* 0x000fe400087fe4ff */
[----:B------:R-:W-:Y:S02]  /*0bd0*/  ULEA UR10, UP0, UR28, UR10, 0xb ;  /* 0x0000000a1c0a7291 */ /* 0x000fe4000f8058ff */
[----:B-----5:R-:W-:Y:S02]  /*0be0*/  UIADD3 UR17, UP1, UPT, -UR15, UR18, URZ ;  /* 0x000000120f117290 */ /* 0x020fe4000ff3e1ff */
[----:B------:R-:W-:Y:S02]  /*0bf0*/  UIADD3.X UR5, UPT, UPT, URZ, UR5, URZ, UP0, !UPT ;  /* 0x00000005ff057290 */ /* 0x000fe400087fe4ff */
[----:B------:R-:W-:Y:S02]  /*0c00*/  UIADD3.X UR4, UPT, UPT, ~UR16, UR19, URZ, UP1, !UPT ;  /* 0x0000001310047290 */ /* 0x000fe40008ffe5ff */
[----:B------:R-:W-:-:S02]  /*0c10*/  UISETP.GE.U32.AND UP1, UPT, UR17, 0x800, UPT ;  /* 0x000008001100788c */ /* 0x000fc4000bf26070 */
[----:B------:R-:W-:Y:S02]  /*0c20*/  UISETP.GE.U32.AND UP0, UPT, UR10, UR13, UPT ;  /* 0x0000000d0a00728c */ /* 0x000fe4000bf06070 */
[----:B------:R-:W-:Y:S02]  /*0c30*/  UISETP.GE.U32.AND.EX UP1, UPT, UR4, URZ, UPT, UP1 ;  /* 0x000000ff0400728c */ /* 0x000fe4000bf26110 */
[----:B------:R-:W-:-:S07]  /*0c40*/  UISETP.GE.U32.AND.EX UP0, UPT, UR5, UR14, UPT, UP0 ;  /* 0x0000000e0500728c */ /* 0x000fce000bf06100 */
[----:B0-----:R-:W-:Y:S05]  /*0c50*/  BRA.U !UP1, `(.L_x_146) ;  /* 0x0000000109587547 */ /* 0x001fea000b800000 */
[----:B------:R-:W0:Y:S01]  /*0c60*/  LDCU.64 UR18, c[0x0][0x388] ;  /* 0x00007100ff1277ac */ /* 0x000e220008000a00 */
[----:B---34-:R-:W-:-:S05]  /*0c70*/  IADD3 R3, P0, PT, R0, UR15, RZ ;  /* 0x0000000f00037c10 */ /* 0x018fca000ff1e0ff */
[----:B012---:R-:W-:Y:S01]  /*0c80*/  IMAD.X R4, RZ, RZ, UR16, P0 ;  /* 0x00000010ff047e24 */ /* 0x007fe200080e06ff */
[----:B------:R-:W-:-:S04]  /*0c90*/  LEA R2, P0, R3, UR18, 0x2 ;  /* 0x0000001203027c11 */ /* 0x000fc8000f8010ff */
        /* <DEDUP_REMOVED lines=18> */
.L_x_146:
[----:B------:R-:W1:Y:S01]  /*0dc0*/  LDCU.64 UR18, c[0x0][0x388] ;  /* 0x00007100ff1277ac */ /* 0x000e620008000a00 */
[C---:B0-23--:R-:W-:Y:S01]  /*0dd0*/  VIADD R2, R0.reuse, 0x80 ;  /* 0x0000008000027836 */ /* 0x04dfe20000000000 */
[C---:B----4-:R-:W-:Y:S01]  /*0de0*/  IADD3 R3, P0, PT, R0.reuse, UR15, RZ ;  /* 0x0000000f00037c10 */ /* 0x050fe2000ff1e0ff */
[C---:B------:R-:W-:Y:S01]  /*0df0*/  VIADD R5, R0.reuse, 0x180 ;  /* 0x0000018000057836 */ /* 0x040fe20000000000 */
[C---:B------:R-:W-:Y:S01]  /*0e00*/  ISETP.GE.AND P1, PT, R0.reuse, UR17, PT ;  /* 0x0000001100007c0c */ /* 0x040fe2000bf26270 */
[----:B------:R-:W-:Y:S01]  /*0e10*/  VIADD R6, R0, 0x100 ;  /* 0x0000010000067836 */ /* 0x000fe20000000000 */
[----:B------:R-:W-:Y:S01]  /*0e20*/  ISETP.GE.AND P2, PT, R2, UR17, PT ;  /* 0x0000001102007c0c */ /* 0x000fe2000bf46270 */
[----:B-1----:R-:W-:Y:S01]  /*0e30*/  IMAD.X R4, RZ, RZ, UR16, P0 ;  /* 0x00000010ff047e24 */ /* 0x002fe200080e06ff */
[----:B------:R-:W-:Y:S01]  /*0e40*/  ISETP.GE.AND P4, PT, R5, UR17, PT ;  /* 0x0000001105007c0c */ /* 0x000fe2000bf86270 */
[----:B------:R-:W-:Y:S01]  /*0e50*/  VIADD R5, R0, 0x200 ;  /* 0x0000020000057836 */ /* 0x000fe20000000000 */
[----:B------:R-:W-:Y:S01]  /*0e60*/  ISETP.GE.AND P3, PT, R6, UR17, PT ;  /* 0x0000001106007c0c */ /* 0x000fe2000bf66270 */
[----:B------:R-:W-:-:S02]  /*0e70*/  IMAD.MOV.U32 R11, RZ, RZ, 0x7fffffff ;  /* 0x7fffffffff0b7424 */ /* 0x000fc400078e00ff */
[----:B------:R-:W-:Y:S01]  /*0e80*/  IMAD.MOV.U32 R10, RZ, RZ, 0x7fffffff ;  /* 0x7fffffffff0a7424 */ /* 0x000fe200078e00ff */
[----:B------:R-:W-:Y:S01]  /*0e90*/  ISETP.GE.AND P5, PT, R5, UR17, PT ;  /* 0x0000001105007c0c */ /* 0x000fe2000bfa6270 */
[----:B------:R-:W-:Y:S01]  /*0ea0*/  VIADD R5, R0, 0x300 ;  /* 0x0000030000057836 */ /* 0x000fe20000000000 */
[----:B------:R-:W-:-:S04]  /*0eb0*/  LEA R2, P0, R3, UR18, 0x2 ;  /* 0x0000001203027c11 */ /* 0x000fc8000f8010ff */
[----:B------:R-:W-:Y:S01]  /*0ec0*/  LEA.HI.X R3, R3, UR19, R4, 0x2, P0 ;  /* 0x0000001303037c11 */ /* 0x000fe200080f1404 */
[----:B------:R-:W-:Y:S02]  /*0ed0*/  VIADD R4, R0, 0x280 ;  /* 0x0000028000047836 */ /* 0x000fe40000000000 */
[----:B------:R-:W-:Y:S02]  /*0ee0*/  IMAD.MOV.U32 R13, RZ, RZ, 0x7fffffff ;  /* 0x7fffffffff0d7424 */ /* 0x000fe400078e00ff */
[----:B------:R1:W5:Y:S01]  /*0ef0*/  @!P2 LDG.E R11, desc[UR20][R2.64+0x200] ;  /* 0x00020014020ba981 */ /* 0x000362000c1e1900 */
[----:B------:R-:W-:Y:S01]  /*0f00*/  ISETP.GE.AND P0, PT, R4, UR17, PT ;  /* 0x0000001104007c0c */ /* 0x000fe2000bf06270 */
[----:B------:R-:W-:Y:S02]  /*0f10*/  VIADD R4, R0, 0x380 ;  /* 0x0000038000047836 */ /* 0x000fe40000000000 */
[----:B------:R1:W5:Y:S01]  /*0f20*/  @!P1 LDG.E R10, desc[UR20][R2.64] ;  /* 0x00000014020a9981 */ /* 0x000362000c1e1900 */
[----:B------:R-:W-:Y:S01]  /*0f30*/  IMAD.MOV.U32 R12, RZ, RZ, 0x7fffffff ;  /* 0x7fffffffff0c7424 */ /* 0x000fe200078e00ff */
[----:B------:R-:W-:-:S02]  /*0f40*/  ISETP.GE.AND P1, PT, R5, UR17, PT ;  /* 0x0000001105007c0c */ /* 0x000fc4000bf26270 */
[----:B------:R-:W-:Y:S01]  /*0f50*/  ISETP.GE.AND P2, PT, R4, UR17, PT ;  /* 0x0000001104007c0c */ /* 0x000fe2000bf46270 */
[C---:B------:R-:W-:Y:S01]  /*0f60*/  VIADD R4, R0.reuse, 0x480 ;  /* 0x0000048000047836 */ /* 0x040fe20000000000 */
[----:B------:R1:W5:Y:S01]  /*0f70*/  @!P4 LDG.E R13, desc[UR20][R2.64+0x600] ;  /* 0x00060014020dc981 */ /* 0x000362000c1e1900 */
[----:B------:R-:W-:Y:S01]  /*0f80*/  IMAD.MOV.U32 R14, RZ, RZ, 0x7fffffff ;  /* 0x7fffffffff0e7424 */ /* 0x000fe200078e00ff */
[----:B------:R-:W-:Y:S02]  /*0f90*/  LOP3.LUT R5, R0, 0x400, RZ, 0xfc, !PT ;  /* 0x0000040000057812 */ /* 0x000fe400078efcff */
[----:B------:R-:W-:Y:S01]  /*0fa0*/  ISETP.GE.AND P4, PT, R4, UR17, PT ;  /* 0x0000001104007c0c */ /* 0x000fe2000bf86270 */
[----:B------:R-:W-:Y:S01]  /*0fb0*/  VIADD R4, R0, 0x500 ;  /* 0x0000050000047836 */ /* 0x000fe20000000000 */
[----:B------:R1:W5:Y:S01]  /*0fc0*/  @!P3 LDG.E R12, desc[UR20][R2.64+0x400] ;  /* 0x00040014020cb981 */ /* 0x000362000c1e1900 */
[----:B------:R-:W-:Y:S01]  /*0fd0*/  ISETP.GE.AND P3, PT, R5, UR17, PT ;  /* 0x0000001105007c0c */ /* 0x000fe2000bf66270 */
[----:B------:R-:W-:-:S02]  /*0fe0*/  IMAD.MOV.U32 R15, RZ, RZ, 0x7fffffff ;  /* 0x7fffffffff0f7424 */ /* 0x000fc400078e00ff */
[----:B------:R-:W-:Y:S01]  /*0ff0*/  IMAD.MOV.U32 R18, RZ, RZ, 0x7fffffff ;  /* 0x7fffffffff127424 */ /* 0x000fe200078e00ff */
[----:B------:R1:W5:Y:S01]  /*1000*/  @!P5 LDG.E R14, desc[UR20][R2.64+0x800] ;  /* 0x00080014020ed981 */ /* 0x000362000c1e1900 */
[----:B------:R-:W-:Y:S01]  /*1010*/  ISETP.GE.AND P5, PT, R4, UR17, PT ;  /* 0x0000001104007c0c */ /* 0x000fe2000bfa6270 */
[C---:B------:R-:W-:Y:S02]  /*1020*/  VIADD R5, R0.reuse, 0x580 ;  /* 0x0000058000057836 */ /* 0x040fe40000000000 */
[----:B------:R-:W-:Y:S01]  /*1030*/  VIADD R4, R0, 0x600 ;  /* 0x0000060000047836 */ /* 0x000fe20000000000 */
[----:B------:R1:W5:Y:S01]  /*1040*/  @!P0 LDG.E R15, desc[UR20][R2.64+0xa00] ;  /* 0x000a0014020f8981 */ /* 0x000362000c1e1900 */
[----:B------:R-:W-:Y:S01]  /*1050*/  IMAD.MOV.U32 R19, RZ, RZ, 0x7fffffff ;  /* 0x7fffffffff137424 */ /* 0x000fe200078e00ff */
[----:B------:R-:W-:Y:S01]  /*1060*/  ISETP.GE.AND P0, PT, R5, UR17, PT ;  /* 0x0000001105007c0c */ /* 0x000fe2000bf06270 */
[----:B------:R-:W-:Y:S01]  /*1070*/  IMAD.MOV.U32 R17, RZ, RZ, 0x7fffffff ;  /* 0x7fffffffff117424 */ /* 0x000fe200078e00ff */
[----:B------:R1:W5:Y:S01]  /*1080*/  @!P1 LDG.E R18, desc[UR20][R2.64+0xc00] ;  /* 0x000c001402129981 */ /* 0x000362000c1e1900 */
[----:B------:R-:W-:Y:S01]  /*1090*/  IMAD.MOV.U32 R16, RZ, RZ, 0x7fffffff ;  /* 0x7fffffffff107424 */ /* 0x000fe200078e00ff */
[----:B------:R-:W-:Y:S01]  /*10a0*/  ISETP.GE.AND P1, PT, R4, UR17, PT ;  /* 0x0000001104007c0c */ /* 0x000fe2000bf26270 */
[C---:B------:R-:W-:Y:S01]  /*10b0*/  VIADD R4, R0.reuse, 0x680 ;  /* 0x0000068000047836 */ /* 0x040fe20000000000 */
[----:B------:R1:W5:Y:S01]  /*10c0*/  @!P2 LDG.E R19, desc[UR20][R2.64+0xe00] ;  /* 0x000e00140213a981 */ /* 0x000362000c1e1900 */
[----:B------:R-:W-:-:S03]  /*10d0*/  VIADD R5, R0, 0x700 ;  /* 0x0000070000057836 */ /* 0x000fc60000000000 */
[----:B------:R1:W5:Y:S01]  /*10e0*/  @!P3 LDG.E R17, desc[UR20][R2.64+0x1000] ;  /* 0x001000140211b981 */ /* 0x000362000c1e1900 */
[----:B------:R-:W-:Y:S02]  /*10f0*/  ISETP.GE.AND P2, PT, R4, UR17, PT ;  /* 0x0000001104007c0c */ /* 0x000fe4000bf46270 */
[----:B------:R-:W-:Y:S01]  /*1100*/  ISETP.GE.AND P3, PT, R5, UR17, PT ;  /* 0x0000001105007c0c */ /* 0x000fe2000bf66270 */
[----:B------:R1:W5:Y:S01]  /*1110*/  @!P4 LDG.E R16, desc[UR20][R2.64+0x1200] ;  /* 0x001200140210c981 */ /* 0x000362000c1e1900 */
[----:B------:R-:W-:Y:S01]  /*1120*/  ISETP.GE.AND P4, PT, R20, UR17, PT ;  /* 0x0000001114007c0c */ /* 0x000fe2000bf86270 */
[----:B------:R-:W-:Y:S02]  /*1130*/  IMAD.MOV.U32 R9, RZ, RZ, 0x7fffffff ;  /* 0x7fffffffff097424 */ /* 0x000fe400078e00ff */
[----:B------:R-:W-:Y:S02]  /*1140*/  IMAD.MOV.U32 R8, RZ, RZ, 0x7fffffff ;  /* 0x7fffffffff087424 */ /* 0x000fe400078e00ff */
[----:B------:R-:W-:-:S02]  /*1150*/  IMAD.MOV.U32 R5, RZ, RZ, 0x7fffffff ;  /* 0x7fffffffff057424 */ /* 0x000fc400078e00ff */
[----:B------:R-:W-:Y:S01]  /*1160*/  IMAD.MOV.U32 R4, RZ, RZ, 0x7fffffff ;  /* 0x7fffffffff047424 */ /* 0x000fe200078e00ff */
[----:B------:R1:W5:Y:S01]  /*1170*/  @!P5 LDG.E R9, desc[UR20][R2.64+0x1400] ;  /* 0x001400140209d981 */ /* 0x000362000c1e1900 */
[----:B------:R-:W-:Y:S02]  /*1180*/  IMAD.MOV.U32 R6, RZ, RZ, 0x7fffffff ;  /* 0x7fffffffff067424 */ /* 0x000fe400078e00ff */
[----:B------:R-:W-:Y:S01]  /*1190*/  IMAD.MOV.U32 R7, RZ, RZ, 0x7fffffff ;  /* 0x7fffffffff077424 */ /* 0x000fe200078e00ff */
[----:B------:R1:W5:Y:S04]  /*11a0*/  @!P0 LDG.E R8, desc[UR20][R2.64+0x1600] ;  /* 0x0016001402088981 */ /* 0x000368000c1e1900 */
[----:B------:R1:W5:Y:S04]  /*11b0*/  @!P1 LDG.E R5, desc[UR20][R2.64+0x1800] ;  /* 0x0018001402059981 */ /* 0x000368000c1e1900 */
[----:B------:R1:W5:Y:S04]  /*11c0*/  @!P2 LDG.E R4, desc[UR20][R2.64+0x1a00] ;  /* 0x001a00140204a981 */ /* 0x000368000c1e1900 */
[----:B------:R1:W5:Y:S04]  /*11d0*/  @!P3 LDG.E R6, desc[UR20][R2.64+0x1c00] ;  /* 0x001c00140206b981 */ /* 0x000368000c1e1900 */
[----:B------:R1:W5:Y:S02]  /*11e0*/  @!P4 LDG.E R7, desc[UR20][R2.64+0x1e00] ;  /* 0x001e00140207c981 */ /* 0x000364000c1e1900 */
.L_x_147:
[----:B01----:R-:W0:Y:S02]  /*11f0*/  LDC.64 R2, c[0x0][0x398] ;  /* 0x0000e600ff027b82 */ /* 0x003e240000000a00 */
[----:B0-----:R-:W-:-:S13]  /*1200*/  ISETP.GT.AND P0, PT, R3, R2, PT ;  /* 0x000000020300720c */ /* 0x001fda0003f04270 */
[----:B------:R-:W-:Y:S05]  /*1210*/  @!P0 BRA `(.L_x_148) ;  /* 0x0000000800788947 */ /* 0x000fea0003800000 */
[----:B------:R-:W-:Y:S01]  /*1220*/  IMAD.MOV.U32 R2, RZ, RZ, -0x1 ;  /* 0xffffffffff027424 */ /* 0x000fe200078e00ff */
[----:B-----5:R-:W-:Y:S01]  /*1230*/  ISETP.GT.AND P0, PT, R10, -0x1, PT ;  /* 0xffffffff0a00780c */ /* 0x020fe20003f04270 */
[----:B------:R-:W0:Y:S01]  /*1240*/  S2UR UR15, SR_CgaCtaId ;  /* 0x00000000000f79c3 */ /* 0x000e220000008800 */
[----:B------:R-:W-:Y:S01]  /*1250*/  ISETP.GT.AND P1, PT, R11, -0x1, PT ;  /* 0xffffffff0b00780c */ /* 0x000fe20003f24270 */
[----:B------:R-:W-:Y:S01]  /*1260*/  UMOV UR4, 0x400 ;  /* 0x0000040000047882 */ /* 0x000fe20000000000 */
[C---:B------:R-:W-:Y:S01]  /*1270*/  SEL R23, R2.reuse, 0x80000000, !P0 ;  /* 0x8000000002177807 */ /* 0x040fe20004000000 */
[----:B------:R-:W1:Y:S01]  /*1280*/  LDCU UR16, c[0x0][0x398] ;  /* 0x00007300ff1077ac */ /* 0x000e620008000800 */
[----:B------:R-:W-:Y:S02]  /*1290*/  SEL R22, R2, 0x80000000, !P1 ;  /* 0x8000000002167807 */ /* 0x000fe40004800000 */
[----:B------:R-:W-:Y:S02]  /*12a0*/  ISETP.GT.AND P0, PT, R14, -0x1, PT ;  /* 0xffffffff0e00780c */ /* 0x000fe40003f04270 */
[----:B------:R-:W-:-:S02]  /*12b0*/  ISETP.GT.AND P1, PT, R15, -0x1, PT ;  /* 0xffffffff0f00780c */ /* 0x000fc40003f24270 */
[----:B------:R-:W-:Y:S02]  /*12c0*/  ISETP.GT.AND P2, PT, R12, -0x1, PT ;  /* 0xffffffff0c00780c */ /* 0x000fe40003f44270 */
[----:B------:R-:W-:Y:S02]  /*12d0*/  ISETP.GT.AND P3, PT, R13, -0x1, PT ;  /* 0xffffffff0d00780c */ /* 0x000fe40003f64270 */
[----:B------:R-:W-:Y:S02]  /*12e0*/  LOP3.LUT R10, R23, R10, RZ, 0x3c, !PT ;  /* 0x0000000a170a7212 */ /* 0x000fe400078e3cff */
[----:B------:R-:W-:Y:S02]  /*12f0*/  LOP3.LUT R11, R22, R11, RZ, 0x3c, !PT ;  /* 0x0000000b160b7212 */ /* 0x000fe400078e3cff */
[C---:B------:R-:W-:Y:S02]  /*1300*/  SEL R23, R2.reuse, 0x80000000, !P0 ;  /* 0x8000000002177807 */ /* 0x040fe40004000000 */
[----:B------:R-:W-:-:S02]  /*1310*/  SEL R22, R2, 0x80000000, !P1 ;  /* 0x8000000002167807 */ /* 0x000fc40004800000 */
[----:B------:R-:W-:Y:S01]  /*1320*/  ISETP.GT.AND P0, PT, R17, -0x1, PT ;  /* 0xffffffff1100780c */ /* 0x000fe20003f04270 */
[----:B0-----:R-:W-:Y:S01]  /*1330*/  ULEA UR15, UR15, UR4, 0x18 ;  /* 0x000000040f0f7291 */ /* 0x001fe2000f8ec0ff */
[----:B------:R-:W-:Y:S02]  /*1340*/  ISETP.GT.AND P1, PT, R16, -0x1, PT ;  /* 0xffffffff1000780c */ /* 0x000fe40003f24270 */
[C---:B------:R-:W-:Y:S01]  /*1350*/  SEL R25, R2.reuse, 0x80000000, !P2 ;  /* 0x8000000002197807 */ /* 0x040fe20005000000 */
[----:B------:R-:W-:Y:S01]  /*1360*/  UMOV UR4, URZ ;  /* 0x000000ff00047c82 */ /* 0x000fe20008000000 */
[----:B------:R-:W-:Y:S02]  /*1370*/  SEL R24, R2, 0x80000000, !P3 ;  /* 0x8000000002187807 */ /* 0x000fe40005800000 */
[----:B------:R-:W-:Y:S02]  /*1380*/  ISETP.GT.AND P2, PT, R18, -0x1, PT ;  /* 0xffffffff1200780c */ /* 0x000fe40003f44270 */
[----:B------:R-:W-:-:S02]  /*1390*/  ISETP.GT.AND P3, PT, R19, -0x1, PT ;  /* 0xffffffff1300780c */ /* 0x000fc40003f64270 */
[----:B------:R-:W-:Y:S02]  /*13a0*/  LOP3.LUT R14, R23, R14, RZ, 0x3c, !PT ;  /* 0x0000000e170e7212 */ /* 0x000fe400078e3cff */
[----:B------:R-:W-:Y:S02]  /*13b0*/  LOP3.LUT R15, R22, R15, RZ, 0x3c, !PT ;  /* 0x0000000f160f7212 */ /* 0x000fe400078e3cff */
[C---:B------:R-:W-:Y:S02]  /*13c0*/  SEL R22, R2.reuse, 0x80000000, !P0 ;  /* 0x8000000002167807 */ /* 0x040fe40004000000 */
[----:B------:R-:W-:Y:S02]  /*13d0*/  SEL R23, R2, 0x80000000, !P1 ;  /* 0x8000000002177807 */ /* 0x000fe40004800000 */
[----:B------:R-:W-:Y:S02]  /*13e0*/  LOP3.LUT R12, R25, R12, RZ, 0x3c, !PT ;  /* 0x0000000c190c7212 */ /* 0x000fe400078e3cff */
[----:B------:R-:W-:-:S02]  /*13f0*/  LOP3.LUT R13, R24, R13, RZ, 0x3c, !PT ;  /* 0x0000000d180d7212 */ /* 0x000fc400078e3cff */
[----:B------:R-:W-:Y:S02]  /*1400*/  ISETP.GT.AND P0, PT, R8, -0x1, PT ;  /* 0xffffffff0800780c */ /* 0x000fe40003f04270 */
[C---:B------:R-:W-:Y:S02]  /*1410*/  SEL R25, R2.reuse, 0x80000000, !P2 ;  /* 0x8000000002197807 */ /* 0x040fe40005000000 */
[C---:B------:R-:W-:Y:S02]  /*1420*/  SEL R24, R2.reuse, 0x80000000, !P3 ;  /* 0x8000000002187807 */ /* 0x040fe40005800000 */
[----:B------:R-:W-:Y:S02]  /*1430*/  ISETP.GT.AND P2, PT, R9, -0x1, PT ;  /* 0xffffffff0900780c */ /* 0x000fe40003f44270 */
[----:B------:R-:W-:Y:S02]  /*1440*/  LOP3.LUT R16, R23, R16, RZ, 0x3c, !PT ;  /* 0x0000001017107212 */ /* 0x000fe400078e3cff */
[----:B------:R-:W-:-:S02]  /*1450*/  SEL R23, R2, 0x80000000, !P0 ;  /* 0x8000000002177807 */ /* 0x000fc40004000000 */
[----:B------:R-:W-:Y:S02]  /*1460*/  LOP3.LUT R19, R24, R19, RZ, 0x3c, !PT ;  /* 0x0000001318137212 */ /* 0x000fe400078e3cff */
[----:B------:R-:W-:Y:S02]  /*1470*/  ISETP.GT.AND P0, PT, R5, -0x1, PT ;  /* 0xffffffff0500780c */ /* 0x000fe40003f04270 */
[----:B------:R-:W-:Y:S02]  /*1480*/  SEL R24, R2, 0x80000000, !P2 ;  /* 0x8000000002187807 */ /* 0x000fe40005000000 */
[----:B------:R-:W-:Y:S02]  /*1490*/  ISETP.GT.AND P1, PT, R4, -0x1, PT ;  /* 0xffffffff0400780c */ /* 0x000fe40003f24270 */
[----:B------:R-:W-:Y:S02]  /*14a0*/  ISETP.GT.AND P2, PT, R6, -0x1, PT ;  /* 0xffffffff0600780c */ /* 0x000fe40003f44270 */
[----:B------:R-:W-:-:S02]  /*14b0*/  LOP3.LUT R17, R22, R17, RZ, 0x3c, !PT ;  /* 0x0000001116117212 */ /* 0x000fc400078e3cff */
[C---:B------:R-:W-:Y:S02]  /*14c0*/  SEL R22, R2.reuse, 0x80000000, !P0 ;  /* 0x8000000002167807 */ /* 0x040fe40004000000 */
[----:B------:R-:W-:Y:S02]  /*14d0*/  LOP3.LUT R18, R25, R18, RZ, 0x3c, !PT ;  /* 0x0000001219127212 */ /* 0x000fe400078e3cff */
[----:B------:R-:W-:Y:S02]  /*14e0*/  LOP3.LUT R8, R23, R8, RZ, 0x3c, !PT ;  /* 0x0000000817087212 */ /* 0x000fe400078e3cff */
[----:B------:R-:W-:Y:S02]  /*14f0*/  ISETP.GT.AND P0, PT, R7, -0x1, PT ;  /* 0xffffffff0700780c */ /* 0x000fe40003f04270 */
[C---:B------:R-:W-:Y:S02]  /*1500*/  SEL R23, R2.reuse, 0x80000000, !P1 ;  /* 0x8000000002177807 */ /* 0x040fe40004800000 */
[----:B------:R-:W-:-:S02]  /*1510*/  SEL R25, R2, 0x80000000, !P2 ;  /* 0x8000000002197807 */ /* 0x000fc40005000000 */
[----:B------:R-:W-:Y:S02]  /*1520*/  ISETP.NE.AND P1, PT, R10, 0x7fffffff, PT ;  /* 0x7fffffff0a00780c */ /* 0x000fe40003f25270 */
[----:B------:R-:W-:Y:S02]  /*1530*/  ISETP.NE.AND P2, PT, R11, 0x7fffffff, PT ;  /* 0x7fffffff0b00780c */ /* 0x000fe40003f45270 */
[----:B------:R-:W-:Y:S02]  /*1540*/  ISETP.NE.AND P3, PT, R12, 0x7fffffff, PT ;  /* 0x7fffffff0c00780c */ /* 0x000fe40003f65270 */
[----:B------:R-:W-:Y:S02]  /*1550*/  ISETP.NE.AND P4, PT, R13, 0x7fffffff, PT ;  /* 0x7fffffff0d00780c */ /* 0x000fe40003f85270 */
[----:B------:R-:W-:Y:S02]  /*1560*/  LOP3.LUT R5, R22, R5, RZ, 0x3c, !PT ;  /* 0x0000000516057212 */ /* 0x000fe400078e3cff */
[----:B------:R-:W-:-:S02]  /*1570*/  SEL R22, R2, 0x80000000, !P0 ;  /* 0x8000000002167807 */ /* 0x000fc40004000000 */
[----:B------:R-:W-:Y:S02]  /*1580*/  SEL R10, R10, 0x80000000, P1 ;  /* 0x800000000a0a7807 */ /* 0x000fe40000800000 */
[----:B------:R-:W-:Y:S02]  /*1590*/  SEL R11, R11, 0x80000000, P2 ;  /* 0x800000000b0b7807 */ /* 0x000fe40001000000 */
[----:B------:R-:W-:Y:S02]  /*15a0*/  SEL R12, R12, 0x80000000, P3 ;  /* 0x800000000c0c7807 */ /* 0x000fe40001800000 */
[----:B------:R-:W-:Y:S02]  /*15b0*/  SEL R13, R13, 0x80000000, P4 ;  /* 0x800000000d0d7807 */ /* 0x000fe40002000000 */
[----:B------:R-:W-:Y:S02]  /*15c0*/  ISETP.NE.AND P5, PT, R14, 0x7fffffff, PT ;  /* 0x7fffffff0e00780c */ /* 0x000fe40003fa5270 */
[----:B------:R-:W-:-:S02]  /*15d0*/  ISETP.NE.AND P0, PT, R15, 0x7fffffff, PT ;  /* 0x7fffffff0f00780c */ /* 0x000fc40003f05270 */
[----:B------:R-:W-:Y:S02]  /*15e0*/  ISETP.NE.AND P1, PT, R18, 0x7fffffff, PT ;  /* 0x7fffffff1200780c */ /* 0x000fe40003f25270 */
[----:B------:R-:W-:Y:S02]  /*15f0*/  ISETP.NE.AND P2, PT, R19, 0x7fffffff, PT ;  /* 0x7fffffff1300780c */ /* 0x000fe40003f45270 */
[----:B------:R-:W-:Y:S02]  /*1600*/  ISETP.NE.AND P3, PT, R17, 0x7fffffff, PT ;  /* 0x7fffffff1100780c */ /* 0x000fe40003f65270 */
[----:B------:R-:W-:Y:S02]  /*1610*/  ISETP.NE.AND P4, PT, R16, 0x7fffffff, PT ;  /* 0x7fffffff1000780c */ /* 0x000fe40003f85270 */
[----:B------:R-:W-:Y:S02]  /*1620*/  LOP3.LUT R9, R24, R9, RZ, 0x3c, !PT ;  /* 0x0000000918097212 */ /* 0x000fe400078e3cff */
[----:B------:R-:W-:-:S02]  /*1630*/  LOP3.LUT R4, R23, R4, RZ, 0x3c, !PT ;  /* 0x0000000417047212 */ /* 0x000fc400078e3cff */
[----:B------:R-:W-:Y:S02]  /*1640*/  LOP3.LUT R6, R25, R6, RZ, 0x3c, !PT ;  /* 0x0000000619067212 */ /* 0x000fe400078e3cff */
[----:B------:R-:W-:Y:S02]  /*1650*/  LOP3.LUT R7, R22, R7, RZ, 0x3c, !PT ;  /* 0x0000000716077212 */ /* 0x000fe400078e3cff */
[----:B------:R-:W-:Y:S02]  /*1660*/  SEL R14, R14, 0x80000000, P5 ;  /* 0x800000000e0e7807 */ /* 0x000fe40002800000 */
[----:B------:R-:W-:Y:S02]  /*1670*/  SEL R15, R15, 0x80000000, P0 ;  /* 0x800000000f0f7807 */ /* 0x000fe40000000000 */
[----:B------:R-:W-:Y:S02]  /*1680*/  SEL R18, R18, 0x80000000, P1 ;  /* 0x8000000012127807 */ /* 0x000fe40000800000 */
[----:B------:R-:W-:-:S02]  /*1690*/  SEL R19, R19, 0x80000000, P2 ;  /* 0x8000000013137807 */ /* 0x000fc40001000000 */
[----:B------:R-:W-:Y:S02]  /*16a0*/  SEL R17, R17, 0x80000000, P3 ;  /* 0x8000000011117807 */ /* 0x000fe40001800000 */
[----:B------:R-:W-:Y:S02]  /*16b0*/  SEL R16, R16, 0x80000000, P4 ;  /* 0x8000000010107807 */ /* 0x000fe40002000000 */
[----:B------:R-:W-:Y:S02]  /*16c0*/  ISETP.NE.AND P5, PT, R9, 0x7fffffff, PT ;  /* 0x7fffffff0900780c */ /* 0x000fe40003fa5270 */
[----:B------:R-:W-:Y:S02]  /*16d0*/  ISETP.NE.AND P0, PT, R8, 0x7fffffff, PT ;  /* 0x7fffffff0800780c */ /* 0x000fe40003f05270 */
[----:B------:R-:W-:Y:S02]  /*16e0*/  ISETP.NE.AND P1, PT, R5, 0x7fffffff, PT ;  /* 0x7fffffff0500780c */ /* 0x000fe40003f25270 */
[----:B------:R-:W-:-:S02]  /*16f0*/  ISETP.NE.AND P2, PT, R4, 0x7fffffff, PT ;  /* 0x7fffffff0400780c */ /* 0x000fc40003f45270 */
[----:B------:R-:W-:Y:S02]  /*1700*/  ISETP.NE.AND P3, PT, R6, 0x7fffffff, PT ;  /* 0x7fffffff0600780c */ /* 0x000fe40003f65270 */
[----:B------:R-:W-:Y:S02]  /*1710*/  ISETP.NE.AND P4, PT, R7, 0x7fffffff, PT ;  /* 0x7fffffff0700780c */ /* 0x000fe40003f85270 */
[----:B------:R-:W-:Y:S02]  /*1720*/  SEL R9, R9, 0x80000000, P5 ;  /* 0x8000000009097807 */ /* 0x000fe40002800000 */
[----:B------:R-:W-:Y:S02]  /*1730*/  SEL R8, R8, 0x80000000, P0 ;  /* 0x8000000008087807 */ /* 0x000fe40000000000 */
[----:B------:R-:W-:Y:S02]  /*1740*/  SEL R5, R5, 0x80000000, P1 ;  /* 0x8000000005057807 */ /* 0x000fe40000800000 */
[----:B------:R-:W-:-:S02]  /*1750*/  SEL R4, R4, 0x80000000, P2 ;  /* 0x8000000004047807 */ /* 0x000fc40001000000 */
[----:B------:R-:W-:Y:S02]  /*1760*/  SEL R6, R6, 0x80000000, P3 ;  /* 0x8000000006067807 */ /* 0x000fe40001800000 */
[----:B-1----:R-:W-:-:S07]  /*1770*/  SEL R7, R7, 0x80000000, P4 ;  /* 0x8000000007077807 */ /* 0x002fce0002000000 */
.L_x_149:
[----:B------:R-:W-:Y:S01]  /*1780*/  IMAD R22, RZ, RZ, -UR16 ;  /* 0x80000010ff167e24 */ /* 0x000fe2000f8e02ff */
[----:B0-----:R-:W-:Y:S01]  /*1790*/  SHF.R.U32.HI R25, RZ, UR16, R10 ;  /* 0x00000010ff197c19 */ /* 0x001fe2000801160a */
[----:B------:R-:W-:Y:S01]  /*17a0*/  ULEA UR17, UR4, UR15, 0xa ;  /* 0x0000000f04117291 */ /* 0x000fe2000f8e50ff */
[----:B------:R-:W-:Y:S01]  /*17b0*/  SHF.R.U32.HI R27, RZ, UR16, R12 ;  /* 0x00000010ff1b7c19 */ /* 0x000fe2000801160c */
[----:B------:R-:W-:Y:S01]  /*17c0*/  UIADD3 UR4, UPT, UPT, UR4, 0x1, URZ ;  /* 0x0000000104047890 */ /* 0x000fe2000fffe0ff */
[----:B------:R-:W-:Y:S02]  /*17d0*/  VIADDMNMX R23, R22, R3, 0x8, PT ;  /* 0x0000000816177446 */ /* 0x000fe40003800103 */
[----:B------:R-:W-:Y:S02]  /*17e0*/  SHF.R.U32.HI R29, RZ, UR16, R13 ;  /* 0x00000010ff1d7c19 */ /* 0x000fe4000801160d */
[----:B------:R-:W-:Y:S02]  /*17f0*/  SHF.L.U32 R22, R2, R23, RZ ;  /* 0x0000001702167219 */ /* 0x000fe400000006ff */
[----:B------:R-:W-:-:S02]  /*1800*/  SHF.R.U32.HI R23, RZ, UR16, R11 ;  /* 0x00000010ff177c19 */ /* 0x000fc4000801160b */
[-C--:B------:R-:W-:Y:S02]  /*1810*/  LOP3.LUT R25, R25, R22.reuse, RZ, 0x30, !PT ;  /* 0x0000001619197212 */ /* 0x080fe400078e30ff */
[-C--:B------:R-:W-:Y:S02]  /*1820*/  LOP3.LUT R23, R23, R22.reuse, RZ, 0x30, !PT ;  /* 0x0000001617177212 */ /* 0x080fe400078e30ff */
[----:B------:R-:W-:Y:S02]  /*1830*/  LOP3.LUT R27, R27, R22, RZ, 0x30, !PT ;  /* 0x000000161b1b7212 */ /* 0x000fe400078e30ff */
[----:B------:R-:W-:Y:S02]  /*1840*/  LEA R25, R25, UR17, 0x2 ;  /* 0x0000001119197c11 */ /* 0x000fe4000f8e10ff */
[----:B------:R-:W-:Y:S02]  /*1850*/  LEA R23, R23, UR17, 0x2 ;  /* 0x0000001117177c11 */ /* 0x000fe4000f8e10ff */
[----:B------:R-:W-:Y:S01]  /*1860*/  LEA R27, R27, UR17, 0x2 ;  /* 0x000000111b1b7c11 */ /* 0x000fe2000f8e10ff */
[----:B------:R0:W-:Y:S01]  /*1870*/  ATOMS.POPC.INC.32 RZ, [R25+URZ] ;  /* 0x0000000019ff7f8c */ /* 0x0001e2000d8000ff */
[----:B------:R-:W-:-:S02]  /*1880*/  SHF.R.U32.HI R24, RZ, UR16, R14 ;  /* 0x00000010ff187c19 */ /* 0x000fc4000801160e */
[----:B------:R-:W-:Y:S01]  /*1890*/  SHF.R.U32.HI R26, RZ, UR16, R15 ;  /* 0x00000010ff1a7c19 */ /* 0x000fe2000801160f */
[----:B------:R1:W-:Y:S01]  /*18a0*/  ATOMS.POPC.INC.32 RZ, [R23+URZ] ;  /* 0x0000000017ff7f8c */ /* 0x0003e2000d8000ff */
[-C--:B------:R-:W-:Y:S02]  /*18b0*/  LOP3.LUT R29, R29, R22.reuse, RZ, 0x30, !PT ;  /* 0x000000161d1d7212 */ /* 0x080fe400078e30ff */
[-C--:B------:R-:W-:Y:S01]  /*18c0*/  LOP3.LUT R24, R24, R22.reuse, RZ, 0x30, !PT ;  /* 0x0000001618187212 */ /* 0x080fe200078e30ff */
[----:B------:R2:W-:Y:S01]  /*18d0*/  ATOMS.POPC.INC.32 RZ, [R27+URZ] ;  /* 0x000000001bff7f8c */ /* 0x0005e2000d8000ff */
[----:B0-----:R-:W-:Y:S02]  /*18e0*/  SHF.R.U32.HI R25, RZ, UR16, R19 ;  /* 0x00000010ff197c19 */ /* 0x001fe40008011613 */
[----:B------:R-:W-:Y:S02]  /*18f0*/  LOP3.LUT R26, R26, R22, RZ, 0x30, !PT ;  /* 0x000000161a1a7212 */ /* 0x000fe400078e30ff */
[----:B-1----:R-:W-:-:S02]  /*1900*/  SHF.R.U32.HI R23, RZ, UR16, R18 ;  /* 0x00000010ff177c19 */ /* 0x002fc40008011612 */
[----:B------:R-:W-:Y:S02]  /*1910*/  LEA R29, R29, UR17, 0x2 ;  /* 0x000000111d1d7c11 */ /* 0x000fe4000f8e10ff */
[----:B--2---:R-:W-:Y:S02]  /*1920*/  SHF.R.U32.HI R27, RZ, UR16, R17 ;  /* 0x00000010ff1b7c19 */ /* 0x004fe40008011611 */
[-C--:B------:R-:W-:Y:S01]  /*1930*/  LOP3.LUT R23, R23, R22.reuse, RZ, 0x30, !PT ;  /* 0x0000001617177212 */ /* 0x080fe200078e30ff */
[----:B------:R0:W-:Y:S01]  /*1940*/  ATOMS.POPC.INC.32 RZ, [R29+URZ] ;  /* 0x000000001dff7f8c */ /* 0x0001e2000d8000ff */
[-C--:B------:R-:W-:Y:S02]  /*1950*/  LOP3.LUT R25, R25, R22.reuse, RZ, 0x30, !PT ;  /* 0x0000001619197212 */ /* 0x080fe400078e30ff */
[----:B------:R-:W-:Y:S02]  /*1960*/  LEA R24, R24, UR17, 0x2 ;  /* 0x0000001118187c11 */ /* 0x000fe4000f8e10ff */
[----:B------:R-:W-:-:S02]  /*1970*/  LOP3.LUT R27, R27, R22, RZ, 0x30, !PT ;  /* 0x000000161b1b7212 */ /* 0x000fc400078e30ff */
[----:B------:R-:W-:Y:S01]  /*1980*/  LEA R26, R26, UR17, 0x2 ;  /* 0x000000111a1a7c11 */ /* 0x000fe2000f8e10ff */
[----:B------:R1:W-:Y:S01]  /*1990*/  ATOMS.POPC.INC.32 RZ, [R24+URZ] ;  /* 0x0000000018ff7f8c */ /* 0x0003e2000d8000ff */
[----:B------:R-:W-:Y:S02]  /*19a0*/  LEA R23, R23, UR17, 0x2 ;  /* 0x0000001117177c11 */ /* 0x000fe4000f8e10ff */
[----:B------:R-:W-:Y:S01]  /*19b0*/  LEA R25, R25, UR17, 0x2 ;  /* 0x0000001119197c11 */ /* 0x000fe2000f8e10ff */
[----:B------:R2:W-:Y:S01]  /*19c0*/  ATOMS.POPC.INC.32 RZ, [R26+URZ] ;  /* 0x000000001aff7f8c */ /* 0x0005e2000d8000ff */
[----:B------:R-:W-:Y:S02]  /*19d0*/  LEA R27, R27, UR17, 0x2 ;  /* 0x000000111b1b7c11 */ /* 0x000fe4000f8e10ff */
[----:B0-----:R-:W-:Y:S01]  /*19e0*/  SHF.R.U32.HI R29, RZ, UR16, R16 ;  /* 0x00000010ff1d7c19 */ /* 0x001fe20008011610 */
[----:B------:R0:W-:Y:S01]  /*19f0*/  ATOMS.POPC.INC.32 RZ, [R23+URZ] ;  /* 0x0000000017ff7f8c */ /* 0x0001e2000d8000ff */
[----:B-1----:R-:W-:-:S02]  /*1a00*/  SHF.R.U32.HI R24, RZ, UR16, R9 ;  /* 0x00000010ff187c19 */ /* 0x002fc40008011609 */
[----:B------:R-:W-:Y:S01]  /*1a10*/  SHF.R.U32.HI R28, RZ, UR16, R7 ;  /* 0x00000010ff1c7c19 */ /* 0x000fe20008011607 */
[----:B------:R1:W-:Y:S01]  /*1a20*/  ATOMS.POPC.INC.32 RZ, [R25+URZ] ;  /* 0x0000000019ff7f8c */ /* 0x0003e2000d8000ff */
[----:B--2---:R-:W-:Y:S02]  /*1a30*/  SHF.R.U32.HI R26, RZ, UR16, R8 ;  /* 0x00000010ff1a7c19 */ /* 0x004fe40008011608 */
[-C--:B------:R-:W-:Y:S01]  /*1a40*/  LOP3.LUT R29, R29, R22.reuse, RZ, 0x30, !PT ;  /* 0x000000161d1d7212 */ /* 0x080fe200078e30ff */
[----:B------:R2:W-:Y:S01]  /*1a50*/  ATOMS.POPC.INC.32 RZ, [R27+URZ] ;  /* 0x000000001bff7f8c */ /* 0x0005e2000d8000ff */
[----:B0-----:R-:W-:Y:S02]  /*1a60*/  SHF.R.U32.HI R23, RZ, UR16, R5 ;  /* 0x00000010ff177c19 */ /* 0x001fe40008011605 */
[----:B------:R-:W-:Y:S02]  /*1a70*/  LOP3.LUT R24, R24, R22, RZ, 0x30, !PT ;  /* 0x0000001618187212 */ /* 0x000fe400078e30ff */
[----:B-1----:R-:W-:-:S02]  /*1a80*/  SHF.R.U32.HI R25, RZ, UR16, R4 ;  /* 0x00000010ff197c19 */ /* 0x002fc40008011604 */
[-C--:B------:R-:W-:Y:S02]  /*1a90*/  LOP3.LUT R26, R26, R22.reuse, RZ, 0x30, !PT ;  /* 0x000000161a1a7212 */ /* 0x080fe400078e30ff */
[----:B--2---:R-:W-:Y:S01]  /*1aa0*/  SHF.R.U32.HI R27, RZ, UR16, R6 ;  /* 0x00000010ff1b7c19 */ /* 0x004fe20008011606 */
[----:B------:R-:W-:Y:S01]  /*1ab0*/  UIADD3 UR16, UPT, UPT, UR16, 0x8, URZ ;  /* 0x0000000810107890 */ /* 0x000fe2000fffe0ff */
[-C--:B------:R-:W-:Y:S02]  /*1ac0*/  LOP3.LUT R23, R23, R22.reuse, RZ, 0x30, !PT ;  /* 0x0000001617177212 */ /* 0x080fe400078e30ff */
[----:B------:R-:W-:Y:S02]  /*1ad0*/  LEA R29, R29, UR17, 0x2 ;  /* 0x000000111d1d7c11 */ /* 0x000fe4000f8e10ff */
[----:B------:R-:W-:Y:S02]  /*1ae0*/  LOP3.LUT R25, R25, R22, RZ, 0x30, !PT ;  /* 0x0000001619197212 */ /* 0x000fe400078e30ff */
[----:B------:R-:W-:Y:S01]  /*1af0*/  ISETP.LE.AND P0, PT, R3, UR16, PT ;  /* 0x0000001003007c0c */ /* 0x000fe2000bf03270 */
[----:B------:R0:W-:Y:S01]  /*1b00*/  ATOMS.POPC.INC.32 RZ, [R29+URZ] ;  /* 0x000000001dff7f8c */ /* 0x0001e2000d8000ff */
[----:B------:R-:W-:-:S02]  /*1b10*/  LEA R24, R24, UR17, 0x2 ;  /* 0x0000001118187c11 */ /* 0x000fc4000f8e10ff */
[-C--:B------:R-:W-:Y:S02]  /*1b20*/  LOP3.LUT R27, R27, R22.reuse, RZ, 0x30, !PT ;  /* 0x000000161b1b7212 */ /* 0x080fe400078e30ff */
[----:B------:R-:W-:Y:S01]  /*1b30*/  LEA R26, R26, UR17, 0x2 ;  /* 0x000000111a1a7c11 */ /* 0x000fe2000f8e10ff */
[----:B------:R0:W-:Y:S01]  /*1b40*/  ATOMS.POPC.INC.32 RZ, [R24+URZ] ;  /* 0x0000000018ff7f8c */ /* 0x0001e2000d8000ff */
[----:B------:R-:W-:Y:S02]  /*1b50*/  LOP3.LUT R28, R28, R22, RZ, 0x30, !PT ;  /* 0x000000161c1c7212 */ /* 0x000fe400078e30ff */
[----:B------:R-:W-:Y:S01]  /*1b60*/  LEA R23, R23, UR17, 0x2 ;  /* 0x0000001117177c11 */ /* 0x000fe2000f8e10ff */
[----:B------:R0:W-:Y:S01]  /*1b70*/  ATOMS.POPC.INC.32 RZ, [R26+URZ] ;  /* 0x000000001aff7f8c */ /* 0x0001e2000d8000ff */
[----:B------:R-:W-:Y:S02]  /*1b80*/  LEA R25, R25, UR17, 0x2 ;  /* 0x0000001119197c11 */ /* 0x000fe4000f8e10ff */
[----:B------:R-:W-:Y:S01]  /*1b90*/  LEA R27, R27, UR17, 0x2 ;  /* 0x000000111b1b7c11 */ /* 0x000fe2000f8e10ff */
[----:B------:R0:W-:Y:S01]  /*1ba0*/  ATOMS.POPC.INC.32 RZ, [R23+URZ] ;  /* 0x0000000017ff7f8c */ /* 0x0001e2000d8000ff */
[----:B------:R-:W-:-:S03]  /*1bb0*/  LEA R28, R28, UR17, 0x2 ;  /* 0x000000111c1c7c11 */ /* 0x000fc6000f8e10ff */
[----:B------:R0:W-:Y:S04]  /*1bc0*/  ATOMS.POPC.INC.32 RZ, [R25+URZ] ;  /* 0x0000000019ff7f8c */ /* 0x0001e8000d8000ff */
[----:B------:R0:W-:Y:S04]  /*1bd0*/  ATOMS.POPC.INC.32 RZ, [R27+URZ] ;  /* 0x000000001bff7f8c */ /* 0x0001e8000d8000ff */
[----:B------:R0:W-:Y:S01]  /*1be0*/  ATOMS.POPC.INC.32 RZ, [R28+URZ] ;  /* 0x000000001cff7f8c */ /* 0x0001e2000d8000ff */
[----:B------:R-:W-:Y:S05]  /*1bf0*/  @!P0 BRA `(.L_x_149) ;  /* 0xfffffff800e08947 */ /* 0x000fea000383ffff */
.L_x_148:
[----:B------:R-:W-:Y:S05]  /*1c00*/  BRA.U !UP0, `(.L_x_150) ;  /* 0xffffffed08dc7547 */ /* 0x000fea000b83ffff */
.L_x_145:
[----:B------:R-:W-:Y:S01]  /*1c10*/  BAR.SYNC.DEFER_BLOCKING 0x0 ;  /* 0x0000000000007b1d */ /* 0x000fe20000010000 */
[----:B------:R-:W-:-:S05]  /*1c20*/  ISETP.NE.AND P0, PT, R21, RZ, PT ;  /* 0x000000ff1500720c */ /* 0x000fca0003f05270 */
[----:B------:R-:W-:Y:S08]  /*1c30*/  BSSY.RECONVERGENT B0, `(.L_x_151) ;  /* 0x0000167000007945 */ /* 0x000ff00003800200 */
[----:B------:R-:W-:Y:S05]  /*1c40*/  @P0 BRA `(.L_x_152) ;  /* 0x0000001400940947 */ /* 0x000fea0003800000 */
[----:B------:R-:W0:Y:S01]  /*1c50*/  S2UR UR5, SR_CgaCtaId ;  /* 0x00000000000579c3 */ /* 0x000e220000008800 */
[----:B------:R-:W-:Y:S01]  /*1c60*/  UISETP.GE.U32.AND UP0, UPT, UR22, 0x7, UPT ;  /* 0x000000071600788c */ /* 0x000fe2000bf06070 */
[----:B-----5:R-:W-:Y:S01]  /*1c70*/  IMAD.MOV.U32 R5, RZ, RZ, RZ ;  /* 0x000000ffff057224 */ /* 0x020fe200078e00ff */
[----:B------:R-:W-:Y:S02]  /*1c80*/  UMOV UR4, 0x400 ;  /* 0x0000040000047882 */ /* 0x000fe40000000000 */
[----:B0-----:R-:W-:-:S06]  /*1c90*/  ULEA UR4, UR5, UR4, 0x18 ;  /* 0x0000000405047291 */ /* 0x001fcc000f8ec0ff */
[----:B--23--:R-:W-:Y:S01]  /*1ca0*/  LEA R2, R0, UR4, 0x2 ;  /* 0x0000000400027c11 */ /* 0x00cfe2000f8e10ff */
[----:B------:R-:W-:Y:S06]  /*1cb0*/  BRA.U !UP0, `(.L_x_153) ;  /* 0x00000005085c7547 */ /* 0x000fec000b800000 */
[----:B-1----:R-:W0:Y:S01]  /*1cc0*/  LDC.64 R4, c[0x0][0x380] ;  /* 0x0000e000ff047b82 */ /* 0x002e220000000a00 */
[----:B----4-:R-:W-:-:S07]  /*1cd0*/  IMAD.MOV.U32 R3, RZ, RZ, RZ ;  /* 0x000000ffff037224 */ /* 0x010fce00078e00ff */
.L_x_170:
[----:B----4-:R-:W-:Y:S01]  /*1ce0*/  IMAD R7, R3, 0x400, R2 ;  /* 0x0000040003077824 */ /* 0x010fe200078e0202 */
[----:B------:R-:W-:Y:S04]  /*1cf0*/  BSSY.RECONVERGENT B1, `(.L_x_154) ;  /* 0x000000f000017945 */ /* 0x000fe80003800200 */
[----:B01----:R-:W1:Y:S04]  /*1d00*/  LDS R18, [R7] ;  /* 0x0000000007127984 */ /* 0x003e680000000800 */
[----:B--23--:R2:W3:Y:S04]  /*1d10*/  LDS R9, [R7+0x400] ;  /* 0x0004000007097984 */ /* 0x00c4e80000000800 */
[----:B------:R2:W4:Y:S04]  /*1d20*/  LDS R22, [R7+0x800] ;  /* 0x0008000007167984 */ /* 0x0005280000000800 */
[----:B------:R2:W0:Y:S04]  /*1d30*/  LDS R14, [R7+0xc00] ;  /* 0x000c0000070e7984 */ /* 0x0004280000000800 */
[----:B------:R2:W0:Y:S04]  /*1d40*/  LDS R12, [R7+0x1000] ;  /* 0x00100000070c7984 */ /* 0x0004280000000800 */
[----:B------:R2:W0:Y:S04]  /*1d50*/  LDS R6, [R7+0x1400] ;  /* 0x0014000007067984 */ /* 0x0004280000000800 */
[----:B------:R2:W0:Y:S04]  /*1d60*/  LDS R8, [R7+0x1800] ;  /* 0x0018000007087984 */ /* 0x0004280000000800 */
[----:B------:R2:W0:Y:S01]  /*1d70*/  LDS R10, [R7+0x1c00] ;  /* 0x001c0000070a7984 */ /* 0x0004220000000800 */
[----:B-1----:R-:W-:-:S13]  /*1d80*/  ISETP.NE.AND P0, PT, R18, RZ, PT ;  /* 0x000000ff1200720c */ /* 0x002fda0003f05270 */
[----:B--234-:R-:W-:Y:S05]  /*1d90*/  @!P0 BRA `(.L_x_155) ;  /* 0x0000000000108947 */ /* 0x01cfea0003800000 */
[----:B------:R-:W-:Y:S02]  /*1da0*/  IMAD R17, R3, 0x100, R0 ;  /* 0x0000010003117824 */ /* 0x000fe400078e0200 */
[----:B------:R-:W-:Y:S02]  /*1db0*/  IMAD.MOV.U32 R19, RZ, RZ, RZ ;  /* 0x000000ffff137224 */ /* 0x000fe400078e00ff */
[----:B0-----:R-:W-:-:S05]  /*1dc0*/  IMAD.WIDE.U32 R16, R17, 0x8, R4 ;  /* 0x0000000811107825 */ /* 0x001fca00078e0004 */
[----:B------:R1:W-:Y:S02]  /*1dd0*/  REDG.E.ADD.64.STRONG.GPU desc[UR20][R16.64], R18 ;  /* 0x000000121000798e */ /* 0x0003e4000c12e514 */
.L_x_155:
[----:B------:R-:W-:Y:S05]  /*1de0*/  BSYNC.RECONVERGENT B1 ;  /* 0x0000000000017941 */ /* 0x000fea0003800200 */
.L_x_154:
[----:B------:R-:W-:Y:S01]  /*1df0*/  ISETP.NE.AND P6, PT, R9, RZ, PT ;  /* 0x000000ff0900720c */ /* 0x000fe20003fc5270 */
[----:B------:R-:W-:Y:S01]  /*1e00*/  BSSY.RECONVERGENT B1, `(.L_x_156) ;  /* 0x000000e000017945 */ /* 0x000fe20003800200 */
[----:B------:R-:W-:Y:S02]  /*1e10*/  ISETP.NE.AND P0, PT, R22, RZ, PT ;  /* 0x000000ff1600720c */ /* 0x000fe40003f05270 */
[----:B0-----:R-:W-:Y:S02]  /*1e20*/  ISETP.NE.AND P1, PT, R14, RZ, PT ;  /* 0x000000ff0e00720c */ /* 0x001fe40003f25270 */
[----:B------:R-:W-:Y:S02]  /*1e30*/  ISETP.NE.AND P2, PT, R12, RZ, PT ;  /* 0x000000ff0c00720c */ /* 0x000fe40003f45270 */
[----:B------:R-:W-:Y:S02]  /*1e40*/  ISETP.NE.AND P3, PT, R6, RZ, PT ;  /* 0x000000ff0600720c */ /* 0x000fe40003f65270 */
[----:B------:R-:W-:-:S02]  /*1e50*/  ISETP.NE.AND P4, PT, R8, RZ, PT ;  /* 0x000000ff0800720c */ /* 0x000fc40003f85270 */
[----:B------:R-:W-:Y:S01]  /*1e60*/  ISETP.NE.AND P5, PT, R10, RZ, PT ;  /* 0x000000ff0a00720c */ /* 0x000fe20003fa5270 */
[----:B------:R-:W-:-:S12]  /*1e70*/  @!P6 BRA `(.L_x_157) ;  /* 0x000000000018e947 */ /* 0x000fd80003800000 */
[----:B-1----:R-:W-:Y:S02]  /*1e80*/  IMAD R17, R3, 0x100, R0 ;  /* 0x0000010003117824 */ /* 0x002fe400078e0200 */
[----:B------:R-:W-:Y:S02]  /*1e90*/  IMAD.MOV.U32 R18, RZ, RZ, R9 ;  /* 0x000000ffff127224 */ /* 0x000fe400078e0009 */
[----:B------:R-:W-:Y:S02]  /*1ea0*/  VIADD R17, R17, 0x100 ;  /* 0x0000010011117836 */ /* 0x000fe40000000000 */
[----:B------:R-:W-:Y:S02]  /*1eb0*/  IMAD.MOV.U32 R19, RZ, RZ, RZ ;  /* 0x000000ffff137224 */ /* 0x000fe400078e00ff */
[----:B------:R-:W-:-:S05]  /*1ec0*/  IMAD.WIDE.U32 R16, R17, 0x8, R4 ;  /* 0x0000000811107825 */ /* 0x000fca00078e0004 */
[----:B------:R0:W-:Y:S02]  /*1ed0*/  REDG.E.ADD.64.STRONG.GPU desc[UR20][R16.64], R18 ;  /* 0x000000121000798e */ /* 0x0001e4000c12e514 */
.L_x_157:
[----:B------:R-:W-:Y:S05]  /*1ee0*/  BSYNC.RECONVERGENT B1 ;  /* 0x0000000000017941 */ /* 0x000fea0003800200 */
.L_x_156:
[----:B------:R-:W-:Y:S04]  /*1ef0*/  BSSY.RECONVERGENT B1, `(.L_x_158) ;  /* 0x0000007000017945 */ /* 0x000fe80003800200 */
[----:B------:R-:W-:Y:S05]  /*1f00*/  @!P0 BRA `(.L_x_159) ;  /* 0x0000000000148947 */ /* 0x000fea0003800000 */
[----:B01----:R-:W-:Y:S02]  /*1f10*/  IMAD R17, R3, 0x100, R0 ;  /* 0x0000010003117824 */ /* 0x003fe400078e0200 */
[----:B------:R-:W-:Y:S02]  /*1f20*/  IMAD.MOV.U32 R23, RZ, RZ, RZ ;  /* 0x000000ffff177224 */ /* 0x000fe400078e00ff */
[----:B------:R-:W-:-:S04]  /*1f30*/  VIADD R17, R17, 0x200 ;  /* 0x0000020011117836 */ /* 0x000fc80000000000 */
[----:B------:R-:W-:-:S05]  /*1f40*/  IMAD.WIDE.U32 R16, R17, 0x8, R4 ;  /* 0x0000000811107825 */ /* 0x000fca00078e0004 */
[----:B------:R2:W-:Y:S02]  /*1f50*/  REDG.E.ADD.64.STRONG.GPU desc[UR20][R16.64], R22 ;  /* 0x000000161000798e */ /* 0x0005e4000c12e514 */
.L_x_159:
[----:B------:R-:W-:Y:S05]  /*1f60*/  BSYNC.RECONVERGENT B1 ;  /* 0x0000000000017941 */ /* 0x000fea0003800200 */
.L_x_158:
[----:B------:R-:W-:Y:S04]  /*1f70*/  BSSY.RECONVERGENT B1, `(.L_x_160) ;  /* 0x0000007000017945 */ /* 0x000fe80003800200 */
[----:B------:R-:W-:Y:S05]  /*1f80*/  @!P1 BRA `(.L_x_161) ;  /* 0x0000000000149947 */ /* 0x000fea0003800000 */
[----:B012---:R-:W-:Y:S02]  /*1f90*/  IMAD R17, R3, 0x100, R0 ;  /* 0x0000010003117824 */ /* 0x007fe400078e0200 */
[----:B------:R-:W-:Y:S02]  /*1fa0*/  IMAD.MOV.U32 R15, RZ, RZ, RZ ;  /* 0x000000ffff0f7224 */ /* 0x000fe400078e00ff */
[----:B------:R-:W-:-:S04]  /*1fb0*/  VIADD R17, R17, 0x300 ;  /* 0x0000030011117836 */ /* 0x000fc80000000000 */
[----:B------:R-:W-:-:S05]  /*1fc0*/  IMAD.WIDE.U32 R16, R17, 0x8, R4 ;  /* 0x0000000811107825 */ /* 0x000fca00078e0004 */
[----:B------:R3:W-:Y:S02]  /*1fd0*/  REDG.E.ADD.64.STRONG.GPU desc[UR20][R16.64], R14 ;  /* 0x0000000e1000798e */ /* 0x0007e4000c12e514 */
.L_x_161:
[----:B------:R-:W-:Y:S05]  /*1fe0*/  BSYNC.RECONVERGENT B1 ;  /* 0x0000000000017941 */ /* 0x000fea0003800200 */
.L_x_160:
[----:B------:R-:W-:Y:S04]  /*1ff0*/  BSSY.RECONVERGENT B1, `(.L_x_162) ;  /* 0x0000007000017945 */ /* 0x000fe80003800200 */
[----:B------:R-:W-:Y:S05]  /*2000*/  @!P2 BRA `(.L_x_163) ;  /* 0x000000000014a947 */ /* 0x000fea0003800000 */
[----:B---3--:R-:W-:Y:S02]  /*2010*/  IMAD R15, R3, 0x100, R0 ;  /* 0x00000100030f7824 */ /* 0x008fe400078e0200 */
[----:B------:R-:W-:Y:S02]  /*2020*/  IMAD.MOV.U32 R13, RZ, RZ, RZ ;  /* 0x000000ffff0d7224 */ /* 0x000fe400078e00ff */
[----:B------:R-:W-:-:S04]  /*2030*/  VIADD R15, R15, 0x400 ;  /* 0x000004000f0f7836 */ /* 0x000fc80000000000 */
[----:B------:R-:W-:-:S05]  /*2040*/  IMAD.WIDE.U32 R14, R15, 0x8, R4 ;  /* 0x000000080f0e7825 */ /* 0x000fca00078e0004 */
[----:B------:R4:W-:Y:S02]  /*2050*/  REDG.E.ADD.64.STRONG.GPU desc[UR20][R14.64], R12 ;  /* 0x0000000c0e00798e */ /* 0x0009e4000c12e514 */
.L_x_163:
[----:B------:R-:W-:Y:S05]  /*2060*/  BSYNC.RECONVERGENT B1 ;  /* 0x0000000000017941 */ /* 0x000fea0003800200 */
.L_x_162:
[----:B------:R-:W-:Y:S04]  /*2070*/  BSSY.RECONVERGENT B1, `(.L_x_164) ;  /* 0x0000007000017945 */ /* 0x000fe80003800200 */
[----:B------:R-:W-:Y:S05]  /*2080*/  @!P3 BRA `(.L_x_165) ;  /* 0x000000000014b947 */ /* 0x000fea0003800000 */
[----:B----4-:R-:W-:Y:S02]  /*2090*/  IMAD R13, R3, 0x100, R0 ;  /* 0x00000100030d7824 */ /* 0x010fe400078e0200 */
[----:B------:R-:W-:Y:S02]  /*20a0*/  IMAD.MOV.U32 R7, RZ, RZ, RZ ;  /* 0x000000ffff077224 */ /* 0x000fe400078e00ff */
[----:B------:R-:W-:-:S04]  /*20b0*/  VIADD R13, R13, 0x500 ;  /* 0x000005000d0d7836 */ /* 0x000fc80000000000 */
[----:B------:R-:W-:-:S05]  /*20c0*/  IMAD.WIDE.U32 R12, R13, 0x8, R4 ;  /* 0x000000080d0c7825 */ /* 0x000fca00078e0004 */
[----:B------:R4:W-:Y:S02]  /*20d0*/  REDG.E.ADD.64.STRONG.GPU desc[UR20][R12.64], R6 ;  /* 0x000000060c00798e */ /* 0x0009e4000c12e514 */
.L_x_165:
[----:B------:R-:W-:Y:S05]  /*20e0*/  BSYNC.RECONVERGENT B1 ;  /* 0x0000000000017941 */ /* 0x000fea0003800200 */
.L_x_164:
[----:B------:R-:W-:Y:S04]  /*20f0*/  BSSY.RECONVERGENT B1, `(.L_x_166) ;  /* 0x0000007000017945 */ /* 0x000fe80003800200 */
[----:B------:R-:W-:Y:S05]  /*2100*/  @!P4 BRA `(.L_x_167) ;  /* 0x000000000014c947 */ /* 0x000fea0003800000 */
[----:B----4-:R-:W-:Y:S02]  /*2110*/  IMAD R7, R3, 0x100, R0 ;  /* 0x0000010003077824 */ /* 0x010fe400078e0200 */
[----:B------:R-:W-:Y:S02]  /*2120*/  IMAD.MOV.U32 R9, RZ, RZ, RZ ;  /* 0x000000ffff097224 */ /* 0x000fe400078e00ff */
[----:B------:R-:W-:-:S04]  /*2130*/  VIADD R7, R7, 0x600 ;  /* 0x0000060007077836 */ /* 0x000fc80000000000 */
[----:B------:R-:W-:-:S05]  /*2140*/  IMAD.WIDE.U32 R6, R7, 0x8, R4 ;  /* 0x0000000807067825 */ /* 0x000fca00078e0004 */
[----:B------:R4:W-:Y:S02]  /*2150*/  REDG.E.ADD.64.STRONG.GPU desc[UR20][R6.64], R8 ;  /* 0x000000080600798e */ /* 0x0009e4000c12e514 */
.L_x_167:
[----:B------:R-:W-:Y:S05]  /*2160*/  BSYNC.RECONVERGENT B1 ;  /* 0x0000000000017941 */ /* 0x000fea0003800200 */
.L_x_166:
[----:B------:R-:W-:Y:S04]  /*2170*/  BSSY.RECONVERGENT B1, `(.L_x_168) ;  /* 0x0000007000017945 */ /* 0x000fe80003800200 */
[----:B------:R-:W-:Y:S05]  /*2180*/  @!P5 BRA `(.L_x_169) ;  /* 0x000000000014d947 */ /* 0x000fea0003800000 */
[----:B----4-:R-:W-:Y:S02]  /*2190*/  IMAD R7, R3, 0x100, R0 ;  /* 0x0000010003077824 */ /* 0x010fe400078e0200 */
[----:B------:R-:W-:Y:S02]  /*21a0*/  IMAD.MOV.U32 R11, RZ, RZ, RZ ;  /* 0x000000ffff0b7224 */ /* 0x000fe400078e00ff */
[----:B------:R-:W-:-:S04]  /*21b0*/  VIADD R7, R7, 0x700 ;  /* 0x0000070007077836 */ /* 0x000fc80000000000 */
[----:B------:R-:W-:-:S05]  /*21c0*/  IMAD.WIDE.U32 R6, R7, 0x8, R4 ;  /* 0x0000000807067825 */ /* 0x000fca00078e0004 */
[----:B------:R4:W-:Y:S02]  /*21d0*/  REDG.E.ADD.64.STRONG.GPU desc[UR20][R6.64], R10 ;  /* 0x0000000a0600798e */ /* 0x0009e4000c12e514 */
.L_x_169:
[----:B------:R-:W-:Y:S05]  /*21e0*/  BSYNC.RECONVERGENT B1 ;  /* 0x0000000000017941 */ /* 0x000fea0003800200 */
.L_x_168:
[----:B------:R-:W-:-:S05]  /*21f0*/  VIADD R3, R3, 0x8 ;  /* 0x0000000803037836 */ /* 0x000fca0000000000 */
[----:B------:R-:W-:-:S13]  /*2200*/  ISETP.NE.AND P0, PT, R3, UR27, PT ;  /* 0x0000001b03007c0c */ /* 0x000fda000bf05270 */
[----:B------:R-:W-:Y:S05]  /*2210*/  @P0 BRA `(.L_x_170) ;  /* 0xfffffff800b00947 */ /* 0x000fea000383ffff */
[----:B------:R-:W-:-:S07]  /*2220*/  IMAD.U32 R5, RZ, RZ, UR27 ;  /* 0x0000001bff057e24 */ /* 0x000fce000f8e00ff */
.L_x_153:
[----:B------:R-:W-:Y:S02]  /*2230*/  UISETP.NE.AND UP0, UPT, UR24, URZ, UPT ;  /* 0x000000ff1800728c */ /* 0x000fe4000bf05270 */
[----:B----4-:R-:W-:Y:S02]  /*2240*/  IMAD.U32 R8, RZ, RZ, UR24 ;  /* 0x00000018ff087e24 */ /* 0x010fe4000f8e00ff */
[----:B------:R-:W-:Y:S02]  /*2250*/  IMAD.U32 R3, RZ, RZ, UR25 ;  /* 0x00000019ff037e24 */ /* 0x000fe4000f8e00ff */
[----:B------:R-:W-:Y:S02]  /*2260*/  VIADD R8, R8, 0xffffffff ;  /* 0xffffffff08087836 */ /* 0x000fe40000000000 */
[----:B------:R-:W-:Y:S01]  /*2270*/  VIADD R3, R3, 0xffffffff ;  /* 0xffffffff03037836 */ /* 0x000fe20000000000 */
[----:B------:R-:W-:Y:S06]  /*2280*/  BRA.U !UP0, `(.L_x_171) ;  /* 0x0000000508707547 */ /* 0x000fec000b800000 */
[----:B------:R-:W-:-:S13]  /*2290*/  ISETP.GE.U32.AND P0, PT, R8, 0x3, PT ;  /* 0x000000030800780c */ /* 0x000fda0003f06070 */
[----:B------:R-:W-:Y:S05]  /*22a0*/  @!P0 BRA `(.L_x_172) ;  /* 0x0000000000bc8947 */ /* 0x000fea0003800000 */
[----:B------:R-:W-:Y:S01]  /*22b0*/  IMAD R7, R5, 0x400, R2 ;  /* 0x0000040005077824 */ /* 0x000fe200078e0202 */
[----:B------:R-:W-:Y:S04]  /*22c0*/  BSSY.RECONVERGENT B1, `(.L_x_173) ;  /* 0x000000f000017945 */ /* 0x000fe80003800200 */
[----:B------:R-:W4:Y:S04]  /*22d0*/  LDS R12, [R7] ;  /* 0x00000000070c7984 */ /* 0x000f280000000800 */
[----:B------:R-:W5:Y:S04]  /*22e0*/  LDS R9, [R7+0x400] ;  /* 0x0004000007097984 */ /* 0x000f680000000800 */
[----:B------:R-:W0:Y:S04]  /*22f0*/  LDS R6, [R7+0x800] ;  /* 0x0008000007067984 */ /* 0x000e280000000800 */
[----:B-1----:R-:W1:Y:S01]  /*2300*/  LDS R4, [R7+0xc00] ;  /* 0x000c000007047984 */ /* 0x002e620000000800 */
[----:B----4-:R-:W-:-:S02]  /*2310*/  ISETP.NE.AND P0, PT, R12, RZ, PT ;  /* 0x000000ff0c00720c */ /* 0x010fc40003f05270 */
[----:B-----5:R-:W-:Y:S02]  /*2320*/  ISETP.NE.AND P1, PT, R9, RZ, PT ;  /* 0x000000ff0900720c */ /* 0x020fe40003f25270 */
[----:B0-----:R-:W-:Y:S02]  /*2330*/  ISETP.NE.AND P2, PT, R6, RZ, PT ;  /* 0x000000ff0600720c */ /* 0x001fe40003f45270 */
[----:B-1----:R-:W-:-:S07]  /*2340*/  ISETP.NE.AND P3, PT, R4, RZ, PT ;  /* 0x000000ff0400720c */ /* 0x002fce0003f65270 */
[----:B------:R-:W-:Y:S06]  /*2350*/  @!P0 BRA `(.L_x_174) ;  /* 0x0000000000148947 */ /* 0x000fec0003800000 */
[----:B------:R-:W0:Y:S01]  /*2360*/  LDC.64 R10, c[0x0][0x380] ;  /* 0x0000e000ff0a7b82 */ /* 0x000e220000000a00 */
[----:B------:R-:W-:Y:S02]  /*2370*/  IMAD R7, R5, 0x100, R0 ;  /* 0x0000010005077824 */ /* 0x000fe400078e0200 */
[----:B------:R-:W-:Y:S02]  /*2380*/  IMAD.MOV.U32 R13, RZ, RZ, RZ ;  /* 0x000000ffff0d7224 */ /* 0x000fe400078e00ff */
[----:B0-----:R-:W-:-:S05]  /*2390*/  IMAD.WIDE.U32 R10, R7, 0x8, R10 ;  /* 0x00000008070a7825 */ /* 0x001fca00078e000a */
[----:B------:R0:W-:Y:S02]  /*23a0*/  REDG.E.ADD.64.STRONG.GPU desc[UR20][R10.64], R12 ;  /* 0x0000000c0a00798e */ /* 0x0001e4000c12e514 */
.L_x_174:
[----:B------:R-:W-:Y:S05]  /*23b0*/  BSYNC.RECONVERGENT B1 ;  /* 0x0000000000017941 */ /* 0x000fea0003800200 */
.L_x_173:
[----:B------:R-:W-:Y:S04]  /*23c0*/  BSSY.RECONVERGENT B1, `(.L_x_175) ;  /* 0x0000009000017945 */ /* 0x000fe80003800200 */
[----:B------:R-:W-:Y:S05]  /*23d0*/  @!P1 BRA `(.L_x_176) ;  /* 0x00000000001c9947 */ /* 0x000fea0003800000 */
[----:B0-----:R-:W0:Y:S01]  /*23e0*/  LDC.64 R10, c[0x0][0x380] ;  /* 0x0000e000ff0a7b82 */ /* 0x001e220000000a00 */
[----:B------:R-:W-:Y:S02]  /*23f0*/  IMAD R7, R5, 0x100, R0 ;  /* 0x0000010005077824 */ /* 0x000fe400078e0200 */
[----:B------:R-:W-:Y:S02]  /*2400*/  IMAD.MOV.U32 R12, RZ, RZ, R9 ;  /* 0x000000ffff0c7224 */ /* 0x000fe400078e0009 */
[----:B------:R-:W-:Y:S02]  /*2410*/  VIADD R7, R7, 0x100 ;  /* 0x0000010007077836 */ /* 0x000fe40000000000 */
[----:B------:R-:W-:Y:S02]  /*2420*/  IMAD.MOV.U32 R13, RZ, RZ, RZ ;  /* 0x000000ffff0d7224 */ /* 0x000fe400078e00ff */
[----:B0-----:R-:W-:-:S05]  /*2430*/  IMAD.WIDE.U32 R10, R7, 0x8, R10 ;  /* 0x00000008070a7825 */ /* 0x001fca00078e000a */
[----:B------:R1:W-:Y:S02]  /*2440*/  REDG.E.ADD.64.STRONG.GPU desc[UR20][R10.64], R12 ;  /* 0x0000000c0a00798e */ /* 0x0003e4000c12e514 */
.L_x_176:
[----:B------:R-:W-:Y:S05]  /*2450*/  BSYNC.RECONVERGENT B1 ;  /* 0x0000000000017941 */ /* 0x000fea0003800200 */
.L_x_175:
[----:B------:R-:W-:Y:S04]  /*2460*/  BSSY.RECONVERGENT B1, `(.L_x_177) ;  /* 0x0000008000017945 */ /* 0x000fe80003800200 */
[----:B------:R-:W-:Y:S05]  /*2470*/  @!P2 BRA `(.L_x_178) ;  /* 0x000000000018a947 */ /* 0x000fea0003800000 */
[----:B01----:R-:W0:Y:S01]  /*2480*/  LDC.64 R10, c[0x0][0x380] ;  /* 0x0000e000ff0a7b82 */ /* 0x003e220000000a00 */
[----:B------:R-:W-:-:S04]  /*2490*/  IMAD R7, R5, 0x100, R0 ;  /* 0x0000010005077824 */ /* 0x000fc800078e0200 */
[----:B------:R-:W-:-:S04]  /*24a0*/  VIADD R7, R7, 0x200 ;  /* 0x0000020007077836 */ /* 0x000fc80000000000 */
[----:B0-----:R-:W-:-:S04]  /*24b0*/  IMAD.WIDE.U32 R10, R7, 0x8, R10 ;  /* 0x00000008070a7825 */ /* 0x001fc800078e000a */
[----:B------:R-:W-:-:S05]  /*24c0*/  IMAD.MOV.U32 R7, RZ, RZ, RZ ;  /* 0x000000ffff077224 */ /* 0x000fca00078e00ff */
[----:B------:R4:W-:Y:S02]  /*24d0*/  REDG.E.ADD.64.STRONG.GPU desc[UR20][R10.64], R6 ;  /* 0x000000060a00798e */ /* 0x0009e4000c12e514 */
.L_x_178:
[----:B------:R-:W-:Y:S05]  /*24e0*/  BSYNC.RECONVERGENT B1 ;  /* 0x0000000000017941 */ /* 0x000fea0003800200 */
.L_x_177:
[----:B------:R-:W-:Y:S04]  /*24f0*/  BSSY.RECONVERGENT B1, `(.L_x_179) ;  /* 0x0000009000017945 */ /* 0x000fe80003800200 */
[----:B------:R-:W-:Y:S05]  /*2500*/  @!P3 BRA `(.L_x_180) ;  /* 0x00000000001cb947 */ /* 0x000fea0003800000 */
[----:B----4-:R-:W4:Y:S01]  /*2510*/  LDC.64 R6, c[0x0][0x380] ;  /* 0x0000e000ff067b82 */ /* 0x010f220000000a00 */
[----:B------:R-:W-:Y:S02]  /*2520*/  IMAD R9, R5, 0x100, R0 ;  /* 0x0000010005097824 */ /* 0x000fe400078e0200 */
[----:B01----:R-:W-:Y:S02]  /*2530*/  IMAD.MOV.U32 R10, RZ, RZ, R4 ;  /* 0x000000ffff0a7224 */ /* 0x003fe400078e0004 */
[----:B------:R-:W-:Y:S02]  /*2540*/  VIADD R9, R9, 0x300 ;  /* 0x0000030009097836 */ /* 0x000fe40000000000 */
[----:B------:R-:W-:Y:S02]  /*2550*/  IMAD.MOV.U32 R11, RZ, RZ, RZ ;  /* 0x000000ffff0b7224 */ /* 0x000fe400078e00ff */
[----:B----4-:R-:W-:-:S05]  /*2560*/  IMAD.WIDE.U32 R6, R9, 0x8, R6 ;  /* 0x0000000809067825 */ /* 0x010fca00078e0006 */
[----:B------:R0:W-:Y:S02]  /*2570*/  REDG.E.ADD.64.STRONG.GPU desc[UR20][R6.64], R10 ;  /* 0x0000000a0600798e */ /* 0x0001e4000c12e514 */
.L_x_180:
[----:B------:R-:W-:Y:S05]  /*2580*/  BSYNC.RECONVERGENT B1 ;  /* 0x0000000000017941 */ /* 0x000fea0003800200 */
.L_x_179:
[----:B------:R-:W-:-:S07]  /*2590*/  VIADD R5, R5, 0x4 ;  /* 0x0000000405057836 */ /* 0x000fce0000000000 */
.L_x_172:
[----:B------:R-:W-:Y:S01]  /*25a0*/  UISETP.NE.AND UP0, UPT, UR25, URZ, UPT ;  /* 0x000000ff1900728c */ /* 0x000fe2000bf05270 */
[----:B------:R-:W-:Y:S08]  /*25b0*/  BSSY.RECONVERGENT B1, `(.L_x_171) ;  /* 0x0000029000017945 */ /* 0x000ff00003800200 */
[----:B------:R-:W-:Y:S05]  /*25c0*/  BRA.U !UP0, `(.L_x_181) ;  /* 0x00000001089c7547 */ /* 0x000fea000b800000 */
[----:B------:R-:W-:-:S13]  /*25d0*/  ISETP.NE.AND P0, PT, R3, RZ, PT ;  /* 0x000000ff0300720c */ /* 0x000fda0003f05270 */
[----:B------:R-:W-:Y:S05]  /*25e0*/  @!P0 BRA `(.L_x_182) ;  /* 0x0000000000648947 */ /* 0x000fea0003800000 */
[----:B0---4-:R-:W-:Y:S01]  /*25f0*/  IMAD R6, R5, 0x400, R2 ;  /* 0x0000040005067824 */ /* 0x011fe200078e0202 */
[----:B------:R-:W-:Y:S04]  /*2600*/  BSSY.RECONVERGENT B2, `(.L_x_183) ;  /* 0x000000c000027945 */ /* 0x000fe80003800200 */
[----:B-1----:R-:W0:Y:S04]  /*2610*/  LDS R4, [R6] ;  /* 0x0000000006047984 */ /* 0x002e280000000800 */
[----:B------:R-:W1:Y:S01]  /*2620*/  LDS R9, [R6+0x400] ;  /* 0x0004000006097984 */ /* 0x000e620000000800 */
[----:B0-----:R-:W-:-:S02]  /*2630*/  ISETP.NE.AND P0, PT, R4, RZ, PT ;  /* 0x000000ff0400720c */ /* 0x001fc40003f05270 */
[----:B-1----:R-:W-:-:S11]  /*2640*/  ISETP.NE.AND P1, PT, R9, RZ, PT ;  /* 0x000000ff0900720c */ /* 0x002fd60003f25270 */
[----:B------:R-:W-:Y:S05]  /*2650*/  @!P0 BRA `(.L_x_184) ;  /* 0x0000000000188947 */ /* 0x000fea0003800000 */
[----:B------:R-:W0:Y:S01]  /*2660*/  LDC.64 R6, c[0x0][0x380] ;  /* 0x0000e000ff067b82 */ /* 0x000e220000000a00 */
[----:B------:R-:W-:-:S04]  /*2670*/  IMAD R11, R5, 0x100, R0 ;  /* 0x00000100050b7824 */ /* 0x000fc800078e0200 */
[----:B0-----:R-:W-:-:S04]  /*2680*/  IMAD.WIDE.U32 R10, R11, 0x8, R6 ;  /* 0x000000080b0a7825 */ /* 0x001fc800078e0006 */
[----:B------:R-:W-:Y:S02]  /*2690*/  IMAD.MOV.U32 R6, RZ, RZ, R4 ;  /* 0x000000ffff067224 */ /* 0x000fe400078e0004 */
[----:B------:R-:W-:-:S05]  /*26a0*/  IMAD.MOV.U32 R7, RZ, RZ, RZ ;  /* 0x000000ffff077224 */ /* 0x000fca00078e00ff */
[----:B------:R0:W-:Y:S02]  /*26b0*/  REDG.E.ADD.64.STRONG.GPU desc[UR20][R10.64], R6 ;  /* 0x000000060a00798e */ /* 0x0001e4000c12e514 */
.L_x_184:
[----:B------:R-:W-:Y:S05]  /*26c0*/  BSYNC.RECONVERGENT B2 ;  /* 0x0000000000027941 */ /* 0x000fea0003800200 */
.L_x_183:
[----:B------:R-:W-:Y:S04]  /*26d0*/  BSSY.RECONVERGENT B2, `(.L_x_185) ;  /* 0x0000009000027945 */ /* 0x000fe80003800200 */
[----:B------:R-:W-:Y:S05]  /*26e0*/  @!P1 BRA `(.L_x_186) ;  /* 0x00000000001c9947 */ /* 0x000fea0003800000 */
[----:B0-----:R-:W0:Y:S01]  /*26f0*/  LDC.64 R6, c[0x0][0x380] ;  /* 0x0000e000ff067b82 */ /* 0x001e220000000a00 */
[----:B------:R-:W-:-:S04]  /*2700*/  IMAD R4, R5, 0x100, R0 ;  /* 0x0000010005047824 */ /* 0x000fc800078e0200 */
[----:B------:R-:W-:-:S04]  /*2710*/  VIADD R11, R4, 0x100 ;  /* 0x00000100040b7836 */ /* 0x000fc80000000000 */
[----:B0-----:R-:W-:-:S04]  /*2720*/  IMAD.WIDE.U32 R10, R11, 0x8, R6 ;  /* 0x000000080b0a7825 */ /* 0x001fc800078e0006 */
[----:B------:R-:W-:Y:S02]  /*2730*/  IMAD.MOV.U32 R6, RZ, RZ, R9 ;  /* 0x000000ffff067224 */ /* 0x000fe400078e0009 */
[----:B------:R-:W-:-:S05]  /*2740*/  IMAD.MOV.U32 R7, RZ, RZ, RZ ;  /* 0x000000ffff077224 */ /* 0x000fca00078e00ff */
[----:B------:R1:W-:Y:S02]  /*2750*/  REDG.E.ADD.64.STRONG.GPU desc[UR20][R10.64], R6 ;  /* 0x000000060a00798e */ /* 0x0003e4000c12e514 */
.L_x_186:
[----:B------:R-:W-:Y:S05]  /*2760*/  BSYNC.RECONVERGENT B2 ;  /* 0x0000000000027941 */ /* 0x000fea0003800200 */
.L_x_185:
[----:B------:R-:W-:-:S07]  /*2770*/  VIADD R5, R5, 0x2 ;  /* 0x0000000205057836 */ /* 0x000fce0000000000 */
.L_x_182:
[----:B------:R-:W-:-:S09]  /*2780*/  UISETP.NE.AND UP0, UPT, UR9, URZ, UPT ;  /* 0x000000ff0900728c */ /* 0x000fd2000bf05270 */
[----:B------:R-:W-:Y:S05]  /*2790*/  BRA.U !UP0, `(.L_x_181) ;  /* 0x0000000108287547 */ /* 0x000fea000b800000 */
[----:B-1----:R-:W-:-:S05]  /*27a0*/  IMAD R4, R5, 0x400, R2 ;  /* 0x0000040005047824 */ /* 0x002fca00078e0202 */
[----:B------:R-:W1:Y:S02]  /*27b0*/  LDS R9, [R4] ;  /* 0x0000000004097984 */ /* 0x000e640000000800 */
[----:B-1----:R-:W-:-:S13]  /*27c0*/  ISETP.NE.AND P0, PT, R9, RZ, PT ;  /* 0x000000ff0900720c */ /* 0x002fda0003f05270 */
[----:B------:R-:W-:Y:S05]  /*27d0*/  @!P0 BRA `(.L_x_181) ;  /* 0x0000000000188947 */ /* 0x000fea0003800000 */
[----:B0---4-:R-:W0:Y:S01]  /*27e0*/  LDC.64 R6, c[0x0][0x380] ;  /* 0x0000e000ff067b82 */ /* 0x011e220000000a00 */
[----:B------:R-:W-:-:S04]  /*27f0*/  IMAD R5, R5, 0x100, R0 ;  /* 0x0000010005057824 */ /* 0x000fc800078e0200 */
[----:B0-----:R-:W-:-:S04]  /*2800*/  IMAD.WIDE.U32 R4, R5, 0x8, R6 ;  /* 0x0000000805047825 */ /* 0x001fc800078e0006 */
[----:B------:R-:W-:Y:S02]  /*2810*/  IMAD.MOV.U32 R6, RZ, RZ, R9 ;  /* 0x000000ffff067224 */ /* 0x000fe400078e0009 */
[----:B------:R-:W-:-:S05]  /*2820*/  IMAD.MOV.U32 R7, RZ, RZ, RZ ;  /* 0x000000ffff077224 */ /* 0x000fca00078e00ff */
[----:B------:R0:W-:Y:S02]  /*2830*/  REDG.E.ADD.64.STRONG.GPU desc[UR20][R4.64], R6 ;  /* 0x000000060400798e */ /* 0x0001e4000c12e514 */
.L_x_181:
[----:B------:R-:W-:Y:S05]  /*2840*/  BSYNC.RECONVERGENT B1 ;  /* 0x0000000000017941 */ /* 0x000fea0003800200 */
.L_x_171:
[----:B------:R-:W-:-:S13]  /*2850*/  ISETP.GT.U32.AND P0, PT, R0, 0x7f, PT ;  /* 0x0000007f0000780c */ /* 0x000fda0003f04070 */
[----:B------:R-:W-:Y:S05]  /*2860*/  @P0 BRA `(.L_x_152) ;  /* 0x00000008008c0947 */ /* 0x000fea0003800000 */
[----:B------:R-:W-:Y:S01]  /*2870*/  UISETP.GE.U32.AND UP0, UPT, UR22, 0x7, UPT ;  /* 0x000000071600788c */ /* 0x000fe2000bf06070 */
[----:B0-----:R-:W-:-:S08]  /*2880*/  IMAD.MOV.U32 R5, RZ, RZ, RZ ;  /* 0x000000ffff057224 */ /* 0x001fd000078e00ff */
[----:B------:R-:W-:Y:S05]  /*2890*/  BRA.U !UP0, `(.L_x_187) ;  /* 0x0000000508147547 */ /* 0x000fea000b800000 */
[----:B-1----:R-:W0:Y:S01]  /*28a0*/  LDC.64 R4, c[0x0][0x380] ;  /* 0x0000e000ff047b82 */ /* 0x002e220000000a00 */
[----:B------:R-:W-:-:S07]  /*28b0*/  IMAD.MOV.U32 R9, RZ, RZ, RZ ;  /* 0x000000ffff097224 */ /* 0x000fce00078e00ff */
.L_x_204:
[C---:B0---4-:R-:W-:Y:S01]  /*28c0*/  IMAD R11, R9.reuse, 0x400, R2 ;  /* 0x00000400090b7824 */ /* 0x051fe200078e0202 */
[----:B------:R-:W-:Y:S01]  /*28d0*/  BSSY.RECONVERGENT B1, `(.L_x_188) ;  /* 0x0000011000017945 */ /* 0x000fe20003800200 */
[C---:B-123--:R-:W-:Y:S02]  /*28e0*/  IMAD R7, R9.reuse, 0x100, R0 ;  /* 0x0000010009077824 */ /* 0x04efe400078e0200 */
[----:B------:R-:W-:Y:S01]  /*28f0*/  VIADD R9, R9, 0x8 ;  /* 0x0000000809097836 */ /* 0x000fe20000000000 */
[----:B---3--:R-:W1:Y:S01]  /*2900*/  LDS R14, [R11+0x200] ;  /* 0x000200000b0e7984 */ /* 0x008e620000000800 */
[----:B0-----:R-:W-:-:S03]  /*2910*/  IMAD.WIDE.U32 R6, R7, 0x8, R4 ;  /* 0x0000000807067825 */ /* 0x001fc600078e0004 */
[----:B------:R-:W0:Y:S04]  /*2920*/  LDS R13, [R11+0x600] ;  /* 0x000600000b0d7984 */ /* 0x000e280000000800 */
[----:B--2---:R2:W3:Y:S04]  /*2930*/  LDS R17, [R11+0xa00] ;  /* 0x000a00000b117984 */ /* 0x0044e80000000800 */
[----:B------:R2:W4:Y:S04]  /*2940*/  LDS R18, [R11+0xe00] ;  /* 0x000e00000b127984 */ /* 0x0005280000000800 */
[----:B------:R2:W2:Y:S04]  /*2950*/  LDS R19, [R11+0x1200] ;  /* 0x001200000b137984 */ /* 0x0004a80000000800 */
[----:B------:R0:W2:Y:S04]  /*2960*/  LDS R16, [R11+0x1600] ;  /* 0x001600000b107984 */ /* 0x0000a80000000800 */
[----:B------:R0:W2:Y:S04]  /*2970*/  LDS R12, [R11+0x1a00] ;  /* 0x001a00000b0c7984 */ /* 0x0000a80000000800 */
[----:B------:R0:W2:Y:S01]  /*2980*/  LDS R10, [R11+0x1e00] ;  /* 0x001e00000b0a7984 */ /* 0x0000a20000000800 */
[----:B-1----:R-:W-:-:S02]  /*2990*/  ISETP.NE.AND P0, PT, R14, RZ, PT ;  /* 0x000000ff0e00720c */ /* 0x002fc40003f05270 */
[----:B0-----:R-:W-:-:S11]  /*29a0*/  ISETP.NE.AND P1, PT, R13, RZ, PT ;  /* 0x000000ff0d00720c */ /* 0x001fd60003f25270 */
[----:B---34-:R-:W-:Y:S05]  /*29b0*/  @!P0 BRA `(.L_x_189) ;  /* 0x0000000000088947 */ /* 0x018fea0003800000 */
[----:B------:R-:W-:-:S05]  /*29c0*/  IMAD.MOV.U32 R15, RZ, RZ, RZ ;  /* 0x000000ffff0f7224 */ /* 0x000fca00078e00ff */
[----:B------:R0:W-:Y:S02]  /*29d0*/  REDG.E.ADD.64.STRONG.GPU desc[UR20][R6.64+0x400], R14 ;  /* 0x0004000e0600798e */ /* 0x0001e4000c12e514 */
.L_x_189:
[----:B------:R-:W-:Y:S05]  /*29e0*/  BSYNC.RECONVERGENT B1 ;  /* 0x0000000000017941 */ /* 0x000fea0003800200 */
.L_x_188:
[----:B------:R-:W-:Y:S04]  /*29f0*/  BSSY.RECONVERGENT B1, `(.L_x_190) ;  /* 0x0000005000017945 */ /* 0x000fe80003800200 */
[----:B------:R-:W-:Y:S05]  /*2a00*/  @!P1 BRA `(.L_x_191) ;  /* 0x00000000000c9947 */ /* 0x000fea0003800000 */
[----:B0-----:R-:W-:Y:S02]  /*2a10*/  IMAD.MOV.U32 R14, RZ, RZ, R13 ;  /* 0x000000ffff0e7224 */ /* 0x001fe400078e000d */
[----:B------:R-:W-:-:S05]  /*2a20*/  IMAD.MOV.U32 R15, RZ, RZ, RZ ;  /* 0x000000ffff0f7224 */ /* 0x000fca00078e00ff */
[----:B------:R1:W-:Y:S02]  /*2a30*/  REDG.E.ADD.64.STRONG.GPU desc[UR20][R6.64+0xc00], R14 ;  /* 0x000c000e0600798e */ /* 0x0003e4000c12e514 */
.L_x_191:
[----:B------:R-:W-:Y:S05]  /*2a40*/  BSYNC.RECONVERGENT B1 ;  /* 0x0000000000017941 */ /* 0x000fea0003800200 */
.L_x_190:
[----:B------:R-:W-:Y:S01]  /*2a50*/  ISETP.NE.AND P6, PT, R17, RZ, PT ;  /* 0x000000ff1100720c */ /* 0x000fe20003fc5270 */
[----:B------:R-:W-:Y:S01]  /*2a60*/  BSSY.RECONVERGENT B1, `(.L_x_192) ;  /* 0x000000b000017945 */ /* 0x000fe20003800200 */
[----:B------:R-:W-:Y:S02]  /*2a70*/  ISETP.NE.AND P0, PT, R9, UR27, PT ;  /* 0x0000001b09007c0c */ /* 0x000fe4000bf05270 */
[----:B------:R-:W-:Y:S02]  /*2a80*/  ISETP.NE.AND P1, PT, R18, RZ, PT ;  /* 0x000000ff1200720c */ /* 0x000fe40003f25270 */
[----:B--2---:R-:W-:Y:S02]  /*2a90*/  ISETP.NE.AND P2, PT, R19, RZ, PT ;  /* 0x000000ff1300720c */ /* 0x004fe40003f45270 */
[----:B------:R-:W-:Y:S02]  /*2aa0*/  ISETP.NE.AND P3, PT, R16, RZ, PT ;  /* 0x000000ff1000720c */ /* 0x000fe40003f65270 */
[----:B------:R-:W-:-:S02]  /*2ab0*/  ISETP.NE.AND P4, PT, R12, RZ, PT ;  /* 0x000000ff0c00720c */ /* 0x000fc40003f85270 */
[----:B------:R-:W-:Y:S01]  /*2ac0*/  ISETP.NE.AND P5, PT, R10, RZ, PT ;  /* 0x000000ff0a00720c */ /* 0x000fe20003fa5270 */
[----:B------:R-:W-:-:S12]  /*2ad0*/  @!P6 BRA `(.L_x_193) ;  /* 0x00000000000ce947 */ /* 0x000fd80003800000 */
[----:B01----:R-:W-:Y:S02]  /*2ae0*/  IMAD.MOV.U32 R14, RZ, RZ, R17 ;  /* 0x000000ffff0e7224 */ /* 0x003fe400078e0011 */
[----:B------:R-:W-:-:S05]  /*2af0*/  IMAD.MOV.U32 R15, RZ, RZ, RZ ;  /* 0x000000ffff0f7224 */ /* 0x000fca00078e00ff */
[----:B------:R2:W-:Y:S02]  /*2b00*/  REDG.E.ADD.64.STRONG.GPU desc[UR20][R6.64+0x1400], R14 ;  /* 0x0014000e0600798e */ /* 0x0005e4000c12e514 */
.L_x_193:
[----:B------:R-:W-:Y:S05]  /*2b10*/  BSYNC.RECONVERGENT B1 ;  /* 0x0000000000017941 */ /* 0x000fea0003800200 */
.L_x_192:
[----:B------:R-:W-:Y:S04]  /*2b20*/  BSSY.RECONVERGENT B1, `(.L_x_194) ;  /* 0x0000005000017945 */ /* 0x000fe80003800200 */
[----:B------:R-:W-:Y:S05]  /*2b30*/  @!P1 BRA `(.L_x_195) ;  /* 0x00000000000c9947 */ /* 0x000fea0003800000 */
[----:B012---:R-:W-:Y:S02]  /*2b40*/  IMAD.MOV.U32 R14, RZ, RZ, R18 ;  /* 0x000000ffff0e7224 */ /* 0x007fe400078e0012 */
[----:B------:R-:W-:-:S05]  /*2b50*/  IMAD.MOV.U32 R15, RZ, RZ, RZ ;  /* 0x000000ffff0f7224 */ /* 0x000fca00078e00ff */
[----:B------:R3:W-:Y:S02]  /*2b60*/  REDG.E.ADD.64.STRONG.GPU desc[UR20][R6.64+0x1c00], R14 ;  /* 0x001c000e0600798e */ /* 0x0007e4000c12e514 */
.L_x_195:
[----:B------:R-:W-:Y:S05]  /*2b70*/  BSYNC.RECONVERGENT B1 ;  /* 0x0000000000017941 */ /* 0x000fea0003800200 */
.L_x_194:
[----:B------:R-:W-:Y:S04]  /*2b80*/  BSSY.RECONVERGENT B1, `(.L_x_196) ;  /* 0x0000005000017945 */ /* 0x000fe80003800200 */
[----:B------:R-:W-:Y:S05]  /*2b90*/  @!P2 BRA `(.L_x_197) ;  /* 0x00000000000ca947 */ /* 0x000fea0003800000 */
[----:B0123--:R-:W-:Y:S02]  /*2ba0*/  IMAD.MOV.U32 R14, RZ, RZ, R19 ;  /* 0x000000ffff0e7224 */ /* 0x00ffe400078e0013 */
[----:B------:R-:W-:-:S05]  /*2bb0*/  IMAD.MOV.U32 R15, RZ, RZ, RZ ;  /* 0x000000ffff0f7224 */ /* 0x000fca00078e00ff */
[----:B------:R4:W-:Y:S02]  /*2bc0*/  REDG.E.ADD.64.STRONG.GPU desc[UR20][R6.64+0x2400], R14 ;  /* 0x0024000e0600798e */ /* 0x0009e4000c12e514 */
.L_x_197:
[----:B------:R-:W-:Y:S05]  /*2bd0*/  BSYNC.RECONVERGENT B1 ;  /* 0x0000000000017941 */ /* 0x000fea0003800200 */
.L_x_196:
[----:B------:R-:W-:Y:S04]  /*2be0*/  BSSY.RECONVERGENT B1, `(.L_x_198) ;  /* 0x0000004000017945 */ /* 0x000fe80003800200 */
[----:B------:R-:W-:Y:S05]  /*2bf0*/  @!P3 BRA `(.L_x_199) ;  /* 0x000000000008b947 */ /* 0x000fea0003800000 */
[----:B------:R-:W-:-:S05]  /*2c00*/  IMAD.MOV.U32 R17, RZ, RZ, RZ ;  /* 0x000000ffff117224 */ /* 0x000fca00078e00ff */
[----:B------:R0:W-:Y:S02]  /*2c10*/  REDG.E.ADD.64.STRONG.GPU desc[UR20][R6.64+0x2c00], R16 ;  /* 0x002c00100600798e */ /* 0x0001e4000c12e514 */
.L_x_199:
[----:B------:R-:W-:Y:S05]  /*2c20*/  BSYNC.RECONVERGENT B1 ;  /* 0x0000000000017941 */ /* 0x000fea0003800200 */
.L_x_198:
[----:B------:R-:W-:Y:S04]  /*2c30*/  BSSY.RECONVERGENT B1, `(.L_x_200) ;  /* 0x0000004000017945 */ /* 0x000fe80003800200 */
[----:B------:R-:W-:Y:S05]  /*2c40*/  @!P4 BRA `(.L_x_201) ;  /* 0x000000000008c947 */ /* 0x000fea0003800000 */
[----:B------:R-:W-:-:S05]  /*2c50*/  IMAD.MOV.U32 R13, RZ, RZ, RZ ;  /* 0x000000ffff0d7224 */ /* 0x000fca00078e00ff */
[----:B------:R0:W-:Y:S02]  /*2c60*/  REDG.E.ADD.64.STRONG.GPU desc[UR20][R6.64+0x3400], R12 ;  /* 0x0034000c0600798e */ /* 0x0001e4000c12e514 */
.L_x_201:
[----:B------:R-:W-:Y:S05]  /*2c70*/  BSYNC.RECONVERGENT B1 ;  /* 0x0000000000017941 */ /* 0x000fea0003800200 */
.L_x_200:
[----:B------:R-:W-:Y:S04]  /*2c80*/  BSSY.RECONVERGENT B1, `(.L_x_202) ;  /* 0x0000004000017945 */ /* 0x000fe80003800200 */
[----:B------:R-:W-:Y:S05]  /*2c90*/  @!P5 BRA `(.L_x_203) ;  /* 0x000000000008d947 */ /* 0x000fea0003800000 */
[----:B------:R-:W-:-:S05]  /*2ca0*/  IMAD.MOV.U32 R11, RZ, RZ, RZ ;  /* 0x000000ffff0b7224 */ /* 0x000fca00078e00ff */
[----:B------:R0:W-:Y:S02]  /*2cb0*/  REDG.E.ADD.64.STRONG.GPU desc[UR20][R6.64+0x3c00], R10 ;  /* 0x003c000a0600798e */ /* 0x0001e4000c12e514 */
.L_x_203:
[----:B------:R-:W-:Y:S05]  /*2cc0*/  BSYNC.RECONVERGENT B1 ;  /* 0x0000000000017941 */ /* 0x000fea0003800200 */
.L_x_202:
[----:B------:R-:W-:Y:S05]  /*2cd0*/  @P0 BRA `(.L_x_204) ;  /* 0xfffffff800f80947 */ /* 0x000fea000383ffff */
[----:B------:R-:W-:-:S07]  /*2ce0*/  IMAD.U32 R5, RZ, RZ, UR27 ;  /* 0x0000001bff057e24 */ /* 0x000fce000f8e00ff */
.L_x_187:
[----:B------:R-:W-:-:S09]  /*2cf0*/  UISETP.NE.AND UP0, UPT, UR24, URZ, UPT ;  /* 0x000000ff1800728c */ /* 0x000fd2000bf05270 */
[----:B------:R-:W-:Y:S05]  /*2d00*/  BRA.U !UP0, `(.L_x_152) ;  /* 0x0000000508647547 */ /* 0x000fea000b800000 */
[----:B------:R-:W-:-:S13]  /*2d10*/  ISETP.GE.U32.AND P0, PT, R8, 0x3, PT ;  /* 0x000000030800780c */ /* 0x000fda0003f06070 */
[----:B------:R-:W-:Y:S05]  /*2d20*/  @!P0 BRA `(.L_x_205) ;  /* 0x0000000000bc8947 */ /* 0x000fea0003800000 */
[----:B01234-:R-:W-:Y:S01]  /*2d30*/  IMAD R7, R5, 0x400, R2 ;  /* 0x0000040005077824 */ /* 0x01ffe200078e0202 */
[----:B------:R-:W-:Y:S04]  /*2d40*/  BSSY.RECONVERGENT B1, `(.L_x_206) ;  /* 0x000000f000017945 */ /* 0x000fe80003800200 */
[----:B------:R-:W0:Y:S04]  /*2d50*/  LDS R10, [R7+0x200] ;  /* 0x00020000070a7984 */ /* 0x000e280000000800 */
[----:B------:R-:W1:Y:S04]  /*2d60*/  LDS R12, [R7+0x600] ;  /* 0x00060000070c7984 */ /* 0x000e680000000800 */
[----:B------:R-:W2:Y:S04]  /*2d70*/  LDS R6, [R7+0xa00] ;  /* 0x000a000007067984 */ /* 0x000ea80000000800 */
[----:B------:R-:W3:Y:S01]  /*2d80*/  LDS R4, [R7+0xe00] ;  /* 0x000e000007047984 */ /* 0x000ee20000000800 */
[----:B0-----:R-:W-:-:S02]  /*2d90*/  ISETP.NE.AND P0, PT, R10, RZ, PT ;  /* 0x000000ff0a00720c */ /* 0x001fc40003f05270 */
[----:B-1----:R-:W-:Y:S02]  /*2da0*/  ISETP.NE.AND P1, PT, R12, RZ, PT ;  /* 0x000000ff0c00720c */ /* 0x002fe40003f25270 */
[----:B--2---:R-:W-:Y:S02]  /*2db0*/  ISETP.NE.AND P2, PT, R6, RZ, PT ;  /* 0x000000ff0600720c */ /* 0x004fe40003f45270 */
[----:B---3--:R-:W-:-:S07]  /*2dc0*/  ISETP.NE.AND P3, PT, R4, RZ, PT ;  /* 0x000000ff0400720c */ /* 0x008fce0003f65270 */
[----:B------:R-:W-:Y:S06]  /*2dd0*/  @!P0 BRA `(.L_x_207) ;  /* 0x0000000000148947 */ /* 0x000fec0003800000 */
[----:B------:R-:W0:Y:S01]  /*2de0*/  LDC.64 R8, c[0x0][0x380] ;  /* 0x0000e000ff087b82 */ /* 0x000e220000000a00 */
[----:B------:R-:W-:Y:S02]  /*2df0*/  IMAD R7, R5, 0x100, R0 ;  /* 0x0000010005077824 */ /* 0x000fe400078e0200 */
[----:B------:R-:W-:Y:S02]  /*2e00*/  IMAD.MOV.U32 R11, RZ, RZ, RZ ;  /* 0x000000ffff0b7224 */ /* 0x000fe400078e00ff */
[----:B0-----:R-:W-:-:S05]  /*2e10*/  IMAD.WIDE.U32 R8, R7, 0x8, R8 ;  /* 0x0000000807087825 */ /* 0x001fca00078e0008 */
[----:B------:R0:W-:Y:S02]  /*2e20*/  REDG.E.ADD.64.STRONG.GPU desc[UR20][R8.64+0x400], R10 ;  /* 0x0004000a0800798e */ /* 0x0001e4000c12e514 */
.L_x_207:
[----:B------:R-:W-:Y:S05]  /*2e30*/  BSYNC.RECONVERGENT B1 ;  /* 0x0000000000017941 */ /* 0x000fea0003800200 */
.L_x_206:
        /* <DEDUP_REMOVED lines=9> */
.L_x_209:
[----:B------:R-:W-:Y:S05]  /*2ed0*/  BSYNC.RECONVERGENT B1 ;  /* 0x0000000000017941 */ /* 0x000fea0003800200 */
.L_x_208:
        /* <DEDUP_REMOVED lines=8> */
.L_x_211:
[----:B------:R-:W-:Y:S05]  /*2f60*/  BSYNC.RECONVERGENT B1 ;  /* 0x0000000000017941 */ /* 0x000fea0003800200 */
.L_x_210:
[----:B------:R-:W-:Y:S04]  /*2f70*/  BSSY.RECONVERGENT B1, `(.L_x_212) ;  /* 0x0000009000017945 */ /* 0x000fe80003800200 */
[----:B------:R-:W-:Y:S05]  /*2f80*/  @!P3 BRA `(.L_x_213) ;  /* 0x00000000001cb947 */ /* 0x000fea0003800000 */
[----:B--2---:R-:W2:Y:S01]  /*2f90*/  LDC.64 R6, c[0x0][0x380] ;  /* 0x0000e000ff067b82 */ /* 0x004ea20000000a00 */
[----:B01----:R-:W-:Y:S02]  /*2fa0*/  IMAD R9, R5, 0x100, R0 ;  /* 0x0000010005097824 */ /* 0x003fe400078e0200 */
[----:B------:R-:W-:Y:S02]  /*2fb0*/  IMAD.MOV.U32 R8, RZ, RZ, R4 ;  /* 0x000000ffff087224 */ /* 0x000fe400078e0004 */
[----:B------:R-:W-:-:S04]  /*2fc0*/  VIADD R9, R9, 0x300 ;  /* 0x0000030009097836 */ /* 0x000fc80000000000 */
[----:B--2---:R-:W-:-:S04]  /*2fd0*/  IMAD.WIDE.U32 R6, R9, 0x8, R6 ;  /* 0x0000000809067825 */ /* 0x004fc800078e0006 */
[----:B------:R-:W-:-:S05]  /*2fe0*/  IMAD.MOV.U32 R9, RZ, RZ, RZ ;  /* 0x000000ffff097224 */ /* 0x000fca00078e00ff */
[----:B------:R3:W-:Y:S02]  /*2ff0*/  REDG.E.ADD.64.STRONG.GPU desc[UR20][R6.64+0x400], R8 ;  /* 0x000400080600798e */ /* 0x0007e4000c12e514 */
.L_x_213:
[----:B------:R-:W-:Y:S05]  /*3000*/  BSYNC.RECONVERGENT B1 ;  /* 0x0000000000017941 */ /* 0x000fea0003800200 */
.L_x_212:
[----:B------:R-:W-:-:S07]  /*3010*/  VIADD R5, R5, 0x4 ;  /* 0x0000000405057836 */ /* 0x000fce0000000000 */
.L_x_205:
[----:B------:R-:W-:-:S09]  /*3020*/  UISETP.NE.AND UP0, UPT, UR25, URZ, UPT ;  /* 0x000000ff1900728c */ /* 0x000fd2000bf05270 */
[----:B------:R-:W-:Y:S05]  /*3030*/  BRA.U !UP0, `(.L_x_152) ;  /* 0x0000000108987547 */ /* 0x000fea000b800000 */
[----:B------:R-:W-:-:S13]  /*3040*/  ISETP.NE.AND P0, PT, R3, RZ, PT ;  /* 0x000000ff0300720c */ /* 0x000fda0003f05270 */
[----:B------:R-:W-:Y:S05]  /*3050*/  @!P0 BRA `(.L_x_214) ;  /* 0x0000000000648947 */ /* 0x000fea0003800000 */
[----:B01234-:R-:W-:Y:S01]  /*3060*/  IMAD R6, R5, 0x400, R2 ;  /* 0x0000040005067824 */ /* 0x01ffe200078e0202 */
[----:B------:R-:W-:Y:S04]  /*3070*/  BSSY.RECONVERGENT B1, `(.L_x_215) ;  /* 0x000000c000017945 */ /* 0x000fe80003800200 */
[----:B------:R-:W0:Y:S04]  /*3080*/  LDS R3, [R6+0x200] ;  /* 0x0002000006037984 */ /* 0x000e280000000800 */
        /* <DEDUP_REMOVED lines=10> */
.L_x_216:
[----:B------:R-:W-:Y:S05]  /*3130*/  BSYNC.RECONVERGENT B1 ;  /* 0x0000000000017941 */ /* 0x000fea0003800200 */
.L_x_215:
        /* <DEDUP_REMOVED lines=9> */
.L_x_218:
[----:B------:R-:W-:Y:S05]  /*31d0*/  BSYNC.RECONVERGENT B1 ;  /* 0x0000000000017941 */ /* 0x000fea0003800200 */
.L_x_217:
[----:B------:R-:W-:-:S07]  /*31e0*/  VIADD R5, R5, 0x2 ;  /* 0x0000000205057836 */ /* 0x000fce0000000000 */
.L_x_214:
[----:B------:R-:W-:-:S09]  /*31f0*/  UISETP.NE.AND UP0, UPT, UR9, URZ, UPT ;  /* 0x000000ff0900728c */ /* 0x000fd2000bf05270 */
[----:B------:R-:W-:Y:S05]  /*3200*/  BRA.U !UP0, `(.L_x_152) ;  /* 0x0000000108247547 */ /* 0x000fea000b800000 */
[----:B------:R-:W-:-:S05]  /*3210*/  IMAD R2, R5, 0x400, R2 ;  /* 0x0000040005027824 */ /* 0x000fca00078e0202 */
[----:B-1----:R-:W1:Y:S02]  /*3220*/  LDS R4, [R2+0x200] ;  /* 0x0002000002047984 */ /* 0x002e640000000800 */
[----:B-1----:R-:W-:-:S13]  /*3230*/  ISETP.NE.AND P0, PT, R4, RZ, PT ;  /* 0x000000ff0400720c */ /* 0x002fda0003f05270 */
[----:B------:R-:W-:Y:S05]  /*3240*/  @!P0 BRA `(.L_x_152) ;  /* 0x0000000000148947 */ /* 0x000fea0003800000 */
[----:B------:R-:W1:Y:S01]  /*3250*/  LDC.64 R2, c[0x0][0x380] ;  /* 0x0000e000ff027b82 */ /* 0x000e620000000a00 */
[----:B------:R-:W-:-:S04]  /*3260*/  IMAD R5, R5, 0x100, R0 ;  /* 0x0000010005057824 */ /* 0x000fc800078e0200 */
[----:B-1----:R-:W-:-:S04]  /*3270*/  IMAD.WIDE.U32 R2, R5, 0x8, R2 ;  /* 0x0000000805027825 */ /* 0x002fc800078e0002 */
[----:B------:R-:W-:-:S05]  /*3280*/  IMAD.MOV.U32 R5, RZ, RZ, RZ ;  /* 0x000000ffff057224 */ /* 0x000fca00078e00ff */
[----:B------:R1:W-:Y:S02]  /*3290*/  REDG.E.ADD.64.STRONG.GPU desc[UR20][R2.64+0x400], R4 ;  /* 0x000400040200798e */ /* 0x0003e4000c12e514 */
.L_x_152:
[----:B------:R-:W-:Y:S05]  /*32a0*/  BSYNC.RECONVERGENT B0 ;  /* 0x0000000000007941 */ /* 0x000fea0003800200 */
.L_x_151:
[----:B------:R-:W-:Y:S01]  /*32b0*/  BAR.SYNC.DEFER_BLOCKING 0x0 ;  /* 0x0000000000007b1d */ /* 0x000fe20000010000 */
[----:B------:R-:W-:-:S04]  /*32c0*/  UIADD3 UR6, UP0, UPT, UR6, 0x1, URZ ;  /* 0x0000000106067890 */ /* 0x000fc8000ff1e0ff */
[----:B------:R-:W-:Y:S02]  /*32d0*/  UIADD3.X UR7, UPT, UPT, URZ, UR7, URZ, UP0, !UPT ;  /* 0x00000007ff077290 */ /* 0x000fe400087fe4ff */
[----:B------:R-:W-:-:S04]  /*32e0*/  UISETP.NE.U32.AND UP0, UPT, UR6, UR11, UPT ;  /* 0x0000000b0600728c */ /* 0x000fc8000bf05070 */
[----:B------:R-:W-:-:S09]  /*32f0*/  UISETP.NE.AND.EX UP0, UPT, UR7, UR12, UPT, UP0 ;  /* 0x0000000c0700728c */ /* 0x000fd2000bf05300 */
[----:B------:R-:W-:Y:S05]  /*3300*/  BRA.U UP0, `(.L_x_219) ;  /* 0xffffffcd00d47547 */ /* 0x000fea000b83ffff */
[----:B------:R-:W-:Y:S05]  /*3310*/  EXIT ;  /* 0x000000000000794d */ /* 0x000fea0003800000 */
.L_x_220:
        /* <DEDUP_REMOVED lines=14> */
.L_x_787:


//--------------------- .text._ZN3cub18CUB_300001_SM_10006detail10radix_sort31DeviceRadixSortSingleTileKernelINS1_5radix10policy_hubIffyE10Policy1000ELNS0_9SortOrderE0EffyNS1_21identity_decomposer_tEEEvPKT1_PSA_PKT2_PSE_T3_iiT4_ --------------------------
	.section	.text._ZN3cub18CUB_300001_SM_10006detail10radix_sort31DeviceRadixSortSingleTileKernelINS1_5radix10policy_hubIffyE10Policy1000ELNS0_9SortOrderE0EffyNS1_21identity_decomposer_tEEEvPKT1_PSA_PKT2_PSE_T3_iiT4_,"ax",@progbits
	.align	128
        .global         _ZN3cub18CUB_300001_SM_10006detail10radix_sort31DeviceRadixSortSingleTileKernelINS1_5radix10policy_hubIffyE10Policy1000ELNS0_9SortOrderE0EffyNS1_21identity_decomposer_tEEEvPKT1_PSA_PKT2_PSE_T3_iiT4_
        .type           _ZN3cub18CUB_300001_SM_10006detail10radix_sort31DeviceRadixSortSingleTileKernelINS1_5radix10policy_hubIffyE10Policy1000ELNS0_9SortOrderE0EffyNS1_21identity_decomposer_tEEEvPKT1_PSA_PKT2_PSE_T3_iiT4_,@function
        .size           _ZN3cub18CUB_300001_SM_10006detail10radix_sort31DeviceRadixSortSingleTileKernelINS1_5radix10policy_hubIffyE10Policy1000ELNS0_9SortOrderE0EffyNS1_21identity_decomposer_tEEEvPKT1_PSA_PKT2_PSE_T3_iiT4_,(.L_x_788 - _ZN3cub18CUB_300001_SM_10006detail10radix_sort31DeviceRadixSortSingleTileKernelINS1_5radix10policy_hubIffyE10Policy1000ELNS0_9SortOrderE0EffyNS1_21identity_decomposer_tEEEvPKT1_PSA_PKT2_PSE_T3_iiT4_)
        .other          _ZN3cub18CUB_300001_SM_10006detail10radix_sort31DeviceRadixSortSingleTileKernelINS1_5radix10policy_hubIffyE10Policy1000ELNS0_9SortOrderE0EffyNS1_21identity_decomposer_tEEEvPKT1_PSA_PKT2_PSE_T3_iiT4_,@"STO_CUDA_ENTRY STV_DEFAULT"
_ZN3cub18CUB_300001_SM_10006detail10radix_sort31DeviceRadixSortSingleTileKernelINS1_5radix10policy_hubIffyE10Policy1000ELNS0_9SortOrderE0EffyNS1_21identity_decomposer_tEEEvPKT1_PSA_PKT2_PSE_T3_iiT4_:
.text._ZN3cub18CUB_300001_SM_10006detail10radix_sort31DeviceRadixSortSingleTileKernelINS1_5radix10policy_hubIffyE10Policy1000ELNS0_9SortOrderE0EffyNS1_21identity_decomposer_tEEEvPKT1_PSA_PKT2_PSE_T3_iiT4_:
[----:B------:R-:W-:Y:S01]  /*0000*/  LDC R1, c[0x0][0x37c] ;  /* 0x0000df00ff017b82 */ /* 0x000fe20000000800 */
[----:B------:R-:W0:Y:S01]  /*0010*/  S2R R0, SR_TID.X ;  /* 0x0000000000007919 */ /* 0x000e220000002100 */
[----:B------:R-:W1:Y:S01]  /*0020*/  LDCU UR4, c[0x0][0x3a0] ;  /* 0x00007400ff0477ac */ /* 0x000e620008000800 */
[----:B------:R-:W-:Y:S02]  /*0030*/  IMAD.MOV.U32 R35, RZ, RZ, 0x7fffffff ;  /* 0x7fffffffff237424 */ /* 0x000fe400078e00ff */
[----:B------:R-:W-:Y:S01]  /*0040*/  IMAD.MOV.U32 R36, RZ, RZ, 0x7fffffff ;  /* 0x7fffffffff247424 */ /* 0x000fe200078e00ff */
[----:B------:R-:W2:Y:S01]  /*0050*/  LDCU.64 UR8, c[0x0][0x358] ;  /* 0x00006b00ff0877ac */ /* 0x000ea20008000a00 */
[----:B------:R-:W-:Y:S02]  /*0060*/  IMAD.MOV.U32 R37, RZ, RZ, 0x7fffffff ;  /* 0x7fffffffff257424 */ /* 0x000fe400078e00ff */
[----:B------:R-:W-:Y:S02]  /*0070*/  IMAD.MOV.U32 R38, RZ, RZ, 0x7fffffff ;  /* 0x7fffffffff267424 */ /* 0x000fe400078e00ff */
[----:B------:R-:W-:-:S02]  /*0080*/  IMAD.MOV.U32 R39, RZ, RZ, 0x7fffffff ;  /* 0x7fffffffff277424 */ /* 0x000fc400078e00ff */
[----:B------:R-:W-:Y:S02]  /*0090*/  IMAD.MOV.U32 R29, RZ, RZ, 0x7fffffff ;  /* 0x7fffffffff1d7424 */ /* 0x000fe400078e00ff */
[----:B------:R-:W-:Y:S02]  /*00a0*/  IMAD.MOV.U32 R30, RZ, RZ, 0x7fffffff ;  /* 0x7fffffffff1e7424 */ /* 0x000fe400078e00ff */
[----:B------:R-:W-:Y:S02]  /*00b0*/  IMAD.MOV.U32 R31, RZ, RZ, 0x7fffffff ;  /* 0x7fffffffff1f7424 */ /* 0x000fe400078e00ff */
        /* <DEDUP_REMOVED lines=10> */
[----:B------:R-:W-:Y:S01]  /*0160*/  IMAD.MOV.U32 R49, RZ, RZ, 0x7fffffff ;  /* 0x7fffffffff317424 */ /* 0x000fe200078e00ff */
[----:B------:R-:W3:Y:S01]  /*0170*/  S2UR UR6, SR_CgaCtaId ;  /* 0x00000000000679c3 */ /* 0x000ee20000008800 */
[----:B0-----:R-:W-:Y:S01]  /*0180*/  IMAD R9, R0, 0x13, RZ ;  /* 0x0000001300097824 */ /* 0x001fe200078e02ff */
[----:B------:R-:W0:Y:S03]  /*0190*/  LDCU UR10, c[0x0][0x3ac] ;  /* 0x00007580ff0a77ac */ /* 0x000e260008000800 */
[C---:B------:R-:W-:Y:S01]  /*01a0*/  VIADD R4, R9.reuse, 0x1 ;  /* 0x0000000109047836 */ /* 0x040fe20000000000 */
[C---:B-1----:R-:W-:Y:S01]  /*01b0*/  ISETP.GE.AND P6, PT, R9.reuse, UR4, PT ;  /* 0x0000000409007c0c */ /* 0x042fe2000bfc6270 */
[----:B------:R-:W-:-:S02]  /*01c0*/  VIADD R5, R9, 0x2 ;  /* 0x0000000209057836 */ /* 0x000fc40000000000 */
[C---:B------:R-:W-:Y:S01]  /*01d0*/  VIADD R7, R9.reuse, 0x6 ;  /* 0x0000000609077836 */ /* 0x040fe20000000000 */
[----:B------:R-:W-:Y:S01]  /*01e0*/  ISETP.GE.AND P5, PT, R4, UR4, PT ;  /* 0x0000000404007c0c */ /* 0x000fe2000bfa6270 */
[----:B------:R-:W-:Y:S01]  /*01f0*/  VIADD R4, R9, 0x4 ;  /* 0x0000000409047836 */ /* 0x000fe20000000000 */
[----:B------:R-:W-:Y:S01]  /*0200*/  ISETP.GE.AND P4, PT, R5, UR4, PT ;  /* 0x0000000405007c0c */ /* 0x000fe2000bf86270 */
[----:B------:R-:W-:Y:S01]  /*0210*/  VIADD R5, R9, 0x5 ;  /* 0x0000000509057836 */ /* 0x000fe20000000000 */
[----:B------:R-:W-:Y:S01]  /*0220*/  ISETP.GE.AND P0, PT, R7, UR4, PT ;  /* 0x0000000407007c0c */ /* 0x000fe2000bf06270 */
[C---:B------:R-:W-:Y:S01]  /*0230*/  VIADD R51, R9.reuse, 0x7 ;  /* 0x0000000709337836 */ /* 0x040fe20000000000 */
[----:B------:R-:W-:Y:S01]  /*0240*/  ISETP.GE.AND P2, PT, R4, UR4, PT ;  /* 0x0000000404007c0c */ /* 0x000fe2000bf46270 */
[----:B------:R-:W-:Y:S01]  /*0250*/  VIADD R52, R9, 0x8 ;  /* 0x0000000809347836 */ /* 0x000fe20000000000 */
[----:B------:R-:W-:Y:S01]  /*0260*/  ISETP.GE.AND P1, PT, R5, UR4, PT ;  /* 0x0000000405007c0c */ /* 0x000fe2000bf26270 */
[C---:B------:R-:W-:Y:S01]  /*0270*/  VIADD R53, R9.reuse, 0x9 ;  /* 0x0000000909357836 */ /* 0x040fe20000000000 */
[----:B------:R-:W1:Y:S01]  /*0280*/  LDC.64 R4, c[0x0][0x380] ;  /* 0x0000e000ff047b82 */ /* 0x000e620000000a00 */
[----:B------:R-:W-:Y:S01]  /*0290*/  P2R R50, PR, RZ, 0x1 ;  /* 0x00000001ff327803 */ /* 0x000fe20000000000 */
[C---:B------:R-:W-:Y:S01]  /*02a0*/  VIADD R54, R9.reuse, 0xa ;  /* 0x0000000a09367836 */ /* 0x040fe20000000000 */
[----:B------:R-:W-:Y:S01]  /*02b0*/  P2R R45, PR, RZ, 0x4 ;  /* 0x00000004ff2d7803 */ /* 0x000fe20000000000 */
[C---:B------:R-:W-:Y:S01]  /*02c0*/  VIADD R6, R9.reuse, 0x3 ;  /* 0x0000000309067836 */ /* 0x040fe20000000000 */
[----:B------:R-:W-:Y:S01]  /*02d0*/  P2R R47, PR, RZ, 0x2 ;  /* 0x00000002ff2f7803 */ /* 0x000fe20000000000 */
[C---:B------:R-:W-:Y:S01]  /*02e0*/  VIADD R55, R9.reuse, 0xb ;  /* 0x0000000b09377836 */ /* 0x040fe20000000000 */
[----:B------:R-:W-:Y:S01]  /*02f0*/  P2R R8, PR, RZ, 0x20 ;  /* 0x00000020ff087803 */ /* 0x000fe20000000000 */
[C---:B------:R-:W-:Y:S01]  /*0300*/  VIADD R56, R9.reuse, 0xc ;  /* 0x0000000c09387836 */ /* 0x040fe20000000000 */
[----:B------:R-:W-:Y:S01]  /*0310*/  ISETP.GE.AND P3, PT, R6, UR4, PT ;  /* 0x0000000406007c0c */ /* 0x000fe2000bf66270 */
[C---:B------:R-:W-:Y:S01]  /*0320*/  VIADD R57, R9.reuse, 0xd ;  /* 0x0000000d09397836 */ /* 0x040fe20000000000 */
[----:B------:R-:W-:Y:S01]  /*0330*/  P2R R10, PR, RZ, 0x10 ;  /* 0x00000010ff0a7803 */ /* 0x000fe20000000000 */
[C---:B------:R-:W-:Y:S01]  /*0340*/  VIADD R58, R9.reuse, 0xe ;  /* 0x0000000e093a7836 */ /* 0x040fe20000000000 */
[----:B------:R-:W-:Y:S01]  /*0350*/  P2R R11, PR, RZ, 0x8 ;  /* 0x00000008ff0b7803 */ /* 0x000fe20000000000 */
[C---:B------:R-:W-:Y:S01]  /*0360*/  VIADD R59, R9.reuse, 0xf ;  /* 0x0000000f093b7836 */ /* 0x040fe20000000000 */
[----:B------:R-:W4:Y:S01]  /*0370*/  LDC.64 R6, c[0x0][0x390] ;  /* 0x0000e400ff067b82 */ /* 0x000f220000000a00 */
[----:B------:R-:W-:-:S02]  /*0380*/  VIADD R60, R9, 0x10 ;  /* 0x00000010093c7836 */ /* 0x000fc40000000000 */
[C---:B------:R-:W-:Y:S02]  /*0390*/  VIADD R61, R9.reuse, 0x11 ;  /* 0x00000011093d7836 */ /* 0x040fe40000000000 */
[C---:B------:R-:W-:Y:S02]  /*03a0*/  VIADD R62, R9.reuse, 0x12 ;  /* 0x00000012093e7836 */ /* 0x040fe40000000000 */
[----:B-1----:R-:W-:-:S05]  /*03b0*/  IMAD.WIDE.U32 R4, R9, 0x4, R4 ;  /* 0x0000000409047825 */ /* 0x002fca00078e0004 */
[----:B--2---:R-:W2:Y:S01]  /*03c0*/  @!P0 LDG.E R35, desc[UR8][R4.64+0x18] ;  /* 0x0000180804238981 */ /* 0x004ea2000c1e1900 */
[----:B------:R-:W-:-:S03]  /*03d0*/  ISETP.GE.AND P0, PT, R51, UR4, PT ;  /* 0x0000000433007c0c */ /* 0x000fc6000bf06270 */
[----:B------:R-:W3:Y:S01]  /*03e0*/  @!P6 LDG.E R29, desc[UR8][R4.64] ;  /* 0x00000008041de981 */ /* 0x000ee2000c1e1900 */
[----:B------:R-:W-:-:S03]  /*03f0*/  P2R R51, PR, RZ, 0x1 ;  /* 0x00000001ff337803 */ /* 0x000fc60000000000 */
[----:B------:R-:W2:Y:S01]  /*0400*/  @!P5 LDG.E R30, desc[UR8][R4.64+0x4] ;  /* 0x00000408041ed981 */ /* 0x000ea2000c1e1900 */
[----:B----4-:R-:W-:-:S03]  /*0410*/  IMAD.WIDE.U32 R6, R9, 0x4, R6 ;  /* 0x0000000409067825 */ /* 0x010fc600078e0006 */
[----:B------:R-:W4:Y:S04]  /*0420*/  @!P4 LDG.E R31, desc[UR8][R4.64+0x8] ;  /* 0x00000808041fc981 */ /* 0x000f28000c1e1900 */
[----:B------:R-:W4:Y:S01]  /*0430*/  @!P0 LDG.E R36, desc[UR8][R4.64+0x1c] ;  /* 0x00001c0804248981 */ /* 0x000f22000c1e1900 */
[----:B------:R-:W-:-:S03]  /*0440*/  ISETP.GE.AND P0, PT, R52, UR4, PT ;  /* 0x0000000434007c0c */ /* 0x000fc6000bf06270 */
[----:B------:R-:W4:Y:S01]  /*0450*/  @!P3 LDG.E R32, desc[UR8][R4.64+0xc] ;  /* 0x00000c080420b981 */ /* 0x000f22000c1e1900 */
[----:B------:R-:W-:-:S03]  /*0460*/  P2R R52, PR, RZ, 0x1 ;  /* 0x00000001ff347803 */ /* 0x000fc60000000000 */
[----:B------:R-:W4:Y:S04]  /*0470*/  @!P2 LDG.E R33, desc[UR8][R4.64+0x10] ;  /* 0x000010080421a981 */ /* 0x000f28000c1e1900 */
[----:B------:R-:W4:Y:S04]  /*0480*/  @!P1 LDG.E R34, desc[UR8][R4.64+0x14] ;  /* 0x0000140804229981 */ /* 0x000f28000c1e1900 */
[----:B------:R-:W4:Y:S01]  /*0490*/  @!P0 LDG.E R37, desc[UR8][R4.64+0x20] ;  /* 0x0000200804258981 */ /* 0x000f22000c1e1900 */
[----:B------:R-:W-:-:S04]  /*04a0*/  ISETP.GE.AND P0, PT, R53, UR4, PT ;  /* 0x0000000435007c0c */ /* 0x000fc8000bf06270 */
[----:B------:R-:W-:-:S09]  /*04b0*/  P2R R53, PR, RZ, 0x1 ;  /* 0x00000001ff357803 */ /* 0x000fd20000000000 */
[----:B------:R-:W4:Y:S01]  /*04c0*/  @!P0 LDG.E R38, desc[UR8][R4.64+0x24] ;  /* 0x0000240804268981 */ /* 0x000f22000c1e1900 */
[----:B------:R-:W-:-:S04]  /*04d0*/  ISETP.GE.AND P0, PT, R54, UR4, PT ;  /* 0x0000000436007c0c */ /* 0x000fc8000bf06270 */
[----:B------:R-:W-:-:S09]  /*04e0*/  P2R R54, PR, RZ, 0x1 ;  /* 0x00000001ff367803 */ /* 0x000fd20000000000 */
[----:B------:R-:W4:Y:S01]  /*04f0*/  @!P0 LDG.E R39, desc[UR8][R4.64+0x28] ;  /* 0x0000280804278981 */ /* 0x000f22000c1e1900 */
[----:B------:R-:W-:Y:S02]  /*0500*/  ISETP.GE.AND P0, PT, R55, UR4, PT ;  /* 0x0000000437007c0c */ /* 0x000fe4000bf06270 */
[----:B------:R-:W-:Y:S02]  /*0510*/  ISETP.GE.AND P1, PT, R57, UR4, PT ;  /* 0x0000000439007c0c */ /* 0x000fe4000bf26270 */
[----:B------:R-:W-:Y:S02]  /*0520*/  P2R R55, PR, RZ, 0x1 ;  /* 0x00000001ff377803 */ /* 0x000fe40000000000 */
[----:B------:R-:W-:Y:S02]  /*0530*/  ISETP.GE.AND P2, PT, R58, UR4, PT ;  /* 0x000000043a007c0c */ /* 0x000fe4000bf46270 */
[----:B------:R-:W-:-:S05]  /*0540*/  ISETP.GE.AND P3, PT, R59, UR4, PT ;  /* 0x000000043b007c0c */ /* 0x000fca000bf66270 */
[----:B------:R-:W4:Y:S01]  /*0550*/  @!P0 LDG.E R40, desc[UR8][R4.64+0x2c] ;  /* 0x00002c0804288981 */ /* 0x000f22000c1e1900 */
[----:B------:R-:W-:Y:S02]  /*0560*/  ISETP.GE.AND P0, PT, R56, UR4, PT ;  /* 0x0000000438007c0c */ /* 0x000fe4000bf06270 */
[----:B------:R-:W-:Y:S01]  /*0570*/  ISETP.GE.AND P4, PT, R60, UR4, PT ;  /* 0x000000043c007c0c */ /* 0x000fe2000bf86270 */
[----:B------:R-:W4:Y:S01]  /*0580*/  @!P1 LDG.E R42, desc[UR8][R4.64+0x34] ;  /* 0x00003408042a9981 */ /* 0x000f22000c1e1900 */
[----:B------:R-:W-:Y:S02]  /*0590*/  ISETP.GE.AND P5, PT, R61, UR4, PT ;  /* 0x000000043d007c0c */ /* 0x000fe4000bfa6270 */
[----:B------:R-:W-:Y:S01]  /*05a0*/  ISETP.GE.AND P6, PT, R62, UR4, PT ;  /* 0x000000043e007c0c */ /* 0x000fe2000bfc6270 */
[----:B------:R-:W4:Y:S04]  /*05b0*/  @!P2 LDG.E R43, desc[UR8][R4.64+0x38] ;  /* 0x00003808042ba981 */ /* 0x000f28000c1e1900 */
[----:B------:R-:W4:Y:S04]  /*05c0*/  @!P3 LDG.E R44, desc[UR8][R4.64+0x3c] ;  /* 0x00003c08042cb981 */ /* 0x000f28000c1e1900 */
[----:B------:R-:W4:Y:S04]  /*05d0*/  @!P0 LDG.E R41, desc[UR8][R4.64+0x30] ;  /* 0x0000300804298981 */ /* 0x000f28000c1e1900 */
[----:B------:R-:W4:Y:S04]  /*05e0*/  @!P4 LDG.E R46, desc[UR8][R4.64+0x40] ;  /* 0x00004008042ec981 */ /* 0x000f28000c1e1900 */
[----:B------:R-:W4:Y:S04]  /*05f0*/  @!P5 LDG.E R48, desc[UR8][R4.64+0x44] ;  /* 0x000044080430d981 */ /* 0x000f28000c1e1900 */
[----:B------:R1:W4:Y:S01]  /*0600*/  @!P6 LDG.E R49, desc[UR8][R4.64+0x48] ;  /* 0x000048080431e981 */ /* 0x000322000c1e1900 */
[----:B------:R-:W-:Y:S01]  /*0610*/  P2R R56, PR, RZ, 0x1 ;  /* 0x00000001ff387803 */ /* 0x000fe20000000000 */
[----:B------:R-:W-:Y:S01]  /*0620*/  BAR.SYNC.DEFER_BLOCKING 0x0 ;  /* 0x0000000000007b1d */ /* 0x000fe20000010000 */
[----:B------:R-:W-:-:S04]  /*0630*/  ISETP.NE.AND P0, PT, R55, RZ, PT ;  /* 0x000000ff3700720c */ /* 0x000fc80003f05270 */
[----:B------:R-:W-:Y:S02]  /*0640*/  P2R R55, PR, RZ, 0x1 ;  /* 0x00000001ff377803 */ /* 0x000fe40000000000 */
[----:B------:R-:W-:-:S04]  /*0650*/  ISETP.NE.AND P0, PT, R54, RZ, PT ;  /* 0x000000ff3600720c */ /* 0x000fc80003f05270 */
[----:B------:R-:W-:Y:S02]  /*0660*/  P2R R54, PR, RZ, 0x1 ;  /* 0x00000001ff367803 */ /* 0x000fe40000000000 */
[----:B------:R-:W-:-:S04]  /*0670*/  ISETP.NE.AND P0, PT, R53, RZ, PT ;  /* 0x000000ff3500720c */ /* 0x000fc80003f05270 */
[----:B------:R-:W-:Y:S02]  /*0680*/  P2R R53, PR, RZ, 0x1 ;  /* 0x00000001ff357803 */ /* 0x000fe40000000000 */
[----:B------:R-:W-:-:S04]  /*0690*/  ISETP.NE.AND P0, PT, R52, RZ, PT ;  /* 0x000000ff3400720c */ /* 0x000fc80003f05270 */
[----:B------:R-:W-:Y:S01]  /*06a0*/  P2R R52, PR, RZ, 0x1 ;  /* 0x00000001ff347803 */ /* 0x000fe20000000000 */
[----:B------:R-:W5:Y:S01]  /*06b0*/  @!P1 LDG.E R23, desc[UR8][R6.64+0x34] ;  /* 0x0000340806179981 */ /* 0x000f62000c1e1900 */
[----:B------:R-:W-:-:S03]  /*06c0*/  ISETP.NE.AND P0, PT, R51, RZ, PT ;  /* 0x000000ff3300720c */ /* 0x000fc60003f05270 */
[----:B------:R-:W5:Y:S01]  /*06d0*/  @!P2 LDG.E R24, desc[UR8][R6.64+0x38] ;  /* 0x000038080618a981 */ /* 0x000f62000c1e1900 */
[----:B------:R-:W-:Y:S02]  /*06e0*/  P2R R51, PR, RZ, 0x1 ;  /* 0x00000001ff337803 */ /* 0x000fe40000000000 */
[----:B------:R-:W-:Y:S01]  /*06f0*/  ISETP.NE.AND P0, PT, R50, RZ, PT ;  /* 0x000000ff3200720c */ /* 0x000fe20003f05270 */
[----:B------:R-:W5:Y:S03]  /*0700*/  @!P3 LDG.E R25, desc[UR8][R6.64+0x3c] ;  /* 0x00003c080619b981 */ /* 0x000f66000c1e1900 */
[----:B------:R-:W-:Y:S01]  /*0710*/  P2R R50, PR, RZ, 0x1 ;  /* 0x00000001ff327803 */ /* 0x000fe20000000000 */
[----:B------:R-:W5:Y:S01]  /*0720*/  @!P4 LDG.E R26, desc[UR8][R6.64+0x40] ;  /* 0x00004008061ac981 */ /* 0x000f62000c1e1900 */
[----:B------:R-:W-:-:S03]  /*0730*/  ISETP.NE.AND P0, PT, R47, RZ, PT ;  /* 0x000000ff2f00720c */ /* 0x000fc60003f05270 */
[----:B------:R-:W5:Y:S01]  /*0740*/  @!P5 LDG.E R27, desc[UR8][R6.64+0x44] ;  /* 0x00004408061bd981 */ /* 0x000f62000c1e1900 */
[----:B------:R-:W-:Y:S02]  /*0750*/  P2R R47, PR, RZ, 0x1 ;  /* 0x00000001ff2f7803 */ /* 0x000fe40000000000 */
[----:B------:R-:W-:Y:S01]  /*0760*/  ISETP.NE.AND P0, PT, R45, RZ, PT ;  /* 0x000000ff2d00720c */ /* 0x000fe20003f05270 */
[----:B------:R-:W5:Y:S03]  /*0770*/  @!P6 LDG.E R28, desc[UR8][R6.64+0x48] ;  /* 0x00004808061ce981 */ /* 0x000f66000c1e1900 */
[----:B------:R-:W-:Y:S02]  /*0780*/  P2R R45, PR, RZ, 0x1 ;  /* 0x00000001ff2d7803 */ /* 0x000fe40000000000 */
[----:B------:R-:W-:-:S04]  /*0790*/  ISETP.NE.AND P0, PT, R11, RZ, PT ;  /* 0x000000ff0b00720c */ /* 0x000fc80003f05270 */
[----:B------:R-:W-:Y:S02]  /*07a0*/  P2R R11, PR, RZ, 0x1 ;  /* 0x00000001ff0b7803 */ /* 0x000fe40000000000 */
[----:B------:R-:W-:-:S04]  /*07b0*/  ISETP.NE.AND P0, PT, R10, RZ, PT ;  /* 0x000000ff0a00720c */ /* 0x000fc80003f05270 */
[----:B------:R-:W-:Y:S02]  /*07c0*/  P2R R10, PR, RZ, 0x1 ;  /* 0x00000001ff0a7803 */ /* 0x000fe40000000000 */
[----:B------:R-:W-:-:S04]  /*07d0*/  ISETP.NE.AND P0, PT, R8, RZ, PT ;  /* 0x000000ff0800720c */ /* 0x000fc80003f05270 */
[----:B------:R-:W-:Y:S02]  /*07e0*/  P2R R8, PR, RZ, 0x1 ;  /* 0x00000001ff087803 */ /* 0x000fe40000000000 */
[----:B------:R-:W-:Y:S01]  /*07f0*/  ISETP.GE.AND P0, PT, R9, UR4, PT ;  /* 0x0000000409007c0c */ /* 0x000fe2000bf06270 */
[----:B------:R-:W0:-:S12]  /*0800*/  LDCU.64 UR4, c[0x0][0x3a8] ;  /* 0x00007500ff0477ac */ /* 0x000e180008000a00 */
[----:B------:R-:W5:Y:S01]  /*0810*/  @!P0 LDG.E R2, desc[UR8][R6.64] ;  /* 0x0000000806028981 */ /* 0x000f62000c1e1900 */
[----:B------:R-:W-:-:S13]  /*0820*/  ISETP.NE.AND P0, PT, R8, RZ, PT ;  /* 0x000000ff0800720c */ /* 0x000fda0003f05270 */
        /* <DEDUP_REMOVED lines=21> */
[----:B------:R-:W-:Y:S01]  /*0980*/  ISETP.NE.AND P0, PT, R56, RZ, PT ;  /* 0x000000ff3800720c */ /* 0x000fe20003f05270 */
[----:B------:R-:W-:Y:S01]  /*0990*/  IMAD.MOV.U32 R8, RZ, RZ, -0x1 ;  /* 0xffffffffff087424 */ /* 0x000fe200078e00ff */
[----:B--2---:R-:W-:-:S04]  /*09a0*/  ISETP.GT.AND P1, PT, R30, -0x1, PT ;  /* 0xffffffff1e00780c */ /* 0x004fc80003f24270 */
[----:B-1----:R-:W-:-:S07]  /*09b0*/  SEL R5, R8, 0x80000000, !P1 ;  /* 0x8000000008057807 */ /* 0x002fce0004800000 */
[----:B------:R1:W5:Y:S01]  /*09c0*/  @!P0 LDG.E R22, desc[UR8][R6.64+0x30] ;  /* 0x0000300806168981 */ /* 0x000362000c1e1900 */
[----:B---3--:R-:W-:Y:S02]  /*09d0*/  ISETP.GT.AND P0, PT, R29, -0x1, PT ;  /* 0xffffffff1d00780c */ /* 0x008fe40003f04270 */
[----:B----4-:R-:W-:Y:S02]  /*09e0*/  ISETP.GT.AND P1, PT, R32, -0x1, PT ;  /* 0xffffffff2000780c */ /* 0x010fe40003f24270 */
[----:B------:R-:W-:Y:S02]  /*09f0*/  SEL R4, R8, 0x80000000, !P0 ;  /* 0x8000000008047807 */ /* 0x000fe40004000000 */
[----:B------:R-:W-:Y:S02]  /*0a00*/  ISETP.GT.AND P0, PT, R31, -0x1, PT ;  /* 0xffffffff1f00780c */ /* 0x000fe40003f04270 */
[----:B------:R-:W-:Y:S02]  /*0a10*/  LOP3.LUT R29, R4, R29, RZ, 0x3c, !PT ;  /* 0x0000001d041d7212 */ /* 0x000fe400078e3cff */
[----:B------:R-:W-:-:S02]  /*0a20*/  LOP3.LUT R30, R5, R30, RZ, 0x3c, !PT ;  /* 0x0000001e051e7212 */ /* 0x000fc400078e3cff */
[C---:B------:R-:W-:Y:S02]  /*0a30*/  SEL R4, R8.reuse, 0x80000000, !P0 ;  /* 0x8000000008047807 */ /* 0x040fe40004000000 */
[----:B------:R-:W-:Y:S02]  /*0a40*/  SEL R5, R8, 0x80000000, !P1 ;  /* 0x8000000008057807 */ /* 0x000fe40004800000 */
[----:B------:R-:W-:Y:S02]  /*0a50*/  ISETP.GT.AND P2, PT, R33, -0x1, PT ;  /* 0xffffffff2100780c */ /* 0x000fe40003f44270 */
[----:B------:R-:W-:Y:S02]  /*0a60*/  ISETP.GT.AND P3, PT, R34, -0x1, PT ;  /* 0xffffffff2200780c */ /* 0x000fe40003f64270 */
[----:B------:R-:W-:Y:S02]  /*0a70*/  ISETP.GT.AND P0, PT, R35, -0x1, PT ;  /* 0xffffffff2300780c */ /* 0x000fe40003f04270 */
[----:B------:R-:W-:-:S02]  /*0a80*/  ISETP.GT.AND P1, PT, R36, -0x1, PT ;  /* 0xffffffff2400780c */ /* 0x000fc40003f24270 */
[----:B------:R-:W-:Y:S02]  /*0a90*/  LOP3.LUT R31, R4, R31, RZ, 0x3c, !PT ;  /* 0x0000001f041f7212 */ /* 0x000fe400078e3cff */
[----:B------:R-:W-:Y:S01]  /*0aa0*/  LOP3.LUT R32, R5, R32, RZ, 0x3c, !PT ;  /* 0x0000002005207212 */ /* 0x000fe200078e3cff */
[----:B0-----:R-:W-:Y:S01]  /*0ab0*/  UIADD3 UR7, UPT, UPT, UR4, 0x6, URZ ;  /* 0x0000000604077890 */ /* 0x001fe2000fffe0ff */
[C---:B-1----:R-:W-:Y:S01]  /*0ac0*/  SEL R6, R8.reuse, 0x80000000, !P2 ;  /* 0x8000000008067807 */ /* 0x042fe20005000000 */
[----:B------:R-:W-:Y:S01]  /*0ad0*/  UIADD3 UR5, UPT, UPT, -UR4, UR5, URZ ;  /* 0x0000000504057290 */ /* 0x000fe2000fffe1ff */
[C---:B------:R-:W-:Y:S02]  /*0ae0*/  SEL R7, R8.reuse, 0x80000000, !P3 ;  /* 0x8000000008077807 */ /* 0x040fe40005800000 */
[C---:B------:R-:W-:Y:S02]  /*0af0*/  SEL R4, R8.reuse, 0x80000000, !P0 ;  /* 0x8000000008047807 */ /* 0x040fe40004000000 */
[----:B------:R-:W-:Y:S01]  /*0b00*/  SEL R5, R8, 0x80000000, !P1 ;  /* 0x8000000008057807 */ /* 0x000fe20004800000 */
[----:B------:R-:W-:Y:S01]  /*0b10*/  UMOV UR4, 0x400 ;  /* 0x0000040000047882 */ /* 0x000fe20000000000 */
[----:B------:R-:W-:-:S02]  /*0b20*/  ISETP.GT.AND P2, PT, R37, -0x1, PT ;  /* 0xffffffff2500780c */ /* 0x000fc40003f44270 */
[----:B------:R-:W-:Y:S02]  /*0b30*/  ISETP.GT.AND P3, PT, R38, -0x1, PT ;  /* 0xffffffff2600780c */ /* 0x000fe40003f64270 */
[----:B------:R-:W-:Y:S01]  /*0b40*/  ISETP.GT.AND P0, PT, R39, -0x1, PT ;  /* 0xffffffff2700780c */ /* 0x000fe20003f04270 */
[----:B------:R-:W-:Y:S01]  /*0b50*/  BAR.SYNC.DEFER_BLOCKING 0x0 ;  /* 0x0000000000007b1d */ /* 0x000fe20000010000 */
[----:B------:R-:W-:Y:S01]  /*0b60*/  ISETP.GT.AND P1, PT, R40, -0x1, PT ;  /* 0xffffffff2800780c */ /* 0x000fe20003f24270 */
[----:B------:R-:W-:Y:S01]  /*0b70*/  ULEA UR4, UR6, UR4, 0x18 ;  /* 0x0000000406047291 */ /* 0x000fe2000f8ec0ff */
[----:B------:R-:W-:Y:S02]  /*0b80*/  LOP3.LUT R33, R6, R33, RZ, 0x3c, !PT ;  /* 0x0000002106217212 */ /* 0x000fe400078e3cff */
[----:B------:R-:W-:Y:S02]  /*0b90*/  LOP3.LUT R34, R7, R34, RZ, 0x3c, !PT ;  /* 0x0000002207227212 */ /* 0x000fe400078e3cff */
[----:B------:R-:W-:-:S02]  /*0ba0*/  LOP3.LUT R35, R4, R35, RZ, 0x3c, !PT ;  /* 0x0000002304237212 */ /* 0x000fc400078e3cff */
[----:B------:R-:W-:Y:S02]  /*0bb0*/  LOP3.LUT R36, R5, R36, RZ, 0x3c, !PT ;  /* 0x0000002405247212 */ /* 0x000fe400078e3cff */
[C---:B------:R-:W-:Y:S02]  /*0bc0*/  SEL R6, R8.reuse, 0x80000000, !P2 ;  /* 0x8000000008067807 */ /* 0x040fe40005000000 */
[C---:B------:R-:W-:Y:S02]  /*0bd0*/  SEL R7, R8.reuse, 0x80000000, !P3 ;  /* 0x8000000008077807 */ /* 0x040fe40005800000 */
[C---:B------:R-:W-:Y:S02]  /*0be0*/  SEL R4, R8.reuse, 0x80000000, !P0 ;  /* 0x8000000008047807 */ /* 0x040fe40004000000 */
[----:B------:R-:W-:Y:S02]  /*0bf0*/  SEL R5, R8, 0x80000000, !P1 ;  /* 0x8000000008057807 */ /* 0x000fe40004800000 */
[----:B------:R-:W-:-:S02]  /*0c00*/  ISETP.GT.AND P2, PT, R41, -0x1, PT ;  /* 0xffffffff2900780c */ /* 0x000fc40003f44270 */
[----:B------:R-:W-:Y:S02]  /*0c10*/  ISETP.GT.AND P3, PT, R42, -0x1, PT ;  /* 0xffffffff2a00780c */ /* 0x000fe40003f64270 */
[----:B------:R-:W-:Y:S02]  /*0c20*/  ISETP.GT.AND P0, PT, R43, -0x1, PT ;  /* 0xffffffff2b00780c */ /* 0x000fe40003f04270 */
[----:B------:R-:W-:Y:S02]  /*0c30*/  ISETP.GT.AND P1, PT, R44, -0x1, PT ;  /* 0xffffffff2c00780c */ /* 0x000fe40003f24270 */
        /* <DEDUP_REMOVED lines=8> */
[----:B------:R-:W-:-:S02]  /*0cc0*/  LEA R45, R0, UR4, 0x2 ;  /* 0x00000004002d7c11 */ /* 0x000fc4000f8e10ff */
[----:B------:R-:W-:Y:S02]  /*0cd0*/  ISETP.GT.AND P0, PT, R46, -0x1, PT ;  /* 0xffffffff2e00780c */ /* 0x000fe40003f04270 */
[----:B------:R-:W-:Y:S02]  /*0ce0*/  ISETP.GT.AND P1, PT, R48, -0x1, PT ;  /* 0xffffffff3000780c */ /* 0x000fe40003f24270 */
[----:B------:R-:W-:Y:S01]  /*0cf0*/  ISETP.GT.AND P2, PT, R49, -0x1, PT ;  /* 0xffffffff3100780c */ /* 0x000fe20003f44270 */
[----:B------:R-:W-:Y:S01]  /*0d00*/  IMAD R47, R0, 0x80, R45 ;  /* 0x00000080002f7824 */ /* 0x000fe200078e022d */
[----:B------:R-:W-:Y:S02]  /*0d10*/  LOP3.LUT R42, R7, R42, RZ, 0x3c, !PT ;  /* 0x0000002a072a7212 */ /* 0x000fe400078e3cff */
[----:B------:R-:W-:Y:S02]  /*0d20*/  LOP3.LUT R43, R4, R43, RZ, 0x3c, !PT ;  /* 0x0000002b042b7212 */ /* 0x000fe400078e3cff */
[----:B------:R-:W-:-:S02]  /*0d30*/  LOP3.LUT R44, R5, R44, RZ, 0x3c, !PT ;  /* 0x0000002c052c7212 */ /* 0x000fc400078e3cff */
[----:B------:R-:W-:Y:S02]  /*0d40*/  SHF.R.U32.HI R123, RZ, 0x5, R0 ;  /* 0x00000005ff7b7819 */ /* 0x000fe40000011600 */
[C---:B------:R-:W-:Y:S02]  /*0d50*/  SEL R5, R8.reuse, 0x80000000, !P0 ;  /* 0x8000000008057807 */ /* 0x040fe40004000000 */
[C---:B------:R-:W-:Y:S02]  /*0d60*/  SEL R7, R8.reuse, 0x80000000, !P1 ;  /* 0x8000000008077807 */ /* 0x040fe40004800000 */
[----:B------:R-:W-:Y:S01]  /*0d70*/  SEL R4, R8, 0x80000000, !P2 ;  /* 0x8000000008047807 */ /* 0x000fe20005000000 */
[----:B------:R-:W-:Y:S01]  /*0d80*/  IMAD R51, R0, -0x38, R47 ;  /* 0xffffffc800337824 */ /* 0x000fe200078e022f */
[----:B------:R-:W-:Y:S02]  /*0d90*/  LOP3.LUT R41, R6, R41, RZ, 0x3c, !PT ;  /* 0x0000002906297212 */ /* 0x000fe400078e3cff */
[----:B------:R-:W-:-:S02]  /*0da0*/  LOP3.LUT R46, R5, R46, RZ, 0x3c, !PT ;  /* 0x0000002e052e7212 */ /* 0x000fc400078e3cff */
[----:B------:R-:W-:Y:S02]  /*0db0*/  LOP3.LUT R48, R7, R48, RZ, 0x3c, !PT ;  /* 0x0000003007307212 */ /* 0x000fe400078e3cff */
[----:B------:R-:W-:Y:S02]  /*0dc0*/  LOP3.LUT R49, R4, R49, RZ, 0x3c, !PT ;  /* 0x0000003104317212 */ /* 0x000fe400078e3cff */
[----:B------:R-:W-:-:S07]  /*0dd0*/  LEA R50, R123, UR4, 0x2 ;  /* 0x000000047b327c11 */ /* 0x000fce000f8e10ff */
.L_x_222:
[----:B------:R-:W-:Y:S01]  /*0de0*/  UISETP.LT.AND UP0, UPT, UR5, 0x6, UPT ;  /* 0x000000060500788c */ /* 0x000fe2000bf01270 */
[C---:B------:R-:W-:Y:S01]  /*0df0*/  ISETP.NE.AND P0, PT, R29.reuse, 0x7fffffff, PT ;  /* 0x7fffffff1d00780c */ /* 0x040fe20003f05270 */
[----:B------:R-:W-:Y:S01]  /*0e00*/  UIADD3 UR6, UPT, UPT, UR7, -0x6, URZ ;  /* 0xfffffffa07067890 */ /* 0x000fe2000fffe0ff */
[----:B------:R-:W-:Y:S01]  /*0e10*/  STS [R45], RZ ;  /* 0x000000ff2d007388 */ /* 0x000fe20000000800 */
[----:B------:R-:W-:Y:S01]  /*0e20*/  USEL UR4, UR5, 0x6, UP0 ;  /* 0x0000000605047887 */ /* 0x000fe20008000000 */
[----:B0-----:R-:W-:Y:S01]  /*0e30*/  SEL R4, R29, 0x80000000, P0 ;  /* 0x800000001d047807 */ /* 0x001fe20000000000 */
[----:B------:R-:W-:Y:S01]  /*0e40*/  UISETP.GE.AND UP0, UPT, UR7, UR10, UPT ;  /* 0x0000000a0700728c */ /* 0x000fe2000bf06270 */
[----:B------:R-:W-:Y:S01]  /*0e50*/  STS [R45+0x400], RZ ;  /* 0x000400ff2d007388 */ /* 0x000fe20000000800 */
[----:B------:R-:W-:Y:S01]  /*0e60*/  UBMSK UR4, URZ, UR4 ;  /* 0x00000004ff04729b */ /* 0x000fe20008000000 */
[----:B------:R-:W-:Y:S02]  /*0e70*/  SHF.R.U32.HI R4, RZ, UR6, R4 ;  /* 0x00000006ff047c19 */ /* 0x000fe40008011604 */
[----:B------:R-:W-:Y:S01]  /*0e80*/  STS [R45+0x800], RZ ;  /* 0x000800ff2d007388 */ /* 0x000fe20000000800 */
[----:B------:R-:W-:-:S02]  /*0e90*/  ISETP.NE.AND P0, PT, R30, 0x7fffffff, PT ;  /* 0x7fffffff1e00780c */ /* 0x000fc40003f05270 */
[----:B------:R-:W-:Y:S01]  /*0ea0*/  LOP3.LUT R4, R4, UR4, RZ, 0xc0, !PT ;  /* 0x0000000404047c12 */ /* 0x000fe2000f8ec0ff */
[----:B------:R-:W-:Y:S01]  /*0eb0*/  STS [R45+0xc00], RZ ;  /* 0x000c00ff2d007388 */ /* 0x000fe20000000800 */
[C---:B------:R-:W-:Y:S02]  /*0ec0*/  ISETP.NE.AND P2, PT, R123.reuse, 0x6, PT ;  /* 0x000000067b00780c */ /* 0x040fe40003f45270 */
[----:B------:R-:W-:Y:S01]  /*0ed0*/  ISETP.NE.AND P3, PT, R123, 0x7, PT ;  /* 0x000000077b00780c */ /* 0x000fe20003f65270 */
[----:B------:R-:W-:Y:S01]  /*0ee0*/  IMAD.SHL.U32 R5, R4, 0x400, RZ ;  /* 0x0000040004057824 */ /* 0x000fe200078e00ff */
[----:B------:R-:W-:Y:S01]  /*0ef0*/  SHF.R.U32.HI R4, RZ, 0x4, R4 ;  /* 0x00000004ff047819 */ /* 0x000fe20000011604 */
[----:B------:R-:W-:Y:S03]  /*0f00*/  STS [R45+0x1000], RZ ;  /* 0x001000ff2d007388 */ /* 0x000fe60000000800 */
[----:B------:R-:W-:Y:S01]  /*0f10*/  LOP3.LUT R54, R5, 0x7c00, RZ, 0xc0, !PT ;  /* 0x00007c0005367812 */ /* 0x000fe200078ec0ff */
[----:B------:R-:W-:Y:S01]  /*0f20*/  STS [R45+0x1400], RZ ;  /* 0x001400ff2d007388 */ /* 0x000fe20000000800 */
[----:B------:R-:W-:-:S03]  /*0f30*/  LOP3.LUT R4, R4, 0xffffffe, RZ, 0xc0, !PT ;  /* 0x0ffffffe04047812 */ /* 0x000fc600078ec0ff */
[----:B------:R-:W-:Y:S01]  /*0f40*/  STS [R45+0x1800], RZ ;  /* 0x001800ff2d007388 */ /* 0x000fe20000000800 */
[----:B------:R-:W-:Y:S02]  /*0f50*/  IADD3 R54, PT, PT, R4, R45, R54 ;  /* 0x0000002d04367210 */ /* 0x000fe40007ffe036 */
[----:B------:R-:W-:Y:S01]  /*0f60*/  SEL R4, R30, 0x80000000, P0 ;  /* 0x800000001e047807 */ /* 0x000fe20000000000 */
[----:B------:R-:W-:Y:S01]  /*0f70*/  STS [R45+0x1c00], RZ ;  /* 0x001c00ff2d007388 */ /* 0x000fe20000000800 */
[----:B------:R-:W-:Y:S02]  /*0f80*/  ISETP.NE.AND P0, PT, R31, 0x7fffffff, PT ;  /* 0x7fffffff1f00780c */ /* 0x000fe40003f05270 */
[----:B------:R-:W-:Y:S01]  /*0f90*/  SHF.R.U32.HI R4, RZ, UR6, R4 ;  /* 0x00000006ff047c19 */ /* 0x000fe20008011604 */
[----:B------:R-:W-:Y:S03]  /*0fa0*/  STS [R45+0x2000], RZ ;  /* 0x002000ff2d007388 */ /* 0x000fe60000000800 */
[----:B------:R-:W-:Y:S01]  /*0fb0*/  LOP3.LUT R4, R4, UR4, RZ, 0xc0, !PT ;  /* 0x0000000404047c12 */ /* 0x000fe2000f8ec0ff */
[----:B------:R-:W-:Y:S03]  /*0fc0*/  STS [R45+0x2400], RZ ;  /* 0x002400ff2d007388 */ /* 0x000fe60000000800 */
[----:B------:R-:W-:Y:S01]  /*0fd0*/  SHF.R.U32.HI R6, RZ, 0x4, R4 ;  /* 0x00000004ff067819 */ /* 0x000fe20000011604 */
[----:B------:R-:W-:Y:S01]  /*0fe0*/  STS [R45+0x2800], RZ ;  /* 0x002800ff2d007388 */ /* 0x000fe20000000800 */
[----:B------:R-:W-:-:S02]  /*0ff0*/  IMAD.SHL.U32 R5, R4, 0x400, RZ ;  /* 0x0000040004057824 */ /* 0x000fc400078e00ff */
[----:B------:R-:W-:Y:S01]  /*1000*/  LOP3.LUT R6, R6, 0xffffffe, RZ, 0xc0, !PT ;  /* 0x0ffffffe06067812 */ /* 0x000fe200078ec0ff */
[----:B------:R-:W-:Y:S02]  /*1010*/  STS [R45+0x2c00], RZ ;  /* 0x002c00ff2d007388 */ /* 0x000fe40000000800 */
[----:B------:R-:W-:Y:S02]  /*1020*/  LOP3.LUT R4, R5, 0x7c00, RZ, 0xc0, !PT ;  /* 0x00007c0005047812 */ /* 0x000fe400078ec0ff */
[----:B------:R-:W-:Y:S02]  /*1030*/  STS [R45+0x3000], RZ ;  /* 0x003000ff2d007388 */ /* 0x000fe40000000800 */
[----:B------:R-:W-:Y:S02]  /*1040*/  IADD3 R55, PT, PT, R6, R45, R4 ;  /* 0x0000002d06377210 */ /* 0x000fe40007ffe004 */
[----:B------:R-:W-:Y:S01]  /*1050*/  STS [R45+0x3400], RZ ;  /* 0x003400ff2d007388 */ /* 0x000fe20000000800 */
[----:B------:R-:W-:-:S02]  /*1060*/  SEL R4, R31, 0x80000000, P0 ;  /* 0x800000001f047807 */ /* 0x000fc40000000000 */
[----:B------:R-:W-:Y:S01]  /*1070*/  ISETP.NE.AND P0, PT, R32, 0x7fffffff, PT ;  /* 0x7fffffff2000780c */ /* 0x000fe20003f05270 */
[----:B------:R-:W-:Y:S01]  /*1080*/  STS [R45+0x3800], RZ ;  /* 0x003800ff2d007388 */ /* 0x000fe20000000800 */
[----:B------:R-:W-:-:S03]  /*1090*/  SHF.R.U32.HI R4, RZ, UR6, R4 ;  /* 0x00000006ff047c19 */ /* 0x000fc60008011604 */
[----:B------:R-:W-:Y:S01]  /*10a0*/  STS [R45+0x3c00], RZ ;  /* 0x003c00ff2d007388 */ /* 0x000fe20000000800 */
[----:B------:R-:W-:-:S03]  /*10b0*/  LOP3.LUT R4, R4, UR4, RZ, 0xc0, !PT ;  /* 0x0000000404047c12 */ /* 0x000fc6000f8ec0ff */
[----:B------:R-:W-:Y:S02]  /*10c0*/  STS [R45+0x4000], RZ ;  /* 0x004000ff2d007388 */ /* 0x000fe40000000800 */
[----:B------:R-:W-:Y:S01]  /*10d0*/  IMAD.SHL.U32 R6, R4, 0x400, RZ ;  /* 0x0000040004067824 */ /* 0x000fe200078e00ff */
[----:B------:R-:W-:Y:S01]  /*10e0*/  SHF.R.U32.HI R4, RZ, 0x4, R4 ;  /* 0x00000004ff047819 */ /* 0x000fe20000011604 */
[----:B------:R-:W-:Y:S03]  /*10f0*/  STS [R45+0x4400], RZ ;  /* 0x004400ff2d007388 */ /* 0x000fe60000000800 */
[----:B------:R-:W-:Y:S01]  /*1100*/  LOP3.LUT R6, R6, 0x7c00, RZ, 0xc0, !PT ;  /* 0x00007c0006067812 */ /* 0x000fe200078ec0ff */
[----:B------:R-:W-:Y:S01]  /*1110*/  STS [R45+0x4800], RZ ;  /* 0x004800ff2d007388 */ /* 0x000fe20000000800 */
[----:B------:R-:W-:-:S03]  /*1120*/  LOP3.LUT R57, R4, 0xffffffe, RZ, 0xc0, !PT ;  /* 0x0ffffffe04397812 */ /* 0x000fc600078ec0ff */
[----:B------:R-:W-:Y:S01]  /*1130*/  STS [R45+0x4c00], RZ ;  /* 0x004c00ff2d007388 */ /* 0x000fe20000000800 */
[----:B------:R-:W-:-:S03]  /*1140*/  IADD3 R57, PT, PT, R57, R45, R6 ;  /* 0x0000002d39397210 */ /* 0x000fc60007ffe006 */
[----:B------:R-:W-:Y:S04]  /*1150*/  STS [R45+0x5000], RZ ;  /* 0x005000ff2d007388 */ /* 0x000fe80000000800 */
        /* <DEDUP_REMOVED lines=12> */
[----:B------:R-:W0:Y:S01]  /*1220*/  LDS.U16 R52, [R54] ;  /* 0x0000000036347984 */ /* 0x000e220000000400 */
[----:B------:R-:W1:Y:S02]  /*1230*/  S2R R127, SR_LANEID ;  /* 0x00000000007f7919 */ /* 0x000e640000000000 */
[----:B-1----:R-:W-:Y:S01]  /*1240*/  ISETP.NE.AND P1, PT, R127, 0x1f, PT ;  /* 0x0000001f7f00780c */ /* 0x002fe20003f25270 */
[----:B0-----:R-:W-:-:S05]  /*1250*/  VIADD R5, R52, 0x1 ;  /* 0x0000000134057836 */ /* 0x001fca0000000000 */
[----:B------:R0:W-:Y:S04]  /*1260*/  STS.U16 [R54], R5 ;  /* 0x0000000536007388 */ /* 0x0001e80000000400 */
[----:B------:R-:W1:Y:S01]  /*1270*/  LDS.U16 R56, [R55] ;  /* 0x0000000037387984 */ /* 0x000e620000000400 */
[----:B0-----:R-:W-:Y:S02]  /*1280*/  SEL R5, R32, 0x80000000, P0 ;  /* 0x8000000020057807 */ /* 0x001fe40000000000 */
[----:B------:R-:W-:Y:S02]  /*1290*/  ISETP.NE.AND P0, PT, R33, 0x7fffffff, PT ;  /* 0x7fffffff2100780c */ /* 0x000fe40003f05270 */
[----:B------:R-:W-:-:S04]  /*12a0*/  SHF.R.U32.HI R5, RZ, UR6, R5 ;  /* 0x00000006ff057c19 */ /* 0x000fc80008011605 */
[----:B------:R-:W-:-:S05]  /*12b0*/  LOP3.LUT R5, R5, UR4, RZ, 0xc0, !PT ;  /* 0x0000000405057c12 */ /* 0x000fca000f8ec0ff */
[----:B------:R-:W-:Y:S01]  /*12c0*/  IMAD.SHL.U32 R6, R5, 0x400, RZ ;  /* 0x0000040005067824 */ /* 0x000fe200078e00ff */
[----:B------:R-:W-:-:S04]  /*12d0*/  SHF.R.U32.HI R5, RZ, 0x4, R5 ;  /* 0x00000004ff057819 */ /* 0x000fc80000011605 */
[----:B------:R-:W-:Y:S02]  /*12e0*/  LOP3.LUT R8, R6, 0x7c00, RZ, 0xc0, !PT ;  /* 0x00007c0006087812 */ /* 0x000fe400078ec0ff */
[----:B------:R-:W-:-:S04]  /*12f0*/  LOP3.LUT R5, R5, 0xffffffe, RZ, 0xc0, !PT ;  /* 0x0ffffffe05057812 */ /* 0x000fc800078ec0ff */
[----:B------:R-:W-:Y:S01]  /*1300*/  IADD3 R59, PT, PT, R5, R45, R8 ;  /* 0x0000002d053b7210 */ /* 0x000fe20007ffe008 */
[----:B-1----:R-:W-:-:S05]  /*1310*/  VIADD R4, R56, 0x1 ;  /* 0x0000000138047836 */ /* 0x002fca0000000000 */
        /* <DEDUP_REMOVED lines=9> */
[----:B------:R-:W-:Y:S02]  /*13b0*/  LOP3.LUT R61, R4, 0xffffffe, RZ, 0xc0, !PT ;  /* 0x0ffffffe043d7812 */ /* 0x000fe400078ec0ff */
[----:B------:R-:W-:Y:S02]  /*13c0*/  SEL R5, R34, 0x80000000, P0 ;  /* 0x8000000022057807 */ /* 0x000fe40000000000 */
[----:B------:R-:W-:Y:S02]  /*13d0*/  IADD3 R61, PT, PT, R61, R45, R8 ;  /* 0x0000002d3d3d7210 */ /* 0x000fe40007ffe008 */
[----:B------:R-:W-:Y:S02]  /*13e0*/  SHF.R.U32.HI R5, RZ, UR6, R5 ;  /* 0x00000006ff057c19 */ /* 0x000fe40008011605 */
[----:B------:R-:W-:-:S02]  /*13f0*/  ISETP.NE.AND P0, PT, R35, 0x7fffffff, PT ;  /* 0x7fffffff2300780c */ /* 0x000fc40003f05270 */
[----:B------:R-:W-:Y:S01]  /*1400*/  LOP3.LUT R5, R5, UR4, RZ, 0xc0, !PT ;  /* 0x0000000405057c12 */ /* 0x000fe2000f8ec0ff */
[----:B-1----:R-:W-:-:S05]  /*1410*/  VIADD R6, R58, 0x1 ;  /* 0x000000013a067836 */ /* 0x002fca0000000000 */
[----:B------:R0:W-:Y:S04]  /*1420*/  STS.U16 [R57], R6 ;  /* 0x0000000639007388 */ /* 0x0001e80000000400 */
[----:B------:R-:W1:Y:S01]  /*1430*/  LDS.U16 R60, [R59] ;  /* 0x000000003b3c7984 */ /* 0x000e620000000400 */
[----:B0-----:R-:W-:Y:S01]  /*1440*/  IMAD.SHL.U32 R6, R5, 0x400, RZ ;  /* 0x0000040005067824 */ /* 0x001fe200078e00ff */
        /* <DEDUP_REMOVED lines=151> */
[----:B0-----:R-:W-:-:S04]  /*1dc0*/  SEL R4, R49, 0x80000000, P0 ;  /* 0x8000000031047807 */ /* 0x001fc80000000000 */
[----:B------:R-:W-:Y:S01]  /*1dd0*/  SHF.R.U32.HI R4, RZ, UR6, R4 ;  /* 0x00000006ff047c19 */ /* 0x000fe20008011604 */
[----:B------:R-:W0:Y:S03]  /*1de0*/  S2UR UR6, SR_CgaCtaId ;  /* 0x00000000000679c3 */ /* 0x000e260000008800 */
[----:B------:R-:W-:Y:S01]  /*1df0*/  LOP3.LUT R4, R4, UR4, RZ, 0xc0, !PT ;  /* 0x0000000404047c12 */ /* 0x000fe2000f8ec0ff */
[----:B------:R-:W-:-:S04]  /*1e00*/  UMOV UR4, 0x400 ;  /* 0x0000040000047882 */ /* 0x000fc80000000000 */
[----:B------:R-:W-:Y:S01]  /*1e10*/  IMAD.SHL.U32 R5, R4, 0x400, RZ ;  /* 0x0000040004057824 */ /* 0x000fe200078e00ff */
[----:B------:R-:W-:-:S04]  /*1e20*/  SHF.R.U32.HI R4, RZ, 0x4, R4 ;  /* 0x00000004ff047819 */ /* 0x000fc80000011604 */
[----:B------:R-:W-:Y:S02]  /*1e30*/  LOP3.LUT R8, R5, 0x7c00, RZ, 0xc0, !PT ;  /* 0x00007c0005087812 */ /* 0x000fe400078ec0ff */
[----:B------:R-:W-:-:S04]  /*1e40*/  LOP3.LUT R89, R4, 0xffffffe, RZ, 0xc0, !PT ;  /* 0x0ffffffe04597812 */ /* 0x000fc800078ec0ff */
[----:B------:R-:W-:Y:S01]  /*1e50*/  IADD3 R89, PT, PT, R89, R45, R8 ;  /* 0x0000002d59597210 */ /* 0x000fe20007ffe008 */
[----:B0-----:R-:W-:Y:S01]  /*1e60*/  ULEA UR4, UR6, UR4, 0x18 ;  /* 0x0000000406047291 */ /* 0x001fe2000f8ec0ff */
[----:B-1----:R-:W-:-:S05]  /*1e70*/  VIADD R6, R86, 0x1 ;  /* 0x0000000156067836 */ /* 0x002fca0000000000 */
[----:B------:R-:W-:Y:S04]  /*1e80*/  STS.U16 [R85], R6 ;  /* 0x0000000655007388 */ /* 0x000fe80000000400 */
[----:B------:R-:W0:Y:S02]  /*1e90*/  LDS.U16 R88, [R87] ;  /* 0x0000000057587984 */ /* 0x000e240000000400 */
[----:B0-----:R-:W-:-:S05]  /*1ea0*/  VIADD R4, R88, 0x1 ;  /* 0x0000000158047836 */ /* 0x001fca0000000000 */
[----:B------:R-:W-:Y:S04]  /*1eb0*/  STS.U16 [R87], R4 ;  /* 0x0000000457007388 */ /* 0x000fe80000000400 */
[----:B------:R-:W0:Y:S02]  /*1ec0*/  LDS.U16 R90, [R89] ;  /* 0x00000000595a7984 */ /* 0x000e240000000400 */
[----:B0-----:R-:W-:-:S05]  /*1ed0*/  VIADD R6, R90, 0x1 ;  /* 0x000000015a067836 */ /* 0x001fca0000000000 */
[----:B------:R-:W-:Y:S01]  /*1ee0*/  STS.U16 [R89], R6 ;  /* 0x0000000659007388 */ /* 0x000fe20000000400 */
[----:B------:R-:W-:Y:S06]  /*1ef0*/  BAR.SYNC.DEFER_BLOCKING 0x0 ;  /* 0x0000000000007b1d */ /* 0x000fec0000010000 */
[----:B------:R-:W-:Y:S04]  /*1f00*/  LDS R91, [R47] ;  /* 0x000000002f5b7984 */ /* 0x000fe80000000800 */
[----:B------:R-:W0:Y:S04]  /*1f10*/  LDS R92, [R47+0x4] ;  /* 0x000004002f5c7984 */ /* 0x000e280000000800 */
[----:B------:R-:W1:Y:S04]  /*1f20*/  LDS R93, [R47+0x8] ;  /* 0x000008002f5d7984 */ /* 0x000e680000000800 */
[----:B------:R-:W2:Y:S04]  /*1f30*/  LDS R94, [R47+0xc] ;  /* 0x00000c002f5e7984 */ /* 0x000ea80000000800 */
[----:B------:R-:W3:Y:S04]  /*1f40*/  LDS R95, [R47+0x10] ;  /* 0x000010002f5f7984 */ /* 0x000ee80000000800 */
[----:B------:R-:W4:Y:S04]  /*1f50*/  LDS R96, [R47+0x14] ;  /* 0x000014002f607984 */ /* 0x000f280000000800 */
[----:B------:R-:W4:Y:S04]  /*1f60*/  LDS R97, [R47+0x18] ;  /* 0x000018002f617984 */ /* 0x000f280000000800 */
[----:B------:R-:W4:Y:S04]  /*1f70*/  LDS R98, [R47+0x1c] ;  /* 0x00001c002f627984 */ /* 0x000f280000000800 */
[----:B------:R-:W4:Y:S04]  /*1f80*/  LDS R99, [R47+0x20] ;  /* 0x000020002f637984 */ /* 0x000f280000000800 */
[----:B------:R-:W4:Y:S04]  /*1f90*/  LDS R100, [R47+0x24] ;  /* 0x000024002f647984 */ /* 0x000f280000000800 */
[----:B------:R-:W4:Y:S04]  /*1fa0*/  LDS R101, [R47+0x28] ;  /* 0x000028002f657984 */ /* 0x000f280000000800 */
[----:B------:R-:W4:Y:S01]  /*1fb0*/  LDS R102, [R47+0x2c] ;  /* 0x00002c002f667984 */ /* 0x000f220000000800 */
[----:B0-----:R-:W-:-:S03]  /*1fc0*/  IMAD.IADD R92, R91, 0x1, R92 ;  /* 0x000000015b5c7824 */ /* 0x001fc600078e025c */
[----:B------:R-:W0:Y:S01]  /*1fd0*/  LDS R103, [R47+0x30] ;  /* 0x000030002f677984 */ /* 0x000e220000000800 */
[----:B-1----:R-:W-:-:S03]  /*1fe0*/  IMAD.IADD R93, R93, 0x1, R92 ;  /* 0x000000015d5d7824 */ /* 0x002fc600078e025c */
[----:B------:R-:W1:Y:S01]  /*1ff0*/  LDS R104, [R47+0x34] ;  /* 0x000034002f687984 */ /* 0x000e620000000800 */
[----:B--2---:R-:W-:-:S03]  /*2000*/  IMAD.IADD R94, R94, 0x1, R93 ;  /* 0x000000015e5e7824 */ /* 0x004fc600078e025d */
[----:B------:R-:W2:Y:S01]  /*2010*/  LDS R105, [R47+0x38] ;  /* 0x000038002f697984 */ /* 0x000ea20000000800 */
[----:B---3--:R-:W-:-:S03]  /*2020*/  IMAD.IADD R95, R95, 0x1, R94 ;  /* 0x000000015f5f7824 */ /* 0x008fc600078e025e */
[----:B------:R-:W3:Y:S01]  /*2030*/  LDS R106, [R47+0x3c] ;  /* 0x00003c002f6a7984 */ /* 0x000ee20000000800 */
[----:B----4-:R-:W-:-:S03]  /*2040*/  IMAD.IADD R96, R96, 0x1, R95 ;  /* 0x0000000160607824 */ /* 0x010fc600078e025f */
[----:B------:R-:W4:Y:S01]  /*2050*/  LDS R107, [R47+0x40] ;  /* 0x000040002f6b7984 */ /* 0x000f220000000800 */
[----:B------:R-:W-:-:S03]  /*2060*/  IMAD.IADD R97, R97, 0x1, R96 ;  /* 0x0000000161617824 */ /* 0x000fc600078e0260 */
        /* <DEDUP_REMOVED lines=31> */
[----:B------:R-:W-:-:S04]  /*2260*/  IMAD.IADD R113, R113, 0x1, R112 ;  /* 0x0000000171717824 */ /* 0x000fc800078e0270 */
[----:B0-----:R-:W-:-:S04]  /*2270*/  IMAD.IADD R114, R114, 0x1, R113 ;  /* 0x0000000172727824 */ /* 0x001fc800078e0271 */
[----:B-1----:R-:W-:-:S04]  /*2280*/  IMAD.IADD R115, R115, 0x1, R114 ;  /* 0x0000000173737824 */ /* 0x002fc800078e0272 */
[----:B--2---:R-:W-:-:S04]  /*2290*/  IMAD.IADD R116, R116, 0x1, R115 ;  /* 0x0000000174747824 */ /* 0x004fc800078e0273 */
[----:B---3--:R-:W-:-:S04]  /*22a0*/  IMAD.IADD R117, R117, 0x1, R116 ;  /* 0x0000000175757824 */ /* 0x008fc800078e0274 */
[----:B----4-:R-:W-:-:S04]  /*22b0*/  IMAD.IADD R118, R118, 0x1, R117 ;  /* 0x0000000176767824 */ /* 0x010fc800078e0275 */
[----:B------:R-:W-:-:S04]  /*22c0*/  IMAD.IADD R119, R119, 0x1, R118 ;  /* 0x0000000177777824 */ /* 0x000fc800078e0276 */
[----:B------:R-:W-:-:S04]  /*22d0*/  IMAD.IADD R120, R120, 0x1, R119 ;  /* 0x0000000178787824 */ /* 0x000fc800078e0277 */
[----:B------:R-:W-:-:S04]  /*22e0*/  IMAD.IADD R121, R121, 0x1, R120 ;  /* 0x0000000179797824 */ /* 0x000fc800078e0278 */
[----:B------:R-:W-:-:S04]  /*22f0*/  IMAD.IADD R122, R122, 0x1, R121 ;  /* 0x000000017a7a7824 */ /* 0x000fc800078e0279 */
[----:B------:R-:W-:-:S05]  /*2300*/  IMAD.IADD R124, R5, 0x1, R122 ;  /* 0x00000001057c7824 */ /* 0x000fca00078e027a */
        /* <DEDUP_REMOVED lines=8> */
[----:B------:R-:W0:Y:S02]  /*2390*/  SHFL.UP P0, R125, R126, 0x10, RZ ;  /* 0x060000007e7d7989 */ /* 0x000e2400000000ff */
[----:B0-----:R-:W-:Y:S01]  /*23a0*/  @P0 IMAD.IADD R125, R126, 0x1, R125 ;  /* 0x000000017e7d0824 */ /* 0x001fe200078e027d */
[----:B------:R-:W-:-:S03]  /*23b0*/  ISETP.NE.AND P0, PT, R123, 0x1, PT ;  /* 0x000000017b00780c */ /* 0x000fc60003f05270 */
[----:B------:R-:W-:Y:S01]  /*23c0*/  IMAD.IADD R124, R125, 0x1, -R124 ;  /* 0x000000017d7c7824 */ /* 0x000fe200078e0a7c */
[----:B------:R-:W-:Y:S01]  /*23d0*/  @!P1 STS [R50+0x8400], R125 ;  /* 0x0084007d32009388 */ /* 0x000fe20000000800 */
[----:B------:R-:W-:Y:S01]  /*23e0*/  BAR.SYNC.DEFER_BLOCKING 0x0 ;  /* 0x0000000000007b1d */ /* 0x000fe20000010000 */
[----:B------:R-:W-:-:S05]  /*23f0*/  ISETP.NE.AND P1, PT, R123, 0x4, PT ;  /* 0x000000047b00780c */ /* 0x000fca0003f25270 */
[----:B------:R-:W0:Y:S04]  /*2400*/  LDS.128 R4, [UR4+0x8400] ;  /* 0x00840004ff047984 */ /* 0x000e280008000c00 */
[----:B------:R-:W1:Y:S01]  /*2410*/  LDS.128 R8, [UR4+0x8410] ;  /* 0x00841004ff087984 */ /* 0x000e620008000c00 */
[C---:B0-----:R-:W-:Y:S01]  /*2420*/  SEL R53, R4.reuse, R53, !P0 ;  /* 0x0000003504357207 */ /* 0x041fe20004000000 */
[----:B------:R-:W-:Y:S01]  /*2430*/  IMAD.IADD R5, R4, 0x1, R5 ;  /* 0x0000000104057824 */ /* 0x000fe200078e0205 */
[----:B------:R-:W-:-:S03]  /*2440*/  ISETP.NE.AND P0, PT, R123, 0x2, PT ;  /* 0x000000027b00780c */ /* 0x000fc60003f05270 */
[----:B------:R-:W-:Y:S01]  /*2450*/  IMAD.IADD R6, R6, 0x1, R5 ;  /* 0x0000000106067824 */ /* 0x000fe200078e0205 */
[----:B------:R-:W-:Y:S02]  /*2460*/  SEL R53, R5, R53, !P0 ;  /* 0x0000003505357207 */ /* 0x000fe40004000000 */
[----:B------:R-:W-:Y:S01]  /*2470*/  ISETP.NE.AND P0, PT, R123, 0x3, PT ;  /* 0x000000037b00780c */ /* 0x000fe20003f05270 */
[----:B------:R-:W-:-:S03]  /*2480*/  IMAD.IADD R7, R7, 0x1, R6 ;  /* 0x0000000107077824 */ /* 0x000fc600078e0206 */
[----:B------:R-:W-:Y:S01]  /*2490*/  SEL R53, R6, R53, !P0 ;  /* 0x0000003506357207 */ /* 0x000fe20004000000 */
[----:B-1----:R-:W-:Y:S01]  /*24a0*/  IMAD.IADD R8, R7, 0x1, R8 ;  /* 0x0000000107087824 */ /* 0x002fe200078e0208 */
[----:B------:R-:W-:Y:S02]  /*24b0*/  ISETP.NE.AND P0, PT, R123, 0x5, PT ;  /* 0x000000057b00780c */ /* 0x000fe40003f05270 */
[----:B------:R-:W-:Y:S01]  /*24c0*/  SEL R53, R7, R53, !P1 ;  /* 0x0000003507357207 */ /* 0x000fe20004800000 */
[----:B------:R-:W-:Y:S01]  /*24d0*/  IMAD.IADD R9, R9, 0x1, R8 ;  /* 0x0000000109097824 */ /* 0x000fe200078e0208 */
[----:B------:R-:W-:Y:S02]  /*24e0*/  ISETP.NE.AND P1, PT, R127, RZ, PT ;  /* 0x000000ff7f00720c */ /* 0x000fe40003f25270 */
[----:B------:R-:W-:Y:S01]  /*24f0*/  SEL R53, R8, R53, !P0 ;  /* 0x0000003508357207 */ /* 0x000fe20004000000 */
[----:B------:R-:W-:Y:S01]  /*2500*/  IMAD.IADD R10, R10, 0x1, R9 ;  /* 0x000000010a0a7824 */ /* 0x000fe200078e0209 */
[----:B------:R-:W-:-:S02]  /*2510*/  ISETP.GT.U32.AND P0, PT, R0, 0x1f, PT ;  /* 0x0000001f0000780c */ /* 0x000fc40003f04070 */
[----:B------:R-:W-:Y:S01]  /*2520*/  SEL R53, R9, R53, !P2 ;  /* 0x0000003509357207 */ /* 0x000fe20005000000 */
[----:B------:R-:W-:Y:S01]  /*2530*/  IMAD.IADD R11, R11, 0x1, R10 ;  /* 0x000000010b0b7824 */ /* 0x000fe200078e020a */
[----:B------:R-:W-:Y:S02]  /*2540*/  ISETP.GT.U32.OR P2, PT, R0, 0x1f, P1 ;  /* 0x0000001f0000780c */ /* 0x000fe40000f44470 */
[----:B------:R-:W-:Y:S02]  /*2550*/  SEL R4, R124, RZ, P1 ;  /* 0x000000ff7c047207 */ /* 0x000fe40000800000 */
[----:B------:R-:W-:-:S05]  /*2560*/  SEL R53, R10, R53, !P3 ;  /* 0x000000350a357207 */ /* 0x000fca0005800000 */
[----:B------:R-:W-:Y:S01]  /*2570*/  @P0 IMAD.IADD R124, R53, 0x1, R4 ;  /* 0x00000001357c0824 */ /* 0x000fe200078e0204 */
[----:B------:R-:W-:-:S03]  /*2580*/  ISETP.NE.AND P0, PT, R0, RZ, PT ;  /* 0x000000ff0000720c */ /* 0x000fc60003f05270 */
[----:B------:R-:W-:-:S05]  /*2590*/  @!P2 IMAD.U32 R124, R11, 0x10000, RZ ;  /* 0x000100000b7ca824 */ /* 0x000fca00078e00ff */
[----:B------:R-:W-:Y:S01]  /*25a0*/  @!P2 STS [UR4+0x8428], R124 ;  /* 0x0084287cff00a988 */ /* 0x000fe20008000804 */
[----:B------:R-:W-:Y:S06]  /*25b0*/  BAR.SYNC.DEFER_BLOCKING 0x0 ;  /* 0x0000000000007b1d */ /* 0x000fec0000010000 */
[----:B------:R-:W0:Y:S02]  /*25c0*/  LDS R4, [UR4+0x8428] ;  /* 0x00842804ff047984 */ /* 0x000e240008000800 */
[----:B0-----:R-:W-:-:S05]  /*25d0*/  SEL R5, R4, RZ, P0 ;  /* 0x000000ff04057207 */ /* 0x001fca0000000000 */
[----:B------:R-:W-:-:S04]  /*25e0*/  IMAD.IADD R4, R5, 0x1, R124 ;  /* 0x0000000105047824 */ /* 0x000fc800078e027c */
[--C-:B------:R-:W-:Y:S01]  /*25f0*/  IMAD.IADD R6, R91, 0x1, R4.reuse ;  /* 0x000000015b067824 */ /* 0x100fe200078e0204 */
[----:B------:R-:W-:Y:S01]  /*2600*/  STS [R47], R4 ;  /* 0x000000042f007388 */ /* 0x000fe20000000800 */
[--C-:B------:R-:W-:Y:S02]  /*2610*/  IMAD.IADD R92, R92, 0x1, R4.reuse ;  /* 0x000000015c5c7824 */ /* 0x100fe400078e0204 */
[--C-:B------:R-:W-:Y:S01]  /*2620*/  IMAD.IADD R8, R93, 0x1, R4.reuse ;  /* 0x000000015d087824 */ /* 0x100fe200078e0204 */
[----:B------:R-:W-:Y:S01]  /*2630*/  STS [R47+0x4], R6 ;  /* 0x000004062f007388 */ /* 0x000fe20000000800 */
[--C-:B------:R-:W-:Y:S02]  /*2640*/  IMAD.IADD R94, R94, 0x1, R4.reuse ;  /* 0x000000015e5e7824 */ /* 0x100fe400078e0204 */
[--C-:B------:R-:W-:Y:S01]  /*2650*/  IMAD.IADD R10, R95, 0x1, R4.reuse ;  /* 0x000000015f0a7824 */ /* 0x100fe200078e0204 */
[----:B------:R-:W-:Y:S01]  /*2660*/  STS [R47+0x8], R92 ;  /* 0x0000085c2f007388 */ /* 0x000fe20000000800 */
[----:B------:R-:W-:-:S02]  /*2670*/  IMAD.IADD R96, R96, 0x1, R4 ;  /* 0x0000000160607824 */ /* 0x000fc400078e0204 */
[--C-:B------:R-:W-:Y:S01]  /*2680*/  IMAD.IADD R124, R97, 0x1, R4.reuse ;  /* 0x00000001617c7824 */ /* 0x100fe200078e0204 */
[----:B------:R-:W-:Y:S01]  /*2690*/  STS [R47+0xc], R8 ;  /* 0x00000c082f007388 */ /* 0x000fe20000000800 */
        /* <DEDUP_REMOVED lines=36> */
[----:B------:R-:W-:-:S03]  /*28e0*/  IMAD.IADD R122, R122, 0x1, R4 ;  /* 0x000000017a7a7824 */ /* 0x000fc600078e0204 */
[----:B------:R-:W-:Y:S04]  /*28f0*/  STS [R47+0x40], R106 ;  /* 0x0000406a2f007388 */ /* 0x000fe80000000800 */
        /* <DEDUP_REMOVED lines=15> */
[----:B------:R-:W-:Y:S01]  /*29f0*/  STS [R47+0x80], R122 ;  /* 0x0000807a2f007388 */ /* 0x000fe20000000800 */
[----:B------:R-:W-:Y:S06]  /*2a00*/  BAR.SYNC.DEFER_BLOCKING 0x0 ;  /* 0x0000000000007b1d */ /* 0x000fec0000010000 */
[----:B------:R-:W0:Y:S04]  /*2a10*/  LDS.U16 R5, [R54] ;  /* 0x0000000036057984 */ /* 0x000e280000000400 */
[----:B------:R-:W1:Y:S04]  /*2a20*/  LDS.U16 R55, [R55] ;  /* 0x0000000037377984 */ /* 0x000e680000000400 */
[----:B------:R-:W2:Y:S04]  /*2a30*/  LDS.U16 R57, [R57] ;  /* 0x0000000039397984 */ /* 0x000ea80000000400 */
[----:B------:R-:W3:Y:S04]  /*2a40*/  LDS.U16 R59, [R59] ;  /* 0x000000003b3b7984 */ /* 0x000ee80000000400 */
[----:B------:R-:W4:Y:S04]  /*2a50*/  LDS.U16 R61, [R61] ;  /* 0x000000003d3d7984 */ /* 0x000f280000000400 */
[----:B------:R-:W4:Y:S04]  /*2a60*/  LDS.U16 R63, [R63] ;  /* 0x000000003f3f7984 */ /* 0x000f280000000400 */
[----:B------:R-:W4:Y:S04]  /*2a70*/  LDS.U16 R65, [R65] ;  /* 0x0000000041417984 */ /* 0x000f280000000400 */
[----:B------:R-:W4:Y:S04]  /*2a80*/  LDS.U16 R67, [R67] ;  /* 0x0000000043437984 */ /* 0x000f280000000400 */
[----:B------:R-:W4:Y:S04]  /*2a90*/  LDS.U16 R69, [R69] ;  /* 0x0000000045457984 */ /* 0x000f280000000400 */
[----:B------:R-:W4:Y:S04]  /*2aa0*/  LDS.U16 R71, [R71] ;  /* 0x0000000047477984 */ /* 0x000f280000000400 */
[----:B------:R-:W4:Y:S01]  /*2ab0*/  LDS.U16 R73, [R73] ;  /* 0x0000000049497984 */ /* 0x000f220000000400 */
[----:B0-----:R-:W-:-:S03]  /*2ac0*/  IMAD.IADD R5, R52, 0x1, R5 ;  /* 0x0000000134057824 */ /* 0x001fc600078e0205 */
[----:B------:R-:W0:Y:S01]  /*2ad0*/  LDS.U16 R75, [R75] ;  /* 0x000000004b4b7984 */ /* 0x000e220000000400 */
[----:B-1----:R-:W-:-:S03]  /*2ae0*/  IMAD.IADD R55, R56, 0x1, R55 ;  /* 0x0000000138377824 */ /* 0x002fc600078e0237 */
[----:B------:R-:W1:Y:S01]  /*2af0*/  LDS.U16 R77, [R77] ;  /* 0x000000004d4d7984 */ /* 0x000e620000000400 */
[----:B--2---:R-:W-:-:S03]  /*2b00*/  IMAD.IADD R57, R58, 0x1, R57 ;  /* 0x000000013a397824 */ /* 0x004fc600078e0239 */
[----:B------:R-:W2:Y:S01]  /*2b10*/  LDS.U16 R79, [R79] ;  /* 0x000000004f4f7984 */ /* 0x000ea20000000400 */
[----:B---3--:R-:W-:-:S03]  /*2b20*/  IMAD.IADD R59, R60, 0x1, R59 ;  /* 0x000000013c3b7824 */ /* 0x008fc600078e023b */
[----:B------:R-:W3:Y:S01]  /*2b30*/  LDS.U16 R81, [R81] ;  /* 0x0000000051517984 */ /* 0x000ee20000000400 */
[----:B----4-:R-:W-:-:S03]  /*2b40*/  IMAD.IADD R61, R62, 0x1, R61 ;  /* 0x000000013e3d7824 */ /* 0x010fc600078e023d */
[----:B------:R-:W4:Y:S01]  /*2b50*/  LDS.U16 R83, [R83] ;  /* 0x0000000053537984 */ /* 0x000f220000000400 */
[----:B------:R-:W-:-:S03]  /*2b60*/  IMAD.IADD R63, R64, 0x1, R63 ;  /* 0x00000001403f7824 */ /* 0x000fc600078e023f */
[----:B------:R-:W4:Y:S01]  /*2b70*/  LDS.U16 R85, [R85] ;  /* 0x0000000055557984 */ /* 0x000f220000000400 */
[----:B------:R-:W-:-:S03]  /*2b80*/  IMAD.IADD R65, R66, 0x1, R65 ;  /* 0x0000000142417824 */ /* 0x000fc600078e0241 */
[----:B------:R-:W4:Y:S01]  /*2b90*/  LDS.U16 R87, [R87] ;  /* 0x0000000057577984 */ /* 0x000f220000000400 */
[----:B------:R-:W-:-:S03]  /*2ba0*/  IMAD.IADD R67, R68, 0x1, R67 ;  /* 0x0000000144437824 */ /* 0x000fc600078e0243 */
[----:B------:R-:W4:Y:S01]  /*2bb0*/  LDS.U16 R89, [R89] ;  /* 0x0000000059597984 */ /* 0x000f220000000400 */
[----:B------:R-:W-:Y:S02]  /*2bc0*/  IMAD.IADD R69, R70, 0x1, R69 ;  /* 0x0000000146457824 */ /* 0x000fe400078e0245 */
[----:B------:R-:W-:Y:S02]  /*2bd0*/  IMAD.IADD R71, R72, 0x1, R71 ;  /* 0x0000000148477824 */ /* 0x000fe400078e0247 */
[----:B------:R-:W-:Y:S02]  /*2be0*/  IMAD.IADD R73, R74, 0x1, R73 ;  /* 0x000000014a497824 */ /* 0x000fe400078e0249 */
[----:B0-----:R-:W-:Y:S02]  /*2bf0*/  IMAD.IADD R75, R76, 0x1, R75 ;  /* 0x000000014c4b7824 */ /* 0x001fe400078e024b */
[----:B-1----:R-:W-:Y:S02]  /*2c00*/  IMAD.IADD R77, R78, 0x1, R77 ;  /* 0x000000014e4d7824 */ /* 0x002fe400078e024d */
[----:B--2---:R-:W-:-:S02]  /*2c10*/  IMAD.IADD R79, R80, 0x1, R79 ;  /* 0x00000001504f7824 */ /* 0x004fc400078e024f */
[----:B---3--:R-:W-:Y:S02]  /*2c20*/  IMAD.IADD R81, R82, 0x1, R81 ;  /* 0x0000000152517824 */ /* 0x008fe400078e0251 */
[----:B----4-:R-:W-:Y:S02]  /*2c30*/  IMAD.IADD R83, R84, 0x1, R83 ;  /* 0x0000000154537824 */ /* 0x010fe400078e0253 */
[----:B------:R-:W-:Y:S02]  /*2c40*/  IMAD.IADD R85, R86, 0x1, R85 ;  /* 0x0000000156557824 */ /* 0x000fe400078e0255 */
[----:B------:R-:W-:Y:S02]  /*2c50*/  IMAD.IADD R87, R88, 0x1, R87 ;  /* 0x0000000158577824 */ /* 0x000fe400078e0257 */
[----:B------:R-:W-:Y:S01]  /*2c60*/  IMAD.IADD R89, R90, 0x1, R89 ;  /* 0x000000015a597824 */ /* 0x000fe200078e0259 */
[----:B------:R-:W-:Y:S06]  /*2c70*/  BAR.SYNC.DEFER_BLOCKING 0x0 ;  /* 0x0000000000007b1d */ /* 0x000fec0000010000 */
[----:B------:R-:W-:Y:S05]  /*2c80*/  BRA.U UP0, `(.L_x_221) ;  /* 0x0000000500987547 */ /* 0x000fea000b800000 */
[----:B------:R-:W-:Y:S01]  /*2c90*/  LEA R4, R5, UR4, 0x2 ;  /* 0x0000000405047c11 */ /* 0x000fe2000f8e10ff */
[----:B------:R-:W-:Y:S01]  /*2ca0*/  UIADD3 UR7, UPT, UPT, UR7, 0x6, URZ ;  /* 0x0000000607077890 */ /* 0x000fe2000fffe0ff */
[----:B------:R-:W-:Y:S01]  /*2cb0*/  LEA R5, R55, UR4, 0x2 ;  /* 0x0000000437057c11 */ /* 0x000fe2000f8e10ff */
[----:B------:R-:W-:Y:S01]  /*2cc0*/  UIADD3 UR5, UPT, UPT, UR5, -0x6, URZ ;  /* 0xfffffffa05057890 */ /* 0x000fe2000fffe0ff */
[----:B------:R-:W-:Y:S01]  /*2cd0*/  LEA R6, R57, UR4, 0x2 ;  /* 0x0000000439067c11 */ /* 0x000fe2000f8e10ff */
[----:B------:R0:W-:Y:S01]  /*2ce0*/  STS [R4], R29 ;  /* 0x0000001d04007388 */ /* 0x0001e20000000800 */
[----:B------:R-:W-:Y:S02]  /*2cf0*/  LEA R7, R59, UR4, 0x2 ;  /* 0x000000043b077c11 */ /* 0x000fe4000f8e10ff */
[----:B------:R-:W-:Y:S01]  /*2d00*/  LEA R8, R61, UR4, 0x2 ;  /* 0x000000043d087c11 */ /* 0x000fe2000f8e10ff */
[----:B------:R0:W-:Y:S01]  /*2d10*/  STS [R5], R30 ;  /* 0x0000001e05007388 */ /* 0x0001e20000000800 */
[----:B------:R-:W-:-:S02]  /*2d20*/  LEA R9, R63, UR4, 0x2 ;  /* 0x000000043f097c11 */ /* 0x000fc4000f8e10ff */
[----:B------:R-:W-:Y:S01]  /*2d30*/  LEA R10, R65, UR4, 0x2 ;  /* 0x00000004410a7c11 */ /* 0x000fe2000f8e10ff */
[----:B------:R0:W-:Y:S01]  /*2d40*/  STS [R6], R31 ;  /* 0x0000001f06007388 */ /* 0x0001e20000000800 */
[----:B------:R-:W-:Y:S02]  /*2d50*/  LEA R11, R67, UR4, 0x2 ;  /* 0x00000004430b7c11 */ /* 0x000fe4000f8e10ff */
        /* <DEDUP_REMOVED lines=16> */
[----:B------:R0:W-:Y:S04]  /*2e60*/  STS [R52], R37 ;  /* 0x0000002534007388 */ /* 0x0001e80000000800 */
        /* <DEDUP_REMOVED lines=9> */
[----:B------:R0:W-:Y:S01]  /*2f00*/  STS [R63], R49 ;  /* 0x000000313f007388 */ /* 0x0001e20000000800 */
[----:B------:R-:W-:Y:S06]  /*2f10*/  BAR.SYNC.DEFER_BLOCKING 0x0 ;  /* 0x0000000000007b1d */ /* 0x000fec0000010000 */
[----:B------:R0:W1:Y:S04]  /*2f20*/  LDS R29, [R51] ;  /* 0x00000000331d7984 */ /* 0x0000680000000800 */
[----:B------:R0:W2:Y:S04]  /*2f30*/  LDS R30, [R51+0x4] ;  /* 0x00000400331e7984 */ /* 0x0000a80000000800 */
[----:B------:R0:W3:Y:S04]  /*2f40*/  LDS R31, [R51+0x8] ;  /* 0x00000800331f7984 */ /* 0x0000e80000000800 */
[----:B------:R0:W4:Y:S04]  /*2f50*/  LDS R32, [R51+0xc] ;  /* 0x00000c0033207984 */ /* 0x0001280000000800 */
[----:B------:R0:W0:Y:S04]  /*2f60*/  LDS R33, [R51+0x10] ;  /* 0x0000100033217984 */ /* 0x0000280000000800 */
        /* <DEDUP_REMOVED lines=13> */
[----:B------:R0:W0:Y:S01]  /*3040*/  LDS R49, [R51+0x48] ;  /* 0x0000480033317984 */ /* 0x0000220000000800 */
[----:B------:R-:W-:Y:S06]  /*3050*/  BAR.SYNC.DEFER_BLOCKING 0x0 ;  /* 0x0000000000007b1d */ /* 0x000fec0000010000 */
[----:B-----5:R0:W-:Y:S04]  /*3060*/  STS [R4], R2 ;  /* 0x0000000204007388 */ /* 0x0201e80000000800 */
        /* <DEDUP_REMOVED lines=19> */
[----:B------:R0:W0:Y:S04]  /*31a0*/  LDS R2, [R51] ;  /* 0x0000000033027984 */ /* 0x0000280000000800 */
        /* <DEDUP_REMOVED lines=19> */
[----:B-1234-:R-:W-:Y:S05]  /*32e0*/  BRA `(.L_x_222) ;  /* 0xffffffd800bc7947 */ /* 0x01efea000383ffff */
.L_x_221:
[----:B------:R-:W-:Y:S01]  /*32f0*/  LEA R5, R5, UR4, 0x2 ;  /* 0x0000000405057c11 */ /* 0x000fe2000f8e10ff */
[----:B------:R-:W-:Y:S01]  /*3300*/  IMAD R51, R0, -0x48, R51 ;  /* 0xffffffb800337824 */ /* 0x000fe200078e0233 */
[----:B------:R-:W-:Y:S01]  /*3310*/  LEA R55, R55, UR4, 0x2 ;  /* 0x0000000437377c11 */ /* 0x000fe2000f8e10ff */
[----:B------:R-:W0:Y:S01]  /*3320*/  LDCU.64 UR6, c[0x0][0x3a0] ;  /* 0x00007400ff0677ac */ /* 0x000e220008000a00 */
[----:B------:R-:W-:Y:S01]  /*3330*/  LEA R57, R57, UR4, 0x2 ;  /* 0x0000000439397c11 */ /* 0x000fe2000f8e10ff */
[----:B------:R-:W-:Y:S01]  /*3340*/  STS [R5], R29 ;  /* 0x0000001d05007388 */ /* 0x000fe20000000800 */
[----:B------:R-:W-:Y:S02]  /*3350*/  LEA R59, R59, UR4, 0x2 ;  /* 0x000000043b3b7c11 */ /* 0x000fe4000f8e10ff */
[----:B------:R-:W-:Y:S01]  /*3360*/  LEA R61, R61, UR4, 0x2 ;  /* 0x000000043d3d7c11 */ /* 0x000fe2000f8e10ff */
[----:B------:R-:W-:Y:S01]  /*3370*/  STS [R55], R30 ;  /* 0x0000001e37007388 */ /* 0x000fe20000000800 */
[----:B------:R-:W-:-:S02]  /*3380*/  LEA R63, R63, UR4, 0x2 ;  /* 0x000000043f3f7c11 */ /* 0x000fc4000f8e10ff */
[----:B------:R-:W-:Y:S01]  /*3390*/  LEA R65, R65, UR4, 0x2 ;  /* 0x0000000441417c11 */ /* 0x000fe2000f8e10ff */
[----:B------:R-:W-:Y:S01]  /*33a0*/  STS [R57], R31 ;  /* 0x0000001f39007388 */ /* 0x000fe20000000800 */
[----:B------:R-:W-:Y:S02]  /*33b0*/  LEA R67, R67, UR4, 0x2 ;  /* 0x0000000443437c11 */ /* 0x000fe4000f8e10ff */
[----:B------:R-:W-:Y:S01]  /*33c0*/  LEA R69, R69, UR4, 0x2 ;  /* 0x0000000445457c11 */ /* 0x000fe2000f8e10ff */
[----:B------:R-:W-:Y:S01]  /*33d0*/  STS [R59], R32 ;  /* 0x000000203b007388 */ /* 0x000fe20000000800 */
[----:B------:R-:W-:Y:S02]  /*33e0*/  LEA R71, R71, UR4, 0x2 ;  /* 0x0000000447477c11 */ /* 0x000fe4000f8e10ff */
[----:B------:R-:W-:Y:S01]  /*33f0*/  LEA R73, R73, UR4, 0x2 ;  /* 0x0000000449497c11 */ /* 0x000fe2000f8e10ff */
[----:B------:R-:W-:Y:S01]  /*3400*/  STS [R61], R33 ;  /* 0x000000213d007388 */ /* 0x000fe20000000800 */
[----:B------:R-:W-:Y:S01]  /*3410*/  LEA R75, R75, UR4, 0x2 ;  /* 0x000000044b4b7c11 */ /* 0x000fe2000f8e10ff */
[----:B0-----:R-:W-:Y:S01]  /*3420*/  IMAD.U32 R4, RZ, RZ, UR7 ;  /* 0x00000007ff047e24 */ /* 0x001fe2000f8e00ff */
        /* <DEDUP_REMOVED lines=11> */
[----:B------:R-:W-:-:S03]  /*34e0*/  ISETP.LT.U32.AND P4, PT, R0, UR6, PT ;  /* 0x0000000600007c0c */ /* 0x000fc6000bf81070 */
[----:B------:R-:W-:Y:S01]  /*34f0*/  STS [R71], R38 ;  /* 0x0000002647007388 */ /* 0x000fe20000000800 */
[----:B------:R-:W-:Y:S01]  /*3500*/  ISETP.GT.U32.AND.EX P4, PT, R4, RZ, PT, P4 ;  /* 0x000000ff0400720c */ /* 0x000fe20003f84140 */
[----:B------:R-:W-:Y:S02]  /*3510*/  VIADD R4, R0, 0x100 ;  /* 0x0000010000047836 */ /* 0x000fe40000000000 */
[----:B------:R-:W-:Y:S03]  /*3520*/  STS [R73], R39 ;  /* 0x0000002749007388 */ /* 0x000fe60000000800 */
[----:B------:R-:W-:Y:S01]  /*3530*/  ISETP.LT.U32.AND P2, PT, R4, UR6, PT ;  /* 0x0000000604007c0c */ /* 0x000fe2000bf41070 */
[----:B------:R-:W-:Y:S04]  /*3540*/  STS [R75], R40 ;  /* 0x000000284b007388 */ /* 0x000fe80000000800 */
[----:B------:R-:W-:Y:S04]  /*3550*/  STS [R77], R41 ;  /* 0x000000294d007388 */ /* 0x000fe80000000800 */
[----:B------:R-:W-:Y:S04]  /*3560*/  STS [R79], R42 ;  /* 0x0000002a4f007388 */ /* 0x000fe80000000800 */
[----:B------:R-:W-:Y:S04]  /*3570*/  STS [R81], R43 ;  /* 0x0000002b51007388 */ /* 0x000fe80000000800 */
[----:B------:R-:W-:Y:S04]  /*3580*/  STS [R83], R44 ;  /* 0x0000002c53007388 */ /* 0x000fe80000000800 */
[----:B------:R-:W-:Y:S04]  /*3590*/  STS [R85], R46 ;  /* 0x0000002e55007388 */ /* 0x000fe80000000800 */
[----:B------:R-:W-:Y:S04]  /*35a0*/  STS [R87], R48 ;  /* 0x0000003057007388 */ /* 0x000fe80000000800 */
[----:B------:R-:W-:Y:S01]  /*35b0*/  STS [R89], R49 ;  /* 0x0000003159007388 */ /* 0x000fe20000000800 */
[----:B------:R-:W-:Y:S06]  /*35c0*/  BAR.SYNC.DEFER_BLOCKING 0x0 ;  /* 0x0000000000007b1d */ /* 0x000fec0000010000 */
[----:B------:R-:W0:Y:S04]  /*35d0*/  LDS R30, [R51] ;  /* 0x00000000331e7984 */ /* 0x000e280000000800 */
[----:B------:R-:W1:Y:S04]  /*35e0*/  LDS R31, [R51+0x400] ;  /* 0x00040000331f7984 */ /* 0x000e680000000800 */
[----:B------:R-:W-:Y:S04]  /*35f0*/  LDS R32, [R51+0x800] ;  /* 0x0008000033207984 */ /* 0x000fe80000000800 */
[----:B------:R-:W-:Y:S04]  /*3600*/  LDS R33, [R51+0xc00] ;  /* 0x000c000033217984 */ /* 0x000fe80000000800 */
[----:B------:R-:W-:Y:S04]  /*3610*/  LDS R34, [R51+0x1000] ;  /* 0x0010000033227984 */ /* 0x000fe80000000800 */
[----:B------:R-:W-:Y:S04]  /*3620*/  LDS R35, [R51+0x1400] ;  /* 0x0014000033237984 */ /* 0x000fe80000000800 */
[----:B------:R-:W-:Y:S04]  /*3630*/  LDS R36, [R51+0x1800] ;  /* 0x0018000033247984 */ /* 0x000fe80000000800 */
[----:B------:R-:W-:Y:S04]  /*3640*/  LDS R37, [R51+0x1c00] ;  /* 0x001c000033257984 */ /* 0x000fe80000000800 */
[----:B------:R-:W-:Y:S04]  /*3650*/  LDS R38, [R51+0x2000] ;  /* 0x0020000033267984 */ /* 0x000fe80000000800 */
[----:B------:R-:W-:Y:S04]  /*3660*/  LDS R39, [R51+0x2400] ;  /* 0x0024000033277984 */ /* 0x000fe80000000800 */
[----:B------:R-:W-:Y:S01]  /*3670*/  LDS R40, [R51+0x2800] ;  /* 0x0028000033287984 */ /* 0x000fe20000000800 */
[----:B0-----:R-:W-:-:S03]  /*3680*/  @P4 ISETP.GT.AND P1, PT, R30, -0x1, PT ;  /* 0xffffffff1e00480c */ /* 0x001fc60003f24270 */
        /* <DEDUP_REMOVED lines=8> */
[----:B------:R-:W-:Y:S06]  /*3710*/  BAR.SYNC.DEFER_BLOCKING 0x0 ;  /* 0x0000000000007b1d */ /* 0x000fec0000010000 */
[----:B-----5:R0:W-:Y:S04]  /*3720*/  STS [R5], R2 ;  /* 0x0000000205007388 */ /* 0x0201e80000000800 */
[----:B------:R2:W-:Y:S04]  /*3730*/  STS [R55], R3 ;  /* 0x0000000337007388 */ /* 0x0005e80000000800 */
[----:B------:R3:W-:Y:S01]  /*3740*/  STS [R57], R12 ;  /* 0x0000000c39007388 */ /* 0x0007e20000000800 */
[----:B0-----:R-:W0:Y:S03]  /*3750*/  LDC.64 R4, c[0x0][0x398] ;  /* 0x0000e600ff047b82 */ /* 0x001e260000000a00 */
[----:B------:R-:W-:Y:S04]  /*3760*/  STS [R59], R13 ;  /* 0x0000000d3b007388 */ /* 0x000fe80000000800 */
[----:B------:R4:W-:Y:S01]  /*3770*/  STS [R61], R14 ;  /* 0x0000000e3d007388 */ /* 0x0009e20000000800 */
[----:B--2---:R-:W2:Y:S01]  /*3780*/  LDC.64 R2, c[0x0][0x388] ;  /* 0x0000e200ff027b82 */ /* 0x004ea20000000a00 */
[----:B---3--:R-:W-:-:S02]  /*3790*/  VIADD R12, R0, 0x200 ;  /* 0x00000200000c7836 */ /* 0x008fc40000000000 */
[----:B------:R3:W-:Y:S04]  /*37a0*/  STS [R63], R15 ;  /* 0x0000000f3f007388 */ /* 0x0007e80000000800 */
[----:B------:R1:W-:Y:S01]  /*37b0*/  STS [R65], R16 ;  /* 0x0000001041007388 */ /* 0x0003e20000000800 */
[----:B------:R-:W-:Y:S01]  /*37c0*/  ISETP.LT.U32.AND P3, PT, R12, UR6, PT ;  /* 0x000000060c007c0c */ /* 0x000fe2000bf61070 */
[C---:B----4-:R-:W-:Y:S02]  /*37d0*/  VIADD R14, R0.reuse, 0x300 ;  /* 0x00000300000e7836 */ /* 0x050fe40000000000 */
[----:B------:R4:W-:Y:S01]  /*37e0*/  STS [R67], R17 ;  /* 0x0000001143007388 */ /* 0x0009e20000000800 */
[C---:B------:R-:W-:Y:S01]  /*37f0*/  VIADD R12, R0.reuse, 0x500 ;  /* 0x00000500000c7836 */ /* 0x040fe20000000000 */
[----:B---3--:R-:W-:-:S02]  /*3800*/  LOP3.LUT R15, R0, 0x400, RZ, 0xfc, !PT ;  /* 0x00000400000f7812 */ /* 0x008fc400078efcff */
[----:B------:R-:W-:Y:S01]  /*3810*/  STS [R69], R18 ;  /* 0x0000001245007388 */ /* 0x000fe20000000800 */
[----:B------:R-:W-:Y:S01]  /*3820*/  ISETP.LT.U32.AND P0, PT, R14, UR6, PT ;  /* 0x000000060e007c0c */ /* 0x000fe2000bf01070 */
[----:B-1----:R-:W-:Y:S01]  /*3830*/  IMAD.U32 R16, RZ, RZ, UR7 ;  /* 0x00000007ff107e24 */ /* 0x002fe2000f8e00ff */
[----:B------:R-:W-:Y:S01]  /*3840*/  ISETP.LT.U32.AND P5, PT, R15, UR6, PT ;  /* 0x000000060f007c0c */ /* 0x000fe2000bfa1070 */
[----:B------:R-:W-:Y:S01]  /*3850*/  STS [R71], R19 ;  /* 0x0000001347007388 */ /* 0x000fe20000000800 */
[----:B------:R-:W-:Y:S01]  /*3860*/  IMAD.U32 R15, RZ, RZ, UR7 ;  /* 0x00000007ff0f7e24 */ /* 0x000fe2000f8e00ff */
[----:B------:R-:W-:Y:S01]  /*3870*/  ISETP.LT.U32.AND P6, PT, R12, UR6, PT ;  /* 0x000000060c007c0c */ /* 0x000fe2000bfc1070 */
[----:B----4-:R-:W-:Y:S01]  /*3880*/  @P4 IMAD.MOV.U32 R17, RZ, RZ, -0x1 ;  /* 0xffffffffff114424 */ /* 0x010fe200078e00ff */
[----:B------:R-:W-:Y:S01]  /*3890*/  STS [R73], R20 ;  /* 0x0000001449007388 */ /* 0x000fe20000000800 */
[----:B------:R-:W-:Y:S01]  /*38a0*/  ISETP.GT.U32.AND.EX P2, PT, R16, RZ, PT, P2 ;  /* 0x000000ff1000720c */ /* 0x000fe20003f44120 */
[----:B------:R-:W-:Y:S01]  /*38b0*/  IMAD.U32 R14, RZ, RZ, UR7 ;  /* 0x00000007ff0e7e24 */ /* 0x000fe2000f8e00ff */
[----:B------:R-:W-:Y:S01]  /*38c0*/  ISETP.GT.U32.AND.EX P0, PT, R15, RZ, PT, P0 ;  /* 0x000000ff0f00720c */ /* 0x000fe20003f04100 */
[----:B------:R1:W-:Y:S01]  /*38d0*/  STS [R75], R21 ;  /* 0x000000154b007388 */ /* 0x0003e20000000800 */
[----:B------:R-:W-:Y:S01]  /*38e0*/  @P4 SEL R17, R17, 0x80000000, P1 ;  /* 0x8000000011114807 */ /* 0x000fe20000800000 */
[----:B--2---:R-:W-:Y:S01]  /*38f0*/  IMAD.WIDE.U32 R2, R0, 0x4, R2 ;  /* 0x0000000400027825 */ /* 0x004fe200078e0002 */
[----:B------:R-:W-:Y:S01]  /*3900*/  ISETP.GT.U32.AND.EX P3, PT, R14, RZ, PT, P3 ;  /* 0x000000ff0e00720c */ /* 0x000fe20003f64130 */
[----:B------:R-:W-:Y:S01]  /*3910*/  STS [R77], R22 ;  /* 0x000000164d007388 */ /* 0x000fe20000000800 */
[----:B------:R-:W-:Y:S01]  /*3920*/  ISETP.GT.U32.AND.EX P5, PT, R16, RZ, PT, P5 ;  /* 0x000000ff1000720c */ /* 0x000fe20003fa4150 */
[----:B0-----:R-:W-:Y:S01]  /*3930*/  IMAD.WIDE.U32 R4, R0, 0x4, R4 ;  /* 0x0000000400047825 */ /* 0x001fe200078e0004 */
[----:B------:R-:W-:Y:S01]  /*3940*/  ISETP.GT.U32.AND.EX P6, PT, R16, RZ, PT, P6 ;  /* 0x000000ff1000720c */ /* 0x000fe20003fc4160 */
[----:B------:R0:W-:Y:S01]  /*3950*/  STS [R79], R23 ;  /* 0x000000174f007388 */ /* 0x0001e20000000800 */
[----:B-1----:R-:W-:Y:S01]  /*3960*/  @P4 LOP3.LUT R21, R17, R30, RZ, 0x3c, !PT ;  /* 0x0000001e11154212 */ /* 0x002fe200078e3cff */
[----:B------:R-:W-:-:S02]  /*3970*/  @P2 IMAD.MOV.U32 R12, RZ, RZ, -0x1 ;  /* 0xffffffffff0c2424 */ /* 0x000fc400078e00ff */
[----:B------:R-:W-:Y:S01]  /*3980*/  STS [R81], R24 ;  /* 0x0000001851007388 */ /* 0x000fe20000000800 */
[----:B------:R-:W-:Y:S01]  /*3990*/  @P2 ISETP.GT.AND P1, PT, R31, -0x1, PT ;  /* 0xffffffff1f00280c */ /* 0x000fe20003f24270 */
[----:B------:R-:W-:Y:S02]  /*39a0*/  VIADD R14, R0, 0x600 ;  /* 0x00000600000e7836 */ /* 0x000fe40000000000 */
[----:B------:R1:W-:Y:S01]  /*39b0*/  STS [R83], R25 ;  /* 0x0000001953007388 */ /* 0x0003e20000000800 */
[----:B------:R-:W-:Y:S01]  /*39c0*/  @P2 SEL R12, R12, 0x80000000, P1 ;  /* 0x800000000c0c2807 */ /* 0x000fe20000800000 */
[----:B0-----:R-:W-:Y:S01]  /*39d0*/  @P3 IMAD.MOV.U32 R23, RZ, RZ, -0x1 ;  /* 0xffffffffff173424 */ /* 0x001fe200078e00ff */
[----:B------:R-:W-:Y:S01]  /*39e0*/  ISETP.LT.U32.AND P1, PT, R14, UR6, PT ;  /* 0x000000060e007c0c */ /* 0x000fe2000bf21070 */
[----:B------:R-:W-:Y:S01]  /*39f0*/  STS [R85], R26 ;  /* 0x0000001a55007388 */ /* 0x000fe20000000800 */
[----:B------:R-:W-:Y:S01]  /*3a00*/  @P2 LOP3.LUT R31, R12, R31, RZ, 0x3c, !PT ;  /* 0x0000001f0c1f2212 */ /* 0x000fe200078e3cff */
[C---:B------:R-:W-:Y:S01]  /*3a10*/  VIADD R12, R0.reuse, 0x700 ;  /* 0x00000700000c7836 */ /* 0x040fe20000000000 */
[----:B------:R-:W-:Y:S01]  /*3a20*/  LOP3.LUT R14, R0, 0x800, RZ, 0xfc, !PT ;  /* 0x00000800000e7812 */ /* 0x000fe200078efcff */
[----:B------:R-:W-:Y:S01]  /*3a30*/  STS [R87], R27 ;  /* 0x0000001b57007388 */ /* 0x000fe20000000800 */
[----:B------:R-:W-:-:S02]  /*3a40*/  IMAD.U32 R18, RZ, RZ, UR7 ;  /* 0x00000007ff127e24 */ /* 0x000fc4000f8e00ff */
[----:B-1----:R-:W-:Y:S01]  /*3a50*/  @P5 IMAD.MOV.U32 R25, RZ, RZ, -0x1 ;  /* 0xffffffffff195424 */ /* 0x002fe200078e00ff */
[----:B------:R-:W-:Y:S01]  /*3a60*/  STS [R89], R28 ;  /* 0x0000001c59007388 */ /* 0x000fe20000000800 */
[----:B------:R-:W-:Y:S01]  /*3a70*/  IMAD.U32 R20, RZ, RZ, UR7 ;  /* 0x00000007ff147e24 */ /* 0x000fe2000f8e00ff */
[----:B------:R-:W-:Y:S01]  /*3a80*/  BAR.SYNC.DEFER_BLOCKING 0x0 ;  /* 0x0000000000007b1d */ /* 0x000fe20000010000 */
[----:B------:R-:W-:Y:S01]  /*3a90*/  ISETP.GT.U32.AND.EX P1, PT, R18, RZ, PT, P1 ;  /* 0x000000ff1200720c */ /* 0x000fe20003f24110 */
[----:B------:R-:W-:-:S12]  /*3aa0*/  VIADD R16, R0, 0xb00 ;  /* 0x00000b0000107836 */ /* 0x000fd80000000000 */
[----:B------:R-:W-:Y:S01]  /*3ab0*/  @P1 IMAD.MOV.U32 R18, RZ, RZ, -0x1 ;  /* 0xffffffffff121424 */ /* 0x000fe200078e00ff */
[----:B------:R-:W0:Y:S04]  /*3ac0*/  @P4 LDS R43, [R51] ;  /* 0x00000000332b4984 */ /* 0x000e280000000800 */
[----:B------:R-:W1:Y:S04]  /*3ad0*/  LDS R13, [R51+0x400] ;  /* 0x00040000330d7984 */ /* 0x000e680000000800 */
[----:B------:R-:W2:Y:S04]  /*3ae0*/  LDS R15, [R51+0x800] ;  /* 0x00080000330f7984 */ /* 0x000ea80000000800 */
[----:B------:R-:W3:Y:S04]  /*3af0*/  LDS R17, [R51+0xc00] ;  /* 0x000c000033117984 */ /* 0x000ee80000000800 */
[----:B------:R-:W4:Y:S04]  /*3b00*/  LDS R19, [R51+0x1000] ;  /* 0x0010000033137984 */ /* 0x000f280000000800 */
[----:B------:R-:W-:Y:S04]  /*3b10*/  @P4 STG.E desc[UR8][R2.64], R21 ;  /* 0x0000001502004986 */ /* 0x000fe8000c101908 */
[----:B------:R-:W4:Y:S04]  /*3b20*/  LDS R21, [R51+0x1400] ;  /* 0x0014000033157984 */ /* 0x000f280000000800 */
[----:B0-----:R-:W-:Y:S01]  /*3b30*/  @P4 STG.E desc[UR8][R4.64], R43 ;  /* 0x0000002b04004986 */ /* 0x001fe2000c101908 */
[----:B------:R-:W-:-:S03]  /*3b40*/  @P3 ISETP.GT.AND P4, PT, R32, -0x1, PT ;  /* 0xffffffff2000380c */ /* 0x000fc60003f84270 */
[----:B------:R-:W-:Y:S01]  /*3b50*/  @P2 STG.E desc[UR8][R2.64+0x400], R31 ;  /* 0x0004001f02002986 */ /* 0x000fe2000c101908 */
[----:B------:R-:W-:Y:S02]  /*3b60*/  @P3 SEL R23, R23, 0x80000000, P4 ;  /* 0x8000000017173807 */ /* 0x000fe40002000000 */
[----:B------:R-:W-:Y:S01]  /*3b70*/  @P0 ISETP.GT.AND P4, PT, R33, -0x1, PT ;  /* 0xffffffff2100080c */ /* 0x000fe20003f84270 */
[----:B-1----:R-:W-:Y:S01]  /*3b80*/  @P2 STG.E desc[UR8][R4.64+0x400], R13 ;  /* 0x0004000d04002986 */ /* 0x002fe2000c101908 */
[----:B------:R-:W-:Y:S01]  /*3b90*/  ISETP.LT.U32.AND P2, PT, R12, UR6, PT ;  /* 0x000000060c007c0c */ /* 0x000fe2000bf41070 */
[----:B------:R-:W-:Y:S01]  /*3ba0*/  @P0 IMAD.MOV.U32 R12, RZ, RZ, -0x1 ;  /* 0xffffffffff0c0424 */ /* 0x000fe200078e00ff */
[----:B------:R-:W-:Y:S01]  /*3bb0*/  @P3 LOP3.LUT R23, R23, R32, RZ, 0x3c, !PT ;  /* 0x0000002017173212 */ /* 0x000fe200078e3cff */
[----:B------:R-:W0:Y:S01]  /*3bc0*/  LDS R13, [R51+0x1800] ;  /* 0x00180000330d7984 */ /* 0x000e220000000800 */
[----:B------:R-:W-:Y:S02]  /*3bd0*/  ISETP.GT.U32.AND.EX P2, PT, R20, RZ, PT, P2 ;  /* 0x000000ff1400720c */ /* 0x000fe40003f44120 */
[----:B------:R-:W-:Y:S01]  /*3be0*/  @P0 SEL R12, R12, 0x80000000, P4 ;  /* 0x800000000c0c0807 */ /* 0x000fe20002000000 */
[----:B------:R-:W-:Y:S01]  /*3bf0*/  @P3 STG.E desc[UR8][R2.64+0x800], R23 ;  /* 0x0008001702003986 */ /* 0x000fe2000c101908 */
[----:B------:R-:W-:-:S02]  /*3c00*/  @P5 ISETP.GT.AND P4, PT, R34, -0x1, PT ;  /* 0xffffffff2200580c */ /* 0x000fc40003f84270 */
[----:B------:R-:W-:Y:S01]  /*3c10*/  @P0 LOP3.LUT R33, R12, R33, RZ, 0x3c, !PT ;  /* 0x000000210c210212 */ /* 0x000fe200078e3cff */
[----:B------:R-:W-:Y:S01]  /*3c20*/  VIADD R12, R0, 0x900 ;  /* 0x00000900000c7836 */ /* 0x000fe20000000000 */
[----:B------:R-:W-:Y:S01]  /*3c30*/  @P5 SEL R25, R25, 0x80000000, P4 ;  /* 0x8000000019195807 */ /* 0x000fe20002000000 */
[----:B--2---:R-:W-:Y:S01]  /*3c40*/  @P3 STG.E desc[UR8][R4.64+0x800], R15 ;  /* 0x0008000f04003986 */ /* 0x004fe2000c101908 */
[----:B------:R-:W-:Y:S01]  /*3c50*/  ISETP.LT.U32.AND P4, PT, R14, UR6, PT ;  /* 0x000000060e007c0c */ /* 0x000fe2000bf81070 */
[----:B------:R-:W-:Y:S01]  /*3c60*/  VIADD R14, R0, 0xa00 ;  /* 0x00000a00000e7836 */ /* 0x000fe20000000000 */
[----:B------:R-:W-:Y:S01]  /*3c70*/  @P5 LOP3.LUT R25, R25, R34, RZ, 0x3c, !PT ;  /* 0x0000002219195212 */ /* 0x000fe200078e3cff */
[----:B------:R-:W-:Y:S01]  /*3c80*/  @P0 STG.E desc[UR8][R2.64+0xc00], R33 ;  /* 0x000c002102000986 */ /* 0x000fe2000c101908 */
[----:B------:R-:W-:Y:S01]  /*3c90*/  ISETP.LT.U32.AND P3, PT, R12, UR6, PT ;  /* 0x000000060c007c0c */ /* 0x000fe2000bf61070 */
[----:B------:R-:W-:Y:S02]  /*3ca0*/  @P6 IMAD.MOV.U32 R12, RZ, RZ, -0x1 ;  /* 0xffffffffff0c6424 */ /* 0x000fe400078e00ff */
[----:B---3--:R-:W-:Y:S01]  /*3cb0*/  @P0 STG.E desc[UR8][R4.64+0xc00], R17 ;  /* 0x000c001104000986 */ /* 0x008fe2000c101908 */
[----:B------:R-:W-:-:S03]  /*3cc0*/  @P1 ISETP.GT.AND P0, PT, R36, -0x1, PT ;  /* 0xffffffff2400180c */ /* 0x000fc60003f04270 */
[----:B------:R-:W-:Y:S04]  /*3cd0*/  @P5 STG.E desc[UR8][R2.64+0x1000], R25 ;  /* 0x0010001902005986 */ /* 0x000fe8000c101908 */
[----:B----4-:R1:W-:Y:S01]  /*3ce0*/  @P5 STG.E desc[UR8][R4.64+0x1000], R19 ;  /* 0x0010001304005986 */ /* 0x0103e2000c101908 */
[----:B------:R-:W-:-:S03]  /*3cf0*/  @P6 ISETP.GT.AND P5, PT, R35, -0x1, PT ;  /* 0xffffffff2300680c */ /* 0x000fc60003fa4270 */
[----:B------:R-:W2:Y:S01]  /*3d00*/  LDS R15, [R51+0x1c00] ;  /* 0x001c0000330f7984 */ /* 0x000ea20000000800 */
[----:B------:R-:W-:Y:S02]  /*3d10*/  @P6 SEL R12, R12, 0x80000000, P5 ;  /* 0x800000000c0c6807 */ /* 0x000fe40002800000 */
[----:B------:R-:W-:Y:S01]  /*3d20*/  ISETP.LT.U32.AND P5, PT, R14, UR6, PT ;  /* 0x000000060e007c0c */ /* 0x000fe2000bfa1070 */
[----:B------:R-:W-:Y:S01]  /*3d30*/  IMAD.U32 R14, RZ, RZ, UR7 ;  /* 0x00000007ff0e7e24 */ /* 0x000fe2000f8e00ff */
[----:B------:R-:W3:Y:S01]  /*3d40*/  LDS R17, [R51+0x2000] ;  /* 0x0020000033117984 */ /* 0x000ee20000000800 */
[----:B------:R-:W-:Y:S02]  /*3d50*/  @P6 LOP3.LUT R35, R12, R35, RZ, 0x3c, !PT ;  /* 0x000000230c236212 */ /* 0x000fe400078e3cff */
[----:B-1----:R-:W-:Y:S02]  /*3d60*/  @P1 SEL R19, R18, 0x80000000, P0 ;  /* 0x8000000012131807 */ /* 0x002fe40000000000 */
[----:B------:R-:W-:Y:S01]  /*3d70*/  ISETP.GT.U32.AND.EX P4, PT, R14, RZ, PT, P4 ;  /* 0x000000ff0e00720c */ /* 0x000fe20003f84140 */
[----:B------:R-:W-:Y:S01]  /*3d80*/  @P6 STG.E desc[UR8][R2.64+0x1400], R35 ;  /* 0x0014002302006986 */ /* 0x000fe2000c101908 */
[----:B------:R-:W-:Y:S01]  /*3d90*/  @P1 LOP3.LUT R23, R19, R36, RZ, 0x3c, !PT ;  /* 0x0000002413171212 */ /* 0x000fe200078e3cff */
[----:B------:R-:W-:Y:S01]  /*3da0*/  @P2 IMAD.MOV.U32 R14, RZ, RZ, -0x1 ;  /* 0xffffffffff0e2424 */ /* 0x000fe200078e00ff */
[----:B------:R-:W-:Y:S01]  /*3db0*/  ISETP.LT.U32.AND P0, PT, R16, UR6, PT ;  /* 0x0000000610007c0c */ /* 0x000fe2000bf01070 */
[----:B------:R-:W1:Y:S01]  /*3dc0*/  LDS R19, [R51+0x2400] ;  /* 0x0024000033137984 */ /* 0x000e620000000800 */
[----:B------:R-:W-:Y:S01]  /*3dd0*/  IMAD.U32 R16, RZ, RZ, UR7 ;  /* 0x00000007ff107e24 */ /* 0x000fe2000f8e00ff */
[----:B------:R-:W-:-:S02]  /*3de0*/  LOP3.LUT R12, R0, 0xc00, RZ, 0xfc, !PT ;  /* 0x00000c00000c7812 */ /* 0x000fc400078efcff */
[----:B------:R-:W-:Y:S01]  /*3df0*/  @P6 STG.E desc[UR8][R4.64+0x1400], R21 ;  /* 0x0014001504006986 */ /* 0x000fe2000c101908 */
[----:B------:R-:W-:Y:S02]  /*3e00*/  @P2 ISETP.GT.AND P6, PT, R37, -0x1, PT ;  /* 0xffffffff2500280c */ /* 0x000fe40003fc4270 */
[C---:B------:R-:W-:Y:S01]  /*3e10*/  ISETP.GT.U32.AND.EX P3, PT, R16.reuse, RZ, PT, P3 ;  /* 0x000000ff1000720c */ /* 0x040fe20003f64130 */
[----:B------:R4:W-:Y:S01]  /*3e20*/  @P1 STG.E desc[UR8][R2.64+0x1800], R23 ;  /* 0x0018001702001986 */ /* 0x0009e2000c101908 */
[----:B------:R-:W-:Y:S01]  /*3e30*/  ISETP.GT.U32.AND.EX P5, PT, R16, RZ, PT, P5 ;  /* 0x000000ff1000720c */ /* 0x000fe20003fa4150 */
[----:B------:R-:W-:Y:S02]  /*3e40*/  @P4 IMAD.MOV.U32 R16, RZ, RZ, -0x1 ;  /* 0xffffffffff104424 */ /* 0x000fe400078e00ff */
[----:B0-----:R-:W-:Y:S01]  /*3e50*/  @P1 STG.E desc[UR8][R4.64+0x1800], R13 ;  /* 0x0018000d04001986 */ /* 0x001fe2000c101908 */
[----:B------:R-:W-:Y:S02]  /*3e60*/  ISETP.LT.U32.AND P1, PT, R12, UR6, PT ;  /* 0x000000060c007c0c */ /* 0x000fe4000bf21070 */
[----:B------:R-:W-:Y:S01]  /*3e70*/  @P2 SEL R12, R14, 0x80000000, P6 ;  /* 0x800000000e0c2807 */ /* 0x000fe20003000000 */
[----:B------:R-:W0:Y:S01]  /*3e80*/  LDS R13, [R51+0x2800] ;  /* 0x00280000330d7984 */ /* 0x000e220000000800 */
[----:B------:R-:W-:Y:S01]  /*3e90*/  @P4 ISETP.GT.AND P6, PT, R38, -0x1, PT ;  /* 0xffffffff2600480c */ /* 0x000fe20003fc4270 */
[----:B------:R-:W-:Y:S01]  /*3ea0*/  VIADD R14, R0, 0xd00 ;  /* 0x00000d00000e7836 */ /* 0x000fe20000000000 */
[----:B------:R-:W-:Y:S01]  /*3eb0*/  @P2 LOP3.LUT R37, R12, R37, RZ, 0x3c, !PT ;  /* 0x000000250c252212 */ /* 0x000fe200078e3cff */
[----:B------:R-:W0:Y:S01]  /*3ec0*/  LDS R21, [R51+0x2c00] ;  /* 0x002c000033157984 */ /* 0x000e220000000800 */
[----:B----4-:R-:W-:Y:S01]  /*3ed0*/  @P4 SEL R23, R16, 0x80000000, P6 ;  /* 0x8000000010174807 */ /* 0x010fe20003000000 */
[----:B------:R-:W-:Y:S01]  /*3ee0*/  IMAD.U32 R16, RZ, RZ, UR7 ;  /* 0x00000007ff107e24 */ /* 0x000fe2000f8e00ff */
[----:B------:R-:W-:Y:S01]  /*3ef0*/  @P3 ISETP.GT.AND P6, PT, R39, -0x1, PT ;  /* 0xffffffff2700380c */ /* 0x000fe20003fc4270 */
[----:B------:R-:W-:Y:S01]  /*3f00*/  @P3 IMAD.MOV.U32 R18, RZ, RZ, -0x1 ;  /* 0xffffffffff123424 */ /* 0x000fe200078e00ff */
[----:B------:R-:W-:Y:S01]  /*3f10*/  @P4 LOP3.LUT R23, R23, R38, RZ, 0x3c, !PT ;  /* 0x0000002617174212 */ /* 0x000fe200078e3cff */
[----:B------:R-:W-:Y:S01]  /*3f20*/  @P2 STG.E desc[UR8][R2.64+0x1c00], R37 ;  /* 0x001c002502002986 */ /* 0x000fe2000c101908 */
[----:B------:R-:W-:Y:S01]  /*3f30*/  ISETP.GT.U32.AND.EX P0, PT, R16, RZ, PT, P0 ;  /* 0x000000ff1000720c */ /* 0x000fe20003f04100 */
[----:B------:R-:W-:Y:S01]  /*3f40*/  @P5 IMAD.MOV.U32 R25, RZ, RZ, -0x1 ;  /* 0xffffffffff195424 */ /* 0x000fe200078e00ff */
[----:B------:R-:W-:Y:S01]  /*3f50*/  @P3 SEL R12, R18, 0x80000000, P6 ;  /* 0x80000000120c3807 */ /* 0x000fe20003000000 */
[----:B--2---:R2:W-:Y:S01]  /*3f60*/  @P2 STG.E desc[UR8][R4.64+0x1c00], R15 ;  /* 0x001c000f04002986 */ /* 0x0045e2000c101908 */
[----:B------:R-:W-:Y:S01]  /*3f70*/  @P5 ISETP.GT.AND P2, PT, R40, -0x1, PT ;  /* 0xffffffff2800580c */ /* 0x000fe20003f44270 */
[----:B------:R-:W-:Y:S01]  /*3f80*/  VIADD R18, R0, 0x1200 ;  /* 0x0000120000127836 */ /* 0x000fe20000000000 */
[----:B------:R-:W-:Y:S01]  /*3f90*/  @P3 LOP3.LUT R39, R12, R39, RZ, 0x3c, !PT ;  /* 0x000000270c273212 */ /* 0x000fe200078e3cff */
[----:B------:R-:W-:Y:S01]  /*3fa0*/  VIADD R12, R0, 0xe00 ;  /* 0x00000e00000c7836 */ /* 0x000fe20000000000 */
[----:B------:R-:W-:Y:S01]  /*3fb0*/  @P4 STG.E desc[UR8][R2.64+0x2000], R23 ;  /* 0x0020001702004986 */ /* 0x000fe2000c101908 */
[----:B------:R-:W-:-:S02]  /*3fc0*/  @P5 SEL R25, R25, 0x80000000, P2 ;  /* 0x8000000019195807 */ /* 0x000fc40001000000 */
[----:B------:R-:W-:Y:S01]  /*3fd0*/  ISETP.LT.U32.AND P6, PT, R14, UR6, PT ;  /* 0x000000060e007c0c */ /* 0x000fe2000bfc1070 */
[----:B---3--:R-:W-:Y:S01]  /*3fe0*/  @P4 STG.E desc[UR8][R4.64+0x2000], R17 ;  /* 0x0020001104004986 */ /* 0x008fe2000c101908 */
[----:B------:R-:W-:Y:S01]  /*3ff0*/  ISETP.LT.U32.AND P2, PT, R12, UR6, PT ;  /* 0x000000060c007c0c */ /* 0x000fe2000bf41070 */
[----:B------:R-:W-:Y:S01]  /*4000*/  VIADD R14, R0, 0xf00 ;  /* 0x00000f00000e7836 */ /* 0x000fe20000000000 */
[----:B------:R-:W-:Y:S01]  /*4010*/  @P5 LOP3.LUT R25, R25, R40, RZ, 0x3c, !PT ;  /* 0x0000002819195212 */ /* 0x000fe200078e3cff */
[----:B------:R-:W-:Y:S01]  /*4020*/  @P3 STG.E desc[UR8][R2.64+0x2400], R39 ;  /* 0x0024002702003986 */ /* 0x000fe2000c101908 */
[----:B------:R-:W-:Y:S01]  /*4030*/  @P0 IMAD.MOV.U32 R12, RZ, RZ, -0x1 ;  /* 0xffffffffff0c0424 */ /* 0x000fe200078e00ff */
[----:B------:R-:W-:Y:S01]  /*4040*/  ISETP.GT.U32.AND.EX P6, PT, R16, RZ, PT, P6 ;  /* 0x000000ff1000720c */ /* 0x000fe20003fc4160 */
[----:B--2---:R-:W-:Y:S01]  /*4050*/  IMAD.U32 R15, RZ, RZ, UR7 ;  /* 0x00000007ff0f7e24 */ /* 0x004fe2000f8e00ff */
[----:B-1----:R-:W-:Y:S01]  /*4060*/  @P3 STG.E desc[UR8][R4.64+0x2400], R19 ;  /* 0x0024001304003986 */ /* 0x002fe2000c101908 */
[----:B------:R-:W-:-:S02]  /*4070*/  @P0 ISETP.GT.AND P3, PT, R41, -0x1, PT ;  /* 0xffffffff2900080c */ /* 0x000fc40003f64270 */
[----:B------:R-:W-:Y:S01]  /*4080*/  ISETP.LT.U32.AND P4, PT, R14, UR6, PT ;  /* 0x000000060e007c0c */ /* 0x000fe2000bf81070 */
[----:B------:R1:W-:Y:S01]  /*4090*/  @P5 STG.E desc[UR8][R2.64+0x2800], R25 ;  /* 0x0028001902005986 */ /* 0x0003e2000c101908 */
[----:B------:R-:W-:Y:S02]  /*40a0*/  @P0 SEL R12, R12, 0x80000000, P3 ;  /* 0x800000000c0c0807 */ /* 0x000fe40001800000 */
[----:B------:R-:W-:Y:S01]  /*40b0*/  LOP3.LUT R14, R0, 0x1000, RZ, 0xfc, !PT ;  /* 0x00001000000e7812 */ /* 0x000fe200078efcff */
[----:B------:R-:W-:Y:S01]  /*40c0*/  LDS R17, [R51+0x3800] ;  /* 0x0038000033117984 */ /* 0x000fe20000000800 */
[C---:B------:R-:W-:Y:S02]  /*40d0*/  ISETP.GT.U32.AND.EX P1, PT, R15.reuse, RZ, PT, P1 ;  /* 0x000000ff0f00720c */ /* 0x040fe40003f24110 */
[----:B------:R-:W-:Y:S01]  /*40e0*/  @P0 LOP3.LUT R41, R12, R41, RZ, 0x3c, !PT ;  /* 0x000000290c290212 */ /* 0x000fe200078e3cff */
[----:B------:R-:W-:Y:S01]  /*40f0*/  VIADD R12, R0, 0x1100 ;  /* 0x00001100000c7836 */ /* 0x000fe20000000000 */
[----:B------:R-:W-:Y:S01]  /*4100*/  ISETP.LT.U32.AND P3, PT, R14, UR6, PT ;  /* 0x000000060e007c0c */ /* 0x000fe2000bf61070 */
[----:B------:R-:W-:Y:S01]  /*4110*/  IMAD.U32 R14, RZ, RZ, UR7 ;  /* 0x00000007ff0e7e24 */ /* 0x000fe2000f8e00ff */
[----:B0-----:R-:W-:Y:S01]  /*4120*/  @P5 STG.E desc[UR8][R4.64+0x2800], R13 ;  /* 0x0028000d04005986 */ /* 0x001fe2000c101908 */
[----:B------:R-:W-:-:S02]  /*4130*/  ISETP.GT.U32.AND.EX P4, PT, R15, RZ, PT, P4 ;  /* 0x000000ff0f00720c */ /* 0x000fc40003f84140 */
[----:B------:R-:W-:Y:S01]  /*4140*/  ISETP.LT.U32.AND P5, PT, R12, UR6, PT ;  /* 0x000000060c007c0c */ /* 0x000fe2000bfa1070 */
[----:B------:R-:W-:Y:S01]  /*4150*/  @P0 STG.E desc[UR8][R2.64+0x2c00], R41 ;  /* 0x002c002902000986 */ /* 0x000fe2000c101908 */
[C---:B------:R-:W-:Y:S02]  /*4160*/  ISETP.GT.U32.AND.EX P2, PT, R14.reuse, RZ, PT, P2 ;  /* 0x000000ff0e00720c */ /* 0x040fe40003f44120 */
[----:B------:R-:W-:Y:S01]  /*4170*/  @P1 IMAD.MOV.U32 R12, RZ, RZ, -0x1 ;  /* 0xffffffffff0c1424 */ /* 0x000fe200078e00ff */
[----:B------:R-:W0:Y:S01]  /*4180*/  LDS R13, [R51+0x3000] ;  /* 0x00300000330d7984 */ /* 0x000e220000000800 */
[----:B------:R-:W-:Y:S02]  /*4190*/  ISETP.GT.U32.AND.EX P5, PT, R15, RZ, PT, P5 ;  /* 0x000000ff0f00720c */ /* 0x000fe40003fa4150 */
[----:B------:R-:W-:Y:S01]  /*41a0*/  ISETP.GT.U32.AND.EX P3, PT, R14, RZ, PT, P3 ;  /* 0x000000ff0e00720c */ /* 0x000fe20003f64130 */
[----:B------:R-:W-:Y:S01]  /*41b0*/  @P0 STG.E desc[UR8][R4.64+0x2c00], R21 ;  /* 0x002c001504000986 */ /* 0x000fe2000c101908 */
[----:B------:R-:W-:Y:S01]  /*41c0*/  @P1 ISETP.GT.AND P0, PT, R29, -0x1, PT ;  /* 0xffffffff1d00180c */ /* 0x000fe20003f04270 */
[----:B------:R-:W-:-:S02]  /*41d0*/  @P6 IMAD.MOV.U32 R14, RZ, RZ, -0x1 ;  /* 0xffffffffff0e6424 */ /* 0x000fc400078e00ff */
[----:B------:R-:W2:Y:S01]  /*41e0*/  LDS R15, [R51+0x3400] ;  /* 0x00340000330f7984 */ /* 0x000ea20000000800 */
[----:B------:R-:W-:Y:S01]  /*41f0*/  @P1 SEL R12, R12, 0x80000000, P0 ;  /* 0x800000000c0c1807 */ /* 0x000fe20000000000 */
[----:B-1----:R-:W-:Y:S01]  /*4200*/  @P2 IMAD.MOV.U32 R25, RZ, RZ, -0x1 ;  /* 0xffffffffff192424 */ /* 0x002fe200078e00ff */
[----:B------:R-:W-:Y:S01]  /*4210*/  @P6 ISETP.GT.AND P0, PT, R11, -0x1, PT ;  /* 0xffffffff0b00680c */ /* 0x000fe20003f04270 */
[----:B------:R-:W1:Y:S01]  /*4220*/  LDS R19, [R51+0x3c00] ;  /* 0x003c000033137984 */ /* 0x000e620000000800 */
[----:B------:R-:W-:Y:S01]  /*4230*/  @P4 IMAD.MOV.U32 R16, RZ, RZ, -0x1 ;  /* 0xffffffffff104424 */ /* 0x000fe200078e00ff */
[----:B------:R-:W-:Y:S01]  /*4240*/  @P1 LOP3.LUT R29, R12, R29, RZ, 0x3c, !PT ;  /* 0x0000001d0c1d1212 */ /* 0x000fe200078e3cff */
[----:B------:R-:W-:Y:S01]  /*4250*/  @P5 IMAD.MOV.U32 R20, RZ, RZ, -0x1 ;  /* 0xffffffffff145424 */ /* 0x000fe200078e00ff */
[----:B------:R-:W3:Y:S01]  /*4260*/  LDS R21, [R51+0x4000] ;  /* 0x0040000033157984 */ /* 0x000ee20000000800 */
[----:B------:R-:W-:Y:S01]  /*4270*/  @P6 SEL R14, R14, 0x80000000, P0 ;  /* 0x800000000e0e6807 */ /* 0x000fe20000000000 */
[----:B------:R-:W-:Y:S01]  /*4280*/  @P3 IMAD.MOV.U32 R27, RZ, RZ, -0x1 ;  /* 0xffffffffff1b3424 */ /* 0x000fe200078e00ff */
[----:B------:R-:W-:Y:S01]  /*4290*/  @P2 ISETP.GT.AND P0, PT, R10, -0x1, PT ;  /* 0xffffffff0a00280c */ /* 0x000fe20003f04270 */
[----:B------:R-:W4:Y:S01]  /*42a0*/  LDS R23, [R51+0x4400] ;  /* 0x0044000033177984 */ /* 0x000f220000000800 */
[----:B------:R-:W-:-:S02]  /*42b0*/  @P6 LOP3.LUT R11, R14, R11, RZ, 0x3c, !PT ;  /* 0x0000000b0e0b6212 */ /* 0x000fc400078e3cff */
[----:B------:R-:W-:Y:S01]  /*42c0*/  @P2 SEL R25, R25, 0x80000000, P0 ;  /* 0x8000000019192807 */ /* 0x000fe20000000000 */
[----:B------:R0:W-:Y:S01]  /*42d0*/  @P1 STG.E desc[UR8][R2.64+0x3000], R29 ;  /* 0x0030001d02001986 */ /* 0x0001e2000c101908 */
[----:B------:R-:W-:Y:S02]  /*42e0*/  @P4 ISETP.GT.AND P0, PT, R9, -0x1, PT ;  /* 0xffffffff0900480c */ /* 0x000fe40003f04270 */
[----:B------:R-:W-:Y:S02]  /*42f0*/  @P2 LOP3.LUT R25, R25, R10, RZ, 0x3c, !PT ;  /* 0x0000000a19192212 */ /* 0x000fe400078e3cff */
[----:B------:R-:W-:Y:S02]  /*4300*/  @P4 SEL R16, R16, 0x80000000, P0 ;  /* 0x8000000010104807 */ /* 0x000fe40000000000 */
[----:B------:R-:W-:Y:S02]  /*4310*/  @P3 ISETP.GT.AND P0, PT, R8, -0x1, PT ;  /* 0xffffffff0800380c */ /* 0x000fe40003f04270 */
[----:B------:R-:W-:-:S02]  /*4320*/  @P4 LOP3.LUT R9, R16, R9, RZ, 0x3c, !PT ;  /* 0x0000000910094212 */ /* 0x000fc400078e3cff */
[----:B------:R-:W-:Y:S02]  /*4330*/  @P3 SEL R27, R27, 0x80000000, P0 ;  /* 0x800000001b1b3807 */ /* 0x000fe40000000000 */
[----:B------:R-:W-:Y:S02]  /*4340*/  @P5 ISETP.GT.AND P0, PT, R7, -0x1, PT ;  /* 0xffffffff0700580c */ /* 0x000fe40003f04270 */
[----:B------:R-:W-:Y:S01]  /*4350*/  @P3 LOP3.LUT R27, R27, R8, RZ, 0x3c, !PT ;  /* 0x000000081b1b3212 */ /* 0x000fe200078e3cff */
[----:B0-----:R0:W-:Y:S01]  /*4360*/  @P1 STG.E desc[UR8][R4.64+0x3000], R13 ;  /* 0x0030000d04001986 */ /* 0x0011e2000c101908 */
[----:B------:R-:W-:Y:S02]  /*4370*/  @P5 SEL R0, R20, 0x80000000, P0 ;  /* 0x8000000014005807 */ /* 0x000fe40000000000 */
[----:B------:R-:W-:Y:S01]  /*4380*/  ISETP.LT.U32.AND P0, PT, R18, UR6, PT ;  /* 0x0000000612007c0c */ /* 0x000fe2000bf01070 */
[----:B------:R-:W-:Y:S01]  /*4390*/  IMAD.U32 R18, RZ, RZ, UR7 ;  /* 0x00000007ff127e24 */ /* 0x000fe2000f8e00ff */
[----:B------:R0:W-:Y:S01]  /*43a0*/  @P6 STG.E desc[UR8][R2.64+0x3400], R11 ;  /* 0x0034000b02006986 */ /* 0x0001e2000c101908 */
[----:B------:R-:W-:-:S03]  /*43b0*/  @P5 LOP3.LUT R7, R0, R7, RZ, 0x3c, !PT ;  /* 0x0000000700075212 */ /* 0x000fc600078e3cff */
[----:B------:R-:W-:Y:S01]  /*43c0*/  ISETP.GT.U32.AND.EX P0, PT, R18, RZ, PT, P0 ;  /* 0x000000ff1200720c */ /* 0x000fe20003f04100 */
[----:B--2---:R0:W-:Y:S04]  /*43d0*/  @P6 STG.E desc[UR8][R4.64+0x3400], R15 ;  /* 0x0034000f04006986 */ /* 0x0041e8000c101908 */
[----:B------:R0:W-:Y:S04]  /*43e0*/  @P2 STG.E desc[UR8][R2.64+0x3800], R25 ;  /* 0x0038001902002986 */ /* 0x0001e8000c101908 */
[----:B------:R0:W-:Y:S04]  /*43f0*/  @P2 STG.E desc[UR8][R4.64+0x3800], R17 ;  /* 0x0038001104002986 */ /* 0x0001e8000c101908 */
[----:B------:R0:W-:Y:S04]  /*4400*/  @P4 STG.E desc[UR8][R2.64+0x3c00], R9 ;  /* 0x003c000902004986 */ /* 0x0001e8000c101908 */
[----:B-1----:R0:W-:Y:S04]  /*4410*/  @P4 STG.E desc[UR8][R4.64+0x3c00], R19 ;  /* 0x003c001304004986 */ /* 0x0021e8000c101908 */
[----:B------:R0:W-:Y:S04]  /*4420*/  @P3 STG.E desc[UR8][R2.64+0x4000], R27 ;  /* 0x0040001b02003986 */ /* 0x0001e8000c101908 */
[----:B---3--:R0:W-:Y:S04]  /*4430*/  @P3 STG.E desc[UR8][R4.64+0x4000], R21 ;  /* 0x0040001504003986 */ /* 0x0081e8000c101908 */
[----:B------:R0:W-:Y:S04]  /*4440*/  @P5 STG.E desc[UR8][R2.64+0x4400], R7 ;  /* 0x0044000702005986 */ /* 0x0001e8000c101908 */
[----:B----4-:R0:W-:Y:S01]  /*4450*/  @P5 STG.E desc[UR8][R4.64+0x4400], R23 ;  /* 0x0044001704005986 */ /* 0x0101e2000c101908 */
[----:B------:R-:W-:Y:S05]  /*4460*/  @!P0 EXIT ;  /* 0x000000000000894d */ /* 0x000fea0003800000 */
[----:B------:R-:W1:Y:S01]  /*4470*/  LDS R51, [R51+0x4800] ;  /* 0x0048000033337984 */ /* 0x000e620000000800 */
[----:B0-----:R-:W-:Y:S01]  /*4480*/  IMAD.MOV.U32 R7, RZ, RZ, -0x1 ;  /* 0xffffffffff077424 */ /* 0x001fe200078e00ff */
[----:B------:R-:W-:-:S04]  /*4490*/  ISETP.GT.AND P0, PT, R6, -0x1, PT ;  /* 0xffffffff0600780c */ /* 0x000fc80003f04270 */
[----:B------:R-:W-:-:S04]  /*44a0*/  SEL R7, R7, 0x80000000, P0 ;  /* 0x8000000007077807 */ /* 0x000fc80000000000 */
[----:B------:R-:W-:-:S05]  /*44b0*/  LOP3.LUT R7, R7, R6, RZ, 0x3c, !PT ;  /* 0x0000000607077212 */ /* 0x000fca00078e3cff */
[----:B------:R-:W-:Y:S04]  /*44c0*/  STG.E desc[UR8][R2.64+0x4800], R7 ;  /* 0x0048000702007986 */ /* 0x000fe8000c101908 */
[----:B-1----:R-:W-:Y:S01]  /*44d0*/  STG.E desc[UR8][R4.64+0x4800], R51 ;  /* 0x0048003304007986 */ /* 0x002fe2000c101908 */
[----:B------:R-:W-:Y:S05]  /*44e0*/  EXIT ;  /* 0x000000000000794d */ /* 0x000fea0003800000 */
.L_x_223:
        /* <DEDUP_REMOVED lines=9> */
.L_x_788:


//--------------------- .text._ZN3cub18CUB_300001_SM_10006detail10radix_sort29DeviceRadixSortOnesweepKernelINS1_5radix10policy_hubIfiyE10Policy1000ELNS0_9SortOrderE0EfiyiiNS1_21identity_decomposer_tEEEvPT5_SB_PT3_PKSC_PT1_PKSG_PT2_PKSK_T4_iiT6_ --------------------------
	.section	.text._ZN3cub18CUB_300001_SM_10006detail10radix_sort29DeviceRadixSortOnesweepKernelINS1_5radix10policy_hubIfiyE10Policy1000ELNS0_9SortOrderE0EfiyiiNS1_21identity_decomposer_tEEEvPT5_SB_PT3_PKSC_PT1_PKSG_PT2_PKSK_T4_iiT6_,"ax",@progbits
	.align	128
        .global         _ZN3cub18CUB_300001_SM_10006detail10radix_sort29DeviceRadixSortOnesweepKernelINS1_5radix10policy_hubIfiyE10Policy1000ELNS0_9SortOrderE0EfiyiiNS1_21identity_decomposer_tEEEvPT5_SB_PT3_PKSC_PT1_PKSG_PT2_PKSK_T4_iiT6_
        .type           _ZN3cub18CUB_300001_SM_10006detail10radix_sort29DeviceRadixSortOnesweepKernelINS1_5radix10policy_hubIfiyE10Policy1000ELNS0_9SortOrderE0EfiyiiNS1_21identity_decomposer_tEEEvPT5_SB_PT3_PKSC_PT1_PKSG_PT2_PKSK_T4_iiT6_,@function
        .size           _ZN3cub18CUB_300001_SM_10006detail10radix_sort29DeviceRadixSortOnesweepKernelINS1_5radix10policy_hubIfiyE10Policy1000ELNS0_9SortOrderE0EfiyiiNS1_21identity_decomposer_tEEEvPT5_SB_PT3_PKSC_PT1_PKSG_PT2_PKSK_T4_iiT6_,(.L_x_789 - _ZN3cub18CUB_300001_SM_10006detail10radix_sort29DeviceRadixSortOnesweepKernelINS1_5radix10policy_hubIfiyE10Policy1000ELNS0_9SortOrderE0EfiyiiNS1_21identity_decomposer_tEEEvPT5_SB_PT3_PKSC_PT1_PKSG_PT2_PKSK_T4_iiT6_)
        .other          _ZN3cub18CUB_300001_SM_10006detail10radix_sort29DeviceRadixSortOnesweepKernelINS1_5radix10policy_hubIfiyE10Policy1000ELNS0_9SortOrderE0EfiyiiNS1_21identity_decomposer_tEEEvPT5_SB_PT3_PKSC_PT1_PKSG_PT2_PKSK_T4_iiT6_,@"STO_CUDA_ENTRY STV_DEFAULT"
_ZN3cub18CUB_300001_SM_10006detail10radix_sort29DeviceRadixSortOnesweepKernelINS1_5radix10policy_hubIfiyE10Policy1000ELNS0_9SortOrderE0EfiyiiNS1_21identity_decomposer_tEEEvPT5_SB_PT3_PKSC_PT1_PKSG_PT2_PKSK_T4_iiT6_:
.text._ZN3cub18CUB_300001_SM_10006detail10radix_sort29DeviceRadixSortOnesweepKernelINS1_5radix10policy_hubIfiyE10Policy1000ELNS0_9SortOrderE0EfiyiiNS1_21identity_decomposer_tEEEvPT5_SB_PT3_PKSC_PT1_PKSG_PT2_PKSK_T4_iiT6_:
        /* <DEDUP_REMOVED lines=16> */
.L_x_225:
[----:B------:R-:W-:Y:S05]  /*0100*/  BSYNC.RECONVERGENT B0 ;  /* 0x0000000000007941 */ /* 0x000fea0003800200 */
.L_x_224:
        /* <DEDUP_REMOVED lines=36> */
.L_x_226:
        /* <DEDUP_REMOVED lines=76> */
.L_x_227:
        /* <DEDUP_REMOVED lines=68> */
.L_x_230:
        /* <DEDUP_REMOVED lines=21> */
.L_x_229:
[----:B------:R-:W-:Y:S05]  /*0da0*/  BSYNC.RECONVERGENT B0 ;  /* 0x0000000000007941 */ /* 0x000fea0003800200 */
.L_x_228:
        /* <DEDUP_REMOVED lines=19> */
.L_x_234:
[----:B------:R-:W-:Y:S05]  /*0ee0*/  BSYNC.RECONVERGENT B1 ;  /* 0x0000000000017941 */ /* 0x000fea0003800200 */
.L_x_233:
        /* <DEDUP_REMOVED lines=14> */
.L_x_235:
[----:B------:R-:W-:Y:S01]  /*0fd0*/  VIADD R10, R10, 0x1 ;  /* 0x000000010a0a7836 */ /* 0x000fe20000000000 */
[----:B------:R0:W-:Y:S04]  /*0fe0*/  STS [R4], RZ ;  /* 0x000000ff04007388 */ /* 0x0001e80000000800 */
[----:B------:R-:W-:Y:S01]  /*0ff0*/  ISETP.NE.AND P0, PT, R10, RZ, PT ;  /* 0x000000ff0a00720c */ /* 0x000fe20003f05270 */
[----:B0-----:R-:W-:-:S12]  /*1000*/  VIADD R4, R4, 0x80 ;  /* 0x0000008004047836 */ /* 0x001fd80000000000 */
[----:B------:R-:W-:Y:S05]  /*1010*/  @P0 BRA `(.L_x_235) ;  /* 0xfffffffc00ec0947 */ /* 0x000fea000383ffff */
.L_x_232:
[----:B------:R-:W-:Y:S05]  /*1020*/  BSYNC.RECONVERGENT B0 ;  /* 0x0000000000007941 */ /* 0x000fea0003800200 */
.L_x_231:
        /* <DEDUP_REMOVED lines=147> */
.L_x_237:
[----:B------:R-:W-:Y:S05]  /*1960*/  BSYNC.RECONVERGENT B0 ;  /* 0x0000000000007941 */ /* 0x000fea0003800200 */
.L_x_236:
        /* <DEDUP_REMOVED lines=35> */
.L_x_246:
[----:B0-----:R-:W0:Y:S01]  /*1ba0*/  LDC.64 R14, c[0x0][0x380] ;  /* 0x0000e000ff0e7b82 */ /* 0x001e220000000a00 */
[----:B------:R-:W-:Y:S01]  /*1bb0*/  VIADD R47, R4, 0xffffffff ;  /* 0xffffffff042f7836 */ /* 0x000fe20000000000 */
[----:B------:R-:W-:Y:S03]  /*1bc0*/  BSSY B2, `(.L_x_243) ;  /* 0x0000008000027945 */ /* 0x000fe60003800000 */
[----:B------:R-:W-:-:S04]  /*1bd0*/  IMAD R29, R47, 0x100, R3 ;  /* 0x000001002f1d7824 */ /* 0x000fc800078e0203 */
[----:B0-----:R-:W-:-:S07]  /*1be0*/  IMAD.WIDE R14, R29, 0x4, R14 ;  /* 0x000000041d0e7825 */ /* 0x001fce00078e020e */
.L_x_244:
[----:B------:R-:W-:Y:S05]  /*1bf0*/  YIELD ;  /* 0x0000000000007946 */ /* 0x000fea0003800000 */
[----:B------:R0:W-:Y:S06]  /*1c00*/  MEMBAR.SC.CTA ;  /* 0x0000000000007992 */ /* 0x0001ec0000000000 */
[----:B0-----:R-:W2:Y:S02]  /*1c10*/  LDG.E.STRONG.SYS R10, desc[UR6][R14.64] ;  /* 0x000000060e0a7981 */ /* 0x001ea4000c1f5900 */
[----:B--2---:R-:W-:-:S13]  /*1c20*/  ISETP.NE.AND P0, PT, R10, RZ, PT ;  /* 0x000000ff0a00720c */ /* 0x004fda0003f05270 */
[----:B------:R-:W-:Y:S05]  /*1c30*/  @!P0 BRA `(.L_x_244) ;  /* 0xfffffffc00ec8947 */ /* 0x000fea000383ffff */
[----:B------:R-:W-:Y:S05]  /*1c40*/  BSYNC B2 ;  /* 0x0000000000027941 */ /* 0x000fea0003800000 */
.L_x_243:
[----:B------:R-:W-:Y:S01]  /*1c50*/  BSSY.RECONVERGENT B2, `(.L_x_245) ;  /* 0x0000006000027945 */ /* 0x000fe20003800200 */
[C---:B------:R-:W-:Y:S02]  /*1c60*/  ISETP.GT.AND P0, PT, R10.reuse, -0x1, PT ;  /* 0xffffffff0a00780c */ /* 0x040fe40003f04270 */
[----:B------:R-:W-:Y:S01]  /*1c70*/  LOP3.LUT R10, R10, 0x3fffffff, RZ, 0xc0, !PT ;  /* 0x3fffffff0a0a7812 */ /* 0x000fe200078ec0ff */
[----:B------:R-:W-:Y:S05]  /*1c80*/  WARPSYNC.EXCLUSIVE R0 ;  /* 0x0000000000007348 */ /* 0x000fea0003a00000 */
[----:B------:R-:W-:-:S05]  /*1c90*/  IMAD.IADD R21, R10, 0x1, R21 ;  /* 0x000000010a157824 */ /* 0x000fca00078e0215 */
[----:B------:R-:W-:-:S07]  /*1ca0*/  VOTE.ANY R0, PT, P0 ;  /* 0x0000000000007806 */ /* 0x000fce00000e0100 */
[----:B------:R-:W-:Y:S05]  /*1cb0*/  BSYNC.RECONVERGENT B2 ;  /* 0x0000000000027941 */ /* 0x000fea0003800200 */
.L_x_245:
[----:B------:R-:W-:Y:S01]  /*1cc0*/  ISETP.GT.U32.AND P1, PT, R4, 0x1, PT ;  /* 0x000000010400780c */ /* 0x000fe20003f24070 */
[----:B------:R-:W-:-:S12]  /*1cd0*/  IMAD.MOV.U32 R4, RZ, RZ, R47 ;  /* 0x000000ffff047224 */ /* 0x000fd800078e002f */
[----:B------:R-:W-:Y:S05]  /*1ce0*/  @P0 BRA P1, `(.L_x_246) ;  /* 0xfffffffc00ac0947 */ /* 0x000fea000083ffff */
[----:B------:R-:W-:Y:S05]  /*1cf0*/  BSYNC B0 ;  /* 0x0000000000007941 */ /* 0x000fea0003800000 */
.L_x_242:
[----:B------:R1:W2:Y:S02]  /*1d00*/  LDS.64 R14, [R19+0x6600] ;  /* 0x00660000130e7984 */ /* 0x0002a40000000a00 */
.L_x_241:
[C---:B------:R-:W-:Y:S01]  /*1d10*/  IMAD.IADD R29, R21.reuse, 0x1, -R20 ;  /* 0x00000001151d7824 */ /* 0x040fe200078e0a14 */
[----:B------:R-:W-:-:S04]  /*1d20*/  LOP3.LUT R21, R21, 0x80000000, RZ, 0xfc, !PT ;  /* 0x8000000015157812 */ /* 0x000fc800078efcff */
[C---:B0-2---:R-:W-:Y:S01]  /*1d30*/  IADD3 R14, P0, PT, R29.reuse, R14, RZ ;  /* 0x0000000e1d0e7210 */ /* 0x045fe20007f1e0ff */
[----:B------:R0:W-:Y:S03]  /*1d40*/  STG.E.STRONG.SYS desc[UR6][R6.64], R21 ;  /* 0x0000001506007986 */ /* 0x0001e6000c115906 */
[----:B------:R-:W-:-:S05]  /*1d50*/  LEA.HI.X.SX32 R15, R29, R15, 0x1, P0 ;  /* 0x0000000f1d0f7211 */ /* 0x000fca00000f0eff */
[----:B------:R0:W-:Y:S04]  /*1d60*/  STS.64 [R19+0x6600], R14 ;  /* 0x0066000e13007388 */ /* 0x0001e80000000a00 */
.L_x_240:
[----:B------:R-:W-:Y:S05]  /*1d70*/  BSYNC B1 ;  /* 0x0000000000017941 */ /* 0x000fea0003800000 */
.L_x_239:
        /* <DEDUP_REMOVED lines=33> */
.L_x_247:
        /* <DEDUP_REMOVED lines=64> */
.L_x_248:
        /* <DEDUP_REMOVED lines=56> */
.L_x_249:
        /* <DEDUP_REMOVED lines=19> */
.L_x_250:
        /* <DEDUP_REMOVED lines=51> */
.L_x_251:
        /* <DEDUP_REMOVED lines=22> */
.L_x_252:
        /* <DEDUP_REMOVED lines=56> */
.L_x_238:
        /* <DEDUP_REMOVED lines=38> */
.L_x_344:
        /* <DEDUP_REMOVED lines=25> */
.L_x_253:
        /* <DEDUP_REMOVED lines=42> */
.L_x_256:
[----:B------:R-:W-:Y:S05]  /*36e0*/  BSYNC.RECONVERGENT B0 ;  /* 0x0000000000007941 */ /* 0x000fea0003800200 */
.L_x_255:
        /* <DEDUP_REMOVED lines=39> */
.L_x_258:
[----:B------:R-:W-:Y:S05]  /*3960*/  BSYNC.RECONVERGENT B0 ;  /* 0x0000000000007941 */ /* 0x000fea0003800200 */
.L_x_257:
        /* <DEDUP_REMOVED lines=35> */
.L_x_260:
[----:B------:R-:W-:Y:S05]  /*3ba0*/  BSYNC.RECONVERGENT B0 ;  /* 0x0000000000007941 */ /* 0x000fea0003800200 */
.L_x_259:
        /* <DEDUP_REMOVED lines=35> */
.L_x_262:
[----:B------:R-:W-:Y:S05]  /*3de0*/  BSYNC.RECONVERGENT B0 ;  /* 0x0000000000007941 */ /* 0x000fea0003800200 */
.L_x_261:
        /* <DEDUP_REMOVED lines=35> */
.L_x_264:
[----:B------:R-:W-:Y:S05]  /*4020*/  BSYNC.RECONVERGENT B0 ;  /* 0x0000000000007941 */ /* 0x000fea0003800200 */
.L_x_263:
        /* <DEDUP_REMOVED lines=35> */
.L_x_266:
[----:B------:R-:W-:Y:S05]  /*4260*/  BSYNC.RECONVERGENT B0 ;  /* 0x0000000000007941 */ /* 0x000fea0003800200 */
.L_x_265:
        /* <DEDUP_REMOVED lines=35> */
.L_x_268:
[----:B------:R-:W-:Y:S05]  /*44a0*/  BSYNC.RECONVERGENT B0 ;  /* 0x0000000000007941 */ /* 0x000fea0003800200 */
.L_x_267:
        /* <DEDUP_REMOVED lines=35> */
.L_x_270:
[----:B------:R-:W-:Y:S05]  /*46e0*/  BSYNC.RECONVERGENT B0 ;  /* 0x0000000000007941 */ /* 0x000fea0003800200 */
.L_x_269:
        /* <DEDUP_REMOVED lines=35> */
.L_x_272:
[----:B------:R-:W-:Y:S05]  /*4920*/  BSYNC.RECONVERGENT B0 ;  /* 0x0000000000007941 */ /* 0x000fea0003800200 */
.L_x_271:
        /* <DEDUP_REMOVED lines=36> */
.L_x_274:
[----:B------:R-:W-:Y:S05]  /*4b70*/  BSYNC.RECONVERGENT B0 ;  /* 0x0000000000007941 */ /* 0x000fea0003800200 */
.L_x_273:
        /* <DEDUP_REMOVED lines=36> */
.L_x_276:
[----:B------:R-:W-:Y:S05]  /*4dc0*/  BSYNC.RECONVERGENT B0 ;  /* 0x0000000000007941 */ /* 0x000fea0003800200 */
.L_x_275:
        /* <DEDUP_REMOVED lines=36> */
.L_x_278:
[----:B------:R-:W-:Y:S05]  /*5010*/  BSYNC.RECONVERGENT B0 ;  /* 0x0000000000007941 */ /* 0x000fea0003800200 */
.L_x_277:
        /* <DEDUP_REMOVED lines=36> */
.L_x_280:
[----:B------:R-:W-:Y:S05]  /*5260*/  BSYNC.RECONVERGENT B0 ;  /* 0x0000000000007941 */ /* 0x000fea0003800200 */
.L_x_279:
        /* <DEDUP_REMOVED lines=36> */
.L_x_282:
[----:B------:R-:W-:Y:S05]  /*54b0*/  BSYNC.RECONVERGENT B0 ;  /* 0x0000000000007941 */ /* 0x000fea0003800200 */
.L_x_281:
        /* <DEDUP_REMOVED lines=36> */
.L_x_284:
[----:B------:R-:W-:Y:S05]  /*5700*/  BSYNC.RECONVERGENT B0 ;  /* 0x0000000000007941 */ /* 0x000fea0003800200 */
.L_x_283:
        /* <DEDUP_REMOVED lines=36> */
.L_x_286:
[----:B------:R-:W-:Y:S05]  /*5950*/  BSYNC.RECONVERGENT B0 ;  /* 0x0000000000007941 */ /* 0x000fea0003800200 */
.L_x_285:
        /* <DEDUP_REMOVED lines=36> */
.L_x_288:
[----:B------:R-:W-:Y:S05]  /*5ba0*/  BSYNC.RECONVERGENT B0 ;  /* 0x0000000000007941 */ /* 0x000fea0003800200 */
.L_x_287:
        /* <DEDUP_REMOVED lines=35> */
.L_x_290:
[----:B------:R-:W-:Y:S05]  /*5de0*/  BSYNC.RECONVERGENT B0 ;  /* 0x0000000000007941 */ /* 0x000fea0003800200 */
.L_x_289:
        /* <DEDUP_REMOVED lines=64> */
.L_x_298:
[----:B-1----:R-:W1:Y:S01]  /*61f0*/  LDC.64 R30, c[0x0][0x380] ;  /* 0x0000e000ff1e7b82 */ /* 0x002e620000000a00 */
[----:B------:R-:W-:Y:S01]  /*6200*/  VIADD R39, R32, 0xffffffff ;  /* 0xffffffff20277836 */ /* 0x000fe20000000000 */
[----:B------:R-:W-:Y:S03]  /*6210*/  BSSY B2, `(.L_x_295) ;  /* 0x0000008000027945 */ /* 0x000fe60003800000 */
[----:B------:R-:W-:-:S04]  /*6220*/  IMAD R33, R39, 0x100, R3 ;  /* 0x0000010027217824 */ /* 0x000fc800078e0203 */
[----:B-1----:R-:W-:-:S07]  /*6230*/  IMAD.WIDE R30, R33, 0x4, R30 ;  /* 0x00000004211e7825 */ /* 0x002fce00078e021e */
.L_x_296:
[----:B------:R-:W-:Y:S05]  /*6240*/  YIELD ;  /* 0x0000000000007946 */ /* 0x000fea0003800000 */
[----:B------:R1:W-:Y:S06]  /*6250*/  MEMBAR.SC.CTA ;  /* 0x0000000000007992 */ /* 0x0003ec0000000000 */
[----:B-1----:R-:W2:Y:S02]  /*6260*/  LDG.E.STRONG.SYS R33, desc[UR6][R30.64] ;  /* 0x000000061e217981 */ /* 0x002ea4000c1f5900 */
[----:B--2---:R-:W-:-:S13]  /*6270*/  ISETP.NE.AND P0, PT, R33, RZ, PT ;  /* 0x000000ff2100720c */ /* 0x004fda0003f05270 */
[----:B------:R-:W-:Y:S05]  /*6280*/  @!P0 BRA `(.L_x_296) ;  /* 0xfffffffc00ec8947 */ /* 0x000fea000383ffff */
[----:B------:R-:W-:Y:S05]  /*6290*/  BSYNC B2 ;  /* 0x0000000000027941 */ /* 0x000fea0003800000 */
.L_x_295:
[----:B------:R-:W-:Y:S01]  /*62a0*/  BSSY.RECONVERGENT B2, `(.L_x_297) ;  /* 0x0000006000027945 */ /* 0x000fe20003800200 */
[C---:B------:R-:W-:Y:S02]  /*62b0*/  ISETP.GT.AND P0, PT, R33.reuse, -0x1, PT ;  /* 0xffffffff2100780c */ /* 0x040fe40003f04270 */
[----:B------:R-:W-:Y:S01]  /*62c0*/  LOP3.LUT R30, R33, 0x3fffffff, RZ, 0xc0, !PT ;  /* 0x3fffffff211e7812 */ /* 0x000fe200078ec0ff */
[----:B------:R-:W-:Y:S05]  /*62d0*/  WARPSYNC.EXCLUSIVE R28 ;  /* 0x000000001c007348 */ /* 0x000fea0003a00000 */
[----:B------:R-:W-:-:S05]  /*62e0*/  IMAD.IADD R37, R30, 0x1, R37 ;  /* 0x000000011e257824 */ /* 0x000fca00078e0225 */
[----:B------:R-:W-:-:S07]  /*62f0*/  VOTE.ANY R28, PT, P0 ;  /* 0x00000000001c7806 */ /* 0x000fce00000e0100 */
[----:B------:R-:W-:Y:S05]  /*6300*/  BSYNC.RECONVERGENT B2 ;  /* 0x0000000000027941 */ /* 0x000fea0003800200 */
.L_x_297:
[----:B------:R-:W-:Y:S01]  /*6310*/  ISETP.GT.U32.AND P1, PT, R32, 0x1, PT ;  /* 0x000000012000780c */ /* 0x000fe20003f24070 */
[----:B------:R-:W-:-:S12]  /*6320*/  IMAD.MOV.U32 R32, RZ, RZ, R39 ;  /* 0x000000ffff207224 */ /* 0x000fd800078e0027 */
[----:B------:R-:W-:Y:S05]  /*6330*/  @P0 BRA P1, `(.L_x_298) ;  /* 0xfffffffc00ac0947 */ /* 0x000fea000083ffff */
[----:B------:R-:W-:Y:S05]  /*6340*/  BSYNC B0 ;  /* 0x0000000000007941 */ /* 0x000fea0003800000 */
.L_x_294:
[----:B------:R2:W3:Y:S02]  /*6350*/  LDS.64 R30, [R41+0x6600] ;  /* 0x00660000291e7984 */ /* 0x0004e40000000a00 */
.L_x_293:
        /* <DEDUP_REMOVED lines=8> */
.L_x_292:
[----:B------:R-:W-:Y:S05]  /*63e0*/  BSYNC B1 ;  /* 0x0000000000017941 */ /* 0x000fea0003800000 */
.L_x_291:
        /* <DEDUP_REMOVED lines=16> */
.L_x_299:
        /* <DEDUP_REMOVED lines=280> */
.L_x_300:
        /* <DEDUP_REMOVED lines=31> */
.L_x_303:
[----:B------:R-:W-:Y:S05]  /*7860*/  BSYNC.RECONVERGENT B0 ;  /* 0x0000000000007941 */ /* 0x000fea0003800200 */
.L_x_302:
        /* <DEDUP_REMOVED lines=23> */
.L_x_305:
[----:B------:R-:W-:Y:S05]  /*79e0*/  BSYNC.RECONVERGENT B0 ;  /* 0x0000000000007941 */ /* 0x000fea0003800200 */
.L_x_304:
        /* <DEDUP_REMOVED lines=23> */
.L_x_307:
[----:B------:R-:W-:Y:S05]  /*7b60*/  BSYNC.RECONVERGENT B0 ;  /* 0x0000000000007941 */ /* 0x000fea0003800200 */
.L_x_306:
        /* <DEDUP_REMOVED lines=23> */
.L_x_309:
[----:B------:R-:W-:Y:S05]  /*7ce0*/  BSYNC.RECONVERGENT B0 ;  /* 0x0000000000007941 */ /* 0x000fea0003800200 */
.L_x_308:
        /* <DEDUP_REMOVED lines=23> */
.L_x_311:
[----:B------:R-:W-:Y:S05]  /*7e60*/  BSYNC.RECONVERGENT B0 ;  /* 0x0000000000007941 */ /* 0x000fea0003800200 */
.L_x_310:
        /* <DEDUP_REMOVED lines=23> */
.L_x_313:
[----:B------:R-:W-:Y:S05]  /*7fe0*/  BSYNC.RECONVERGENT B0 ;  /* 0x0000000000007941 */ /* 0x000fea0003800200 */
.L_x_312:
        /* <DEDUP_REMOVED lines=23> */
.L_x_315:
[----:B------:R-:W-:Y:S05]  /*8160*/  BSYNC.RECONVERGENT B0 ;  /* 0x0000000000007941 */ /* 0x000fea0003800200 */
.L_x_314:
        /* <DEDUP_REMOVED lines=23> */
.L_x_317:
[----:B------:R-:W-:Y:S05]  /*82e0*/  BSYNC.RECONVERGENT B0 ;  /* 0x0000000000007941 */ /* 0x000fea0003800200 */
.L_x_316:
        /* <DEDUP_REMOVED lines=23> */
.L_x_319:
[----:B------:R-:W-:Y:S05]  /*8460*/  BSYNC.RECONVERGENT B0 ;  /* 0x0000000000007941 */ /* 0x000fea0003800200 */
.L_x_318:
        /* <DEDUP_REMOVED lines=23> */
.L_x_321:
[----:B------:R-:W-:Y:S05]  /*85e0*/  BSYNC.RECONVERGENT B0 ;  /* 0x0000000000007941 */ /* 0x000fea0003800200 */
.L_x_320:
        /* <DEDUP_REMOVED lines=23> */
.L_x_323:
[----:B------:R-:W-:Y:S05]  /*8760*/  BSYNC.RECONVERGENT B0 ;  /* 0x0000000000007941 */ /* 0x000fea0003800200 */
.L_x_322:
        /* <DEDUP_REMOVED lines=23> */
.L_x_325:
[----:B------:R-:W-:Y:S05]  /*88e0*/  BSYNC.RECONVERGENT B0 ;  /* 0x0000000000007941 */ /* 0x000fea0003800200 */
.L_x_324:
        /* <DEDUP_REMOVED lines=22> */
.L_x_327:
[----:B------:R-:W-:Y:S05]  /*8a50*/  BSYNC.RECONVERGENT B0 ;  /* 0x0000000000007941 */ /* 0x000fea0003800200 */
.L_x_326:
        /* <DEDUP_REMOVED lines=21> */
.L_x_329:
[----:B------:R-:W-:Y:S05]  /*8bb0*/  BSYNC.RECONVERGENT B0 ;  /* 0x0000000000007941 */ /* 0x000fea0003800200 */
.L_x_328:
        /* <DEDUP_REMOVED lines=21> */
.L_x_331:
[----:B------:R-:W-:Y:S05]  /*8d10*/  BSYNC.RECONVERGENT B0 ;  /* 0x0000000000007941 */ /* 0x000fea0003800200 */
.L_x_330:
        /* <DEDUP_REMOVED lines=21> */
.L_x_333:
[----:B------:R-:W-:Y:S05]  /*8e70*/  BSYNC.RECONVERGENT B0 ;  /* 0x0000000000007941 */ /* 0x000fea0003800200 */
.L_x_332:
        /* <DEDUP_REMOVED lines=21> */
.L_x_335:
[----:B------:R-:W-:Y:S05]  /*8fd0*/  BSYNC.RECONVERGENT B0 ;  /* 0x0000000000007941 */ /* 0x000fea0003800200 */
.L_x_334:
[----:B------:R-:W-:Y:S01]  /*8fe0*/  NOP ;  /* 0x0000000000007918 */ /* 0x000fe20000000000 */
.L_x_301:
        /* <DEDUP_REMOVED lines=112> */
.L_x_336:
        /* <DEDUP_REMOVED lines=83> */
.L_x_337:
        /* <DEDUP_REMOVED lines=180> */
.L_x_338:
        /* <DEDUP_REMOVED lines=205> */
.L_x_254:
[----:B------:R-:W-:Y:S02]  /*b430*/  IMAD.MOV.U32 R72, RZ, RZ, R57 ;  /* 0x000000ffff487224 */ /* 0x000fe400078e0039 */
[----:B------:R-:W-:Y:S02]  /*b440*/  IMAD.MOV.U32 R65, RZ, RZ, 0x1 ;  /* 0x00000001ff417424 */ /* 0x000fe400078e00ff */
[----:B------:R-:W-:Y:S02]  /*b450*/  IMAD.MOV.U32 R74, RZ, RZ, RZ ;  /* 0x000000ffff4a7224 */ /* 0x000fe400078e00ff */
[----:B------:R-:W-:-:S07]  /*b460*/  IMAD.MOV.U32 R63, RZ, RZ, -0x1 ;  /* 0xffffffffff3f7424 */ /* 0x000fce00078e00ff */
[----:B------:R-:W-:Y:S05]  /*b470*/  WARPSYNC.COLLECTIVE R63, `(.L_x_339) ;  /* 0x000000003f087348 */ /* 0x000fea0003c00000 */
[----:B------:R0:W1:Y:S02]  /*b480*/  SHFL.UP P0, R70, R72, R65, R74 ;  /* 0x0400004148467389 */ /* 0x000064000000004a */
[----:B01----:R-:W-:Y:S05]  /*b490*/  ENDCOLLECTIVE ;  /* 0x000000000000791b */ /* 0x003fea0003800000 */
.L_x_339:
[----:B------:R-:W-:Y:S02]  /*b4a0*/  IMAD.MOV.U32 R65, RZ, RZ, 0x2 ;  /* 0x00000002ff417424 */ /* 0x000fe400078e00ff */
[----:B------:R-:W-:-:S04]  /*b4b0*/  IMAD.MOV.U32 R66, RZ, RZ, R70 ;  /* 0x000000ffff427224 */ /* 0x000fc800078e0046 */
[----:B------:R-:W-:-:S04]  /*b4c0*/  @P0 IMAD.IADD R66, R57, 0x1, R66 ;  /* 0x0000000139420824 */ /* 0x000fc800078e0242 */
[----:B------:R-:W-:-:S07]  /*b4d0*/  IMAD.MOV.U32 R72, RZ, RZ, R66 ;  /* 0x000000ffff487224 */ /* 0x000fce00078e0042 */
[----:B------:R-:W-:Y:S05]  /*b4e0*/  WARPSYNC.COLLECTIVE R63, `(.L_x_340) ;  /* 0x000000003f087348 */ /* 0x000fea0003c00000 */
[----:B------:R0:W1:Y:S02]  /*b4f0*/  SHFL.UP P0, R70, R72, R65, R74 ;  /* 0x0400004148467389 */ /* 0x000064000000004a */
[----:B01----:R-:W-:Y:S05]  /*b500*/  ENDCOLLECTIVE ;  /* 0x000000000000791b */ /* 0x003fea0003800000 */
.L_x_340:
[----:B------:R-:W-:Y:S02]  /*b510*/  IMAD.MOV.U32 R65, RZ, RZ, 0x4 ;  /* 0x00000004ff417424 */ /* 0x000fe400078e00ff */
[----:B------:R-:W-:-:S04]  /*b520*/  IMAD.MOV.U32 R59, RZ, RZ, R70 ;  /* 0x000000ffff3b7224 */ /* 0x000fc800078e0046 */
[----:B------:R-:W-:-:S04]  /*b530*/  @P0 IMAD.IADD R59, R66, 0x1, R59 ;  /* 0x00000001423b0824 */ /* 0x000fc800078e023b */
[----:B------:R-:W-:-:S07]  /*b540*/  IMAD.MOV.U32 R72, RZ, RZ, R59 ;  /* 0x000000ffff487224 */ /* 0x000fce00078e003b */
[----:B------:R-:W-:Y:S05]  /*b550*/  WARPSYNC.COLLECTIVE R63, `(.L_x_341) ;  /* 0x000000003f087348 */ /* 0x000fea0003c00000 */
[----:B------:R0:W1:Y:S02]  /*b560*/  SHFL.UP P0, R70, R72, R65, R74 ;  /* 0x0400004148467389 */ /* 0x000064000000004a */
[----:B01----:R-:W-:Y:S05]  /*b570*/  ENDCOLLECTIVE ;  /* 0x000000000000791b */ /* 0x003fea0003800000 */
.L_x_341:
[----:B------:R-:W-:Y:S02]  /*b580*/  IMAD.MOV.U32 R65, RZ, RZ, 0x8 ;  /* 0x00000008ff417424 */ /* 0x000fe400078e00ff */
[----:B------:R-:W-:-:S04]  /*b590*/  IMAD.MOV.U32 R68, RZ, RZ, R70 ;  /* 0x000000ffff447224 */ /* 0x000fc800078e0046 */
[----:B------:R-:W-:-:S04]  /*b5a0*/  @P0 IMAD.IADD R68, R59, 0x1, R68 ;  /* 0x000000013b440824 */ /* 0x000fc800078e0244 */
[----:B------:R-:W-:-:S07]  /*b5b0*/  IMAD.MOV.U32 R72, RZ, RZ, R68 ;  /* 0x000000ffff487224 */ /* 0x000fce00078e0044 */
[----:B------:R-:W-:Y:S05]  /*b5c0*/  WARPSYNC.COLLECTIVE R63, `(.L_x_342) ;  /* 0x000000003f087348 */ /* 0x000fea0003c00000 */
[----:B------:R0:W1:Y:S02]  /*b5d0*/  SHFL.UP P0, R70, R72, R65, R74 ;  /* 0x0400004148467389 */ /* 0x000064000000004a */
[----:B01----:R-:W-:Y:S05]  /*b5e0*/  ENDCOLLECTIVE ;  /* 0x000000000000791b */ /* 0x003fea0003800000 */
.L_x_342:
[----:B------:R-:W-:Y:S02]  /*b5f0*/  IMAD.MOV.U32 R65, RZ, RZ, 0x10 ;  /* 0x00000010ff417424 */ /* 0x000fe400078e00ff */
[----:B------:R-:W-:-:S04]  /*b600*/  IMAD.MOV.U32 R61, RZ, RZ, R70 ;  /* 0x000000ffff3d7224 */ /* 0x000fc800078e0046 */
[----:B------:R-:W-:-:S04]  /*b610*/  @P0 IMAD.IADD R61, R68, 0x1, R61 ;  /* 0x00000001443d0824 */ /* 0x000fc800078e023d */
[----:B------:R-:W-:-:S07]  /*b620*/  IMAD.MOV.U32 R72, RZ, RZ, R61 ;  /* 0x000000ffff487224 */ /* 0x000fce00078e003d */
[----:B------:R-:W-:Y:S05]  /*b630*/  WARPSYNC.COLLECTIVE R63, `(.L_x_343) ;  /* 0x000000003f087348 */ /* 0x000fea0003c00000 */
[----:B------:R0:W1:Y:S02]  /*b640*/  SHFL.UP P0, R70, R72, R65, R74 ;  /* 0x0400004148467389 */ /* 0x000064000000004a */
[----:B01----:R-:W-:Y:S05]  /*b650*/  ENDCOLLECTIVE ;  /* 0x000000000000791b */ /* 0x003fea0003800000 */
.L_x_343:
[----:B------:R-:W-:Y:S05]  /*b660*/  BRA `(.L_x_344) ;  /* 0xffffff7c00107947 */ /* 0x000fea000383ffff */
.L_x_345:
        /* <DEDUP_REMOVED lines=9> */
.L_x_789:


//--------------------- .text._ZN3cub18CUB_300001_SM_10006detail10radix_sort33DeviceRadixSortExclusiveSumKernelINS1_5radix10policy_hubIfiyE10Policy1000EyEEvPT0_ --------------------------
	.section	.text._ZN3cub18CUB_300001_SM_10006detail10radix_sort33DeviceRadixSortExclusiveSumKernelINS1_5radix10policy_hubIfiyE10Policy1000EyEEvPT0_,"ax",@progbits
	.align	128
        .global         _ZN3cub18CUB_300001_SM_10006detail10radix_sort33DeviceRadixSortExclusiveSumKernelINS1_5radix10policy_hubIfiyE10Policy1000EyEEvPT0_
        .type           _ZN3cub18CUB_300001_SM_10006detail10radix_sort33DeviceRadixSortExclusiveSumKernelINS1_5radix10policy_hubIfiyE10Policy1000EyEEvPT0_,@function
        .size           _ZN3cub18CUB_300001_SM_10006detail10radix_sort33DeviceRadixSortExclusiveSumKernelINS1_5radix10policy_hubIfiyE10Policy1000EyEEvPT0_,(.L_x_790 - _ZN3cub18CUB_300001_SM_10006detail10radix_sort33DeviceRadixSortExclusiveSumKernelINS1_5radix10policy_hubIfiyE10Policy1000EyEEvPT0_)
        .other          _ZN3cub18CUB_300001_SM_10006detail10radix_sort33DeviceRadixSortExclusiveSumKernelINS1_5radix10policy_hubIfiyE10Policy1000EyEEvPT0_,@"STO_CUDA_ENTRY STV_DEFAULT"
_ZN3cub18CUB_300001_SM_10006detail10radix_sort33DeviceRadixSortExclusiveSumKernelINS1_5radix10policy_hubIfiyE10Policy1000EyEEvPT0_:
.text._ZN3cub18CUB_300001_SM_10006detail10radix_sort33DeviceRadixSortExclusiveSumKernelINS1_5radix10policy_hubIfiyE10Policy1000EyEEvPT0_:
        /* <DEDUP_REMOVED lines=63> */
.L_x_358:
        /* <DEDUP_REMOVED lines=28> */
.L_x_346:
[----:B------:R-:W-:Y:S05]  /*05b0*/  WARPSYNC.ALL ;  /* 0x0000000000007948 */ /* 0x000fea0003800000 */
[----:B------:R-:W-:Y:S06]  /*05c0*/  BAR.SYNC.DEFER_BLOCKING 0x0 ;  /* 0x0000000000007b1d */ /* 0x000fec0000010000 */
[----:B------:R-:W-:Y:S05]  /*05d0*/  @P1 EXIT ;  /* 0x000000000000194d */ /* 0x000fea0003800000 */
[----:B01----:R-:W0:Y:S04]  /*05e0*/  LDS.64 R2, [R0+0x10] ;  /* 0x0000100000027984 */ /* 0x003e280000000a00 */
[----:B0-----:R-:W-:Y:S01]  /*05f0*/  STG.E.64 desc[UR4][R16.64], R2 ;  /* 0x0000000210007986 */ /* 0x001fe2000c101b04 */
[----:B------:R-:W-:Y:S05]  /*0600*/  EXIT ;  /* 0x000000000000794d */ /* 0x000fea0003800000 */
.L_x_347:
[----:B------:R-:W-:Y:S02]  /*0610*/  IMAD.MOV.U32 R24, RZ, RZ, R20 ;  /* 0x000000ffff187224 */ /* 0x000fe400078e0014 */
[----:B------:R-:W-:Y:S02]  /*0620*/  IMAD.MOV.U32 R23, RZ, RZ, 0x1 ;  /* 0x00000001ff177424 */ /* 0x000fe400078e00ff */
[----:B------:R-:W-:Y:S02]  /*0630*/  IMAD.MOV.U32 R22, RZ, RZ, RZ ;  /* 0x000000ffff167224 */ /* 0x000fe400078e00ff */
[----:B------:R-:W-:-:S07]  /*0640*/  IMAD.MOV.U32 R21, RZ, RZ, -0x1 ;  /* 0xffffffffff157424 */ /* 0x000fce00078e00ff */
[----:B------:R-:W-:Y:S05]  /*0650*/  WARPSYNC.COLLECTIVE R21, `(.L_x_348) ;  /* 0x0000000015087348 */ /* 0x000fea0003c00000 */
[----:B------:R0:W1:Y:S02]  /*0660*/  SHFL.UP P0, R25, R24, R23, R22 ;  /* 0x0400001718197389 */ /* 0x0000640000000016 */
[----:B01----:R-:W-:Y:S05]  /*0670*/  ENDCOLLECTIVE ;  /* 0x000000000000791b */ /* 0x003fea0003800000 */
.L_x_348:
[----:B------:R-:W-:Y:S02]  /*0680*/  IMAD.MOV.U32 R24, RZ, RZ, R19 ;  /* 0x000000ffff187224 */ /* 0x000fe400078e0013 */
[----:B------:R-:W-:-:S07]  /*0690*/  IMAD.MOV.U32 R27, RZ, RZ, R25 ;  /* 0x000000ffff1b7224 */ /* 0x000fce00078e0019 */
[----:B------:R-:W-:Y:S05]  /*06a0*/  WARPSYNC.COLLECTIVE R21, `(.L_x_349) ;  /* 0x0000000015087348 */ /* 0x000fea0003c00000 */
[----:B------:R0:W1:Y:S02]  /*06b0*/  SHFL.UP P0, R25, R24, R23, R22 ;  /* 0x0400001718197389 */ /* 0x0000640000000016 */
[----:B01----:R-:W-:Y:S05]  /*06c0*/  ENDCOLLECTIVE ;  /* 0x000000000000791b */ /* 0x003fea0003800000 */
.L_x_349:
        /* <DEDUP_REMOVED lines=9> */
.L_x_350:
[----:B------:R-:W-:Y:S02]  /*0760*/  IMAD.MOV.U32 R24, RZ, RZ, R26 ;  /* 0x000000ffff187224 */ /* 0x000fe400078e001a */
[----:B------:R-:W-:-:S07]  /*0770*/  IMAD.MOV.U32 R28, RZ, RZ, R25 ;  /* 0x000000ffff1c7224 */ /* 0x000fce00078e0019 */
[----:B------:R-:W-:Y:S05]  /*0780*/  WARPSYNC.COLLECTIVE R21, `(.L_x_351) ;  /* 0x0000000015087348 */ /* 0x000fea0003c00000 */
[----:B------:R0:W1:Y:S02]  /*0790*/  SHFL.UP P0, R25, R24, R23, R22 ;  /* 0x0400001718197389 */ /* 0x0000640000000016 */
[----:B01----:R-:W-:Y:S05]  /*07a0*/  ENDCOLLECTIVE ;  /* 0x000000000000791b */ /* 0x003fea0003800000 */
.L_x_351:
        /* <DEDUP_REMOVED lines=9> */
.L_x_352:
[----:B------:R-:W-:Y:S02]  /*0840*/  IMAD.MOV.U32 R24, RZ, RZ, R29 ;  /* 0x000000ffff187224 */ /* 0x000fe400078e001d */
[----:B------:R-:W-:-:S07]  /*0850*/  IMAD.MOV.U32 R27, RZ, RZ, R25 ;  /* 0x000000ffff1b7224 */ /* 0x000fce00078e0019 */
[----:B------:R-:W-:Y:S05]  /*0860*/  WARPSYNC.COLLECTIVE R21, `(.L_x_353) ;  /* 0x0000000015087348 */ /* 0x000fea0003c00000 */
[----:B------:R0:W1:Y:S02]  /*0870*/  SHFL.UP P0, R25, R24, R23, R22 ;  /* 0x0400001718197389 */ /* 0x0000640000000016 */
[----:B01----:R-:W-:Y:S05]  /*0880*/  ENDCOLLECTIVE ;  /* 0x000000000000791b */ /* 0x003fea0003800000 */
.L_x_353:
        /* <DEDUP_REMOVED lines=9> */
.L_x_354:
[----:B------:R-:W-:Y:S02]  /*0920*/  IMAD.MOV.U32 R24, RZ, RZ, R29 ;  /* 0x000000ffff187224 */ /* 0x000fe400078e001d */
[----:B------:R-:W-:-:S07]  /*0930*/  IMAD.MOV.U32 R27, RZ, RZ, R25 ;  /* 0x000000ffff1b7224 */ /* 0x000fce00078e0019 */
[----:B------:R-:W-:Y:S05]  /*0940*/  WARPSYNC.COLLECTIVE R21, `(.L_x_355) ;  /* 0x0000000015087348 */ /* 0x000fea0003c00000 */
[----:B------:R0:W1:Y:S02]  /*0950*/  SHFL.UP P0, R25, R24, R23, R22 ;  /* 0x0400001718197389 */ /* 0x0000640000000016 */
[----:B01----:R-:W-:Y:S05]  /*0960*/  ENDCOLLECTIVE ;  /* 0x000000000000791b */ /* 0x003fea0003800000 */
.L_x_355:
        /* <DEDUP_REMOVED lines=9> */
.L_x_356:
[----:B------:R-:W-:Y:S02]  /*0a00*/  IMAD.MOV.U32 R24, RZ, RZ, R26 ;  /* 0x000000ffff187224 */ /* 0x000fe400078e001a */
[----:B------:R-:W-:-:S07]  /*0a10*/  IMAD.MOV.U32 R28, RZ, RZ, R25 ;  /* 0x000000ffff1c7224 */ /* 0x000fce00078e0019 */
[----:B------:R-:W-:Y:S05]  /*0a20*/  WARPSYNC.COLLECTIVE R21, `(.L_x_357) ;  /* 0x0000000015087348 */ /* 0x000fea0003c00000 */
[----:B------:R0:W1:Y:S02]  /*0a30*/  SHFL.UP P0, R25, R24, R23, R22 ;  /* 0x0400001718197389 */ /* 0x0000640000000016 */
[----:B01----:R-:W-:Y:S05]  /*0a40*/  ENDCOLLECTIVE ;  /* 0x000000000000791b */ /* 0x003fea0003800000 */
.L_x_357:
[----:B------:R-:W-:Y:S05]  /*0a50*/  BRA `(.L_x_358) ;  /* 0xfffffff800647947 */ /* 0x000fea000383ffff */
.L_x_359:
        /* <DEDUP_REMOVED lines=10> */
.L_x_790:


//--------------------- .text._ZN3cub18CUB_300001_SM_10006detail10radix_sort30DeviceRadixSortHistogramKernelINS1_5radix10policy_hubIfiyE10Policy1000ELNS0_9SortOrderE0EfyNS1_21identity_decomposer_tEEEvPT2_PKT1_SA_iiT3_ --------------------------
	.section	.text._ZN3cub18CUB_300001_SM_10006detail10radix_sort30DeviceRadixSortHistogramKernelINS1_5radix10policy_hubIfiyE10Policy1000ELNS0_9SortOrderE0EfyNS1_21identity_decomposer_tEEEvPT2_PKT1_SA_iiT3_,"ax",@progbits
	.align	128
        .global         _ZN3cub18CUB_300001_SM_10006detail10radix_sort30DeviceRadixSortHistogramKernelINS1_5radix10policy_hubIfiyE10Policy1000ELNS0_9SortOrderE0EfyNS1_21identity_decomposer_tEEEvPT2_PKT1_SA_iiT3_
        .type           _ZN3cub18CUB_300001_SM_10006detail10radix_sort30DeviceRadixSortHistogramKernelINS1_5radix10policy_hubIfiyE10Policy1000ELNS0_9SortOrderE0EfyNS1_21identity_decomposer_tEEEvPT2_PKT1_SA_iiT3_,@function
        .size           _ZN3cub18CUB_300001_SM_10006detail10radix_sort30DeviceRadixSortHistogramKernelINS1_5radix10policy_hubIfiyE10Policy1000ELNS0_9SortOrderE0EfyNS1_21identity_decomposer_tEEEvPT2_PKT1_SA_iiT3_,(.L_x_791 - _ZN3cub18CUB_300001_SM_10006detail10radix_sort30DeviceRadixSortHistogramKernelINS1_5radix10policy_hubIfiyE10Policy1000ELNS0_9SortOrderE0EfyNS1_21identity_decomposer_tEEEvPT2_PKT1_SA_iiT3_)
        .other          _ZN3cub18CUB_300001_SM_10006detail10radix_sort30DeviceRadixSortHistogramKernelINS1_5radix10policy_hubIfiyE10Policy1000ELNS0_9SortOrderE0EfyNS1_21identity_decomposer_tEEEvPT2_PKT1_SA_iiT3_,@"STO_CUDA_ENTRY STV_DEFAULT"
_ZN3cub18CUB_300001_SM_10006detail10radix_sort30DeviceRadixSortHistogramKernelINS1_5radix10policy_hubIfiyE10Policy1000ELNS0_9SortOrderE0EfyNS1_21identity_decomposer_tEEEvPT2_PKT1_SA_iiT3_:
.text._ZN3cub18CUB_300001_SM_10006detail10radix_sort30DeviceRadixSortHistogramKernelINS1_5radix10policy_hubIfiyE10Policy1000ELNS0_9SortOrderE0EfyNS1_21identity_decomposer_tEEEvPT2_PKT1_SA_iiT3_:
        /* <DEDUP_REMOVED lines=38> */
.L_x_443:
        /* <DEDUP_REMOVED lines=13> */
.L_x_363:
        /* <DEDUP_REMOVED lines=21> */
.L_x_362:
        /* <DEDUP_REMOVED lines=19> */
.L_x_365:
        /* <DEDUP_REMOVED lines=18> */
.L_x_364:
[----:B------:R-:W-:-:S13]  /*06d0*/  ISETP.GT.U32.AND P2, PT, R0, 0x7f, PT ;  /* 0x0000007f0000780c */ /* 0x000fda0003f44070 */
[----:B------:R-:W-:Y:S05]  /*06e0*/  @P2 BRA `(.L_x_361) ;  /* 0x0000000000e02947 */ /* 0x000fea0003800000 */
[----:B--23--:R-:W-:Y:S01]  /*06f0*/  IMAD.MOV.U32 R2, RZ, RZ, RZ ;  /* 0x000000ffff027224 */ /* 0x00cfe200078e00ff */
[----:B------:R-:W-:Y:S06]  /*0700*/  @!P1 BRA `(.L_x_366) ;  /* 0x0000000000589947 */ /* 0x000fec0003800000 */
[----:B------:R-:W-:-:S07]  /*0710*/  IMAD.MOV.U32 R2, RZ, RZ, RZ ;  /* 0x000000ffff027224 */ /* 0x000fce00078e00ff */
.L_x_367:
        /* <DEDUP_REMOVED lines=21> */
.L_x_366:
        /* <DEDUP_REMOVED lines=14> */
.L_x_368:
        /* <DEDUP_REMOVED lines=18> */
.L_x_361:
[----:B------:R-:W-:Y:S05]  /*0a70*/  BSYNC.RECONVERGENT B0 ;  /* 0x0000000000007941 */ /* 0x000fea0003800200 */
.L_x_360:
        /* <DEDUP_REMOVED lines=16> */
.L_x_374:
        /* <DEDUP_REMOVED lines=36> */
.L_x_370:
        /* <DEDUP_REMOVED lines=67> */
.L_x_371:
        /* <DEDUP_REMOVED lines=89> */
.L_x_373:
        /* <DEDUP_REMOVED lines=72> */
.L_x_372:
[----:B------:R-:W-:Y:S05]  /*1c00*/  BRA.U !UP0, `(.L_x_374) ;  /* 0xffffffed08dc7547 */ /* 0x000fea000b83ffff */
.L_x_369:
        /* <DEDUP_REMOVED lines=13> */
.L_x_394:
        /* <DEDUP_REMOVED lines=16> */
.L_x_379:
[----:B------:R-:W-:Y:S05]  /*1de0*/  BSYNC.RECONVERGENT B1 ;  /* 0x0000000000017941 */ /* 0x000fea0003800200 */
.L_x_378:
        /* <DEDUP_REMOVED lines=15> */
.L_x_381:
[----:B------:R-:W-:Y:S05]  /*1ee0*/  BSYNC.RECONVERGENT B1 ;  /* 0x0000000000017941 */ /* 0x000fea0003800200 */
.L_x_380:
[----:B------:R-:W-:Y:S04]  /*1ef0*/  BSSY.RECONVERGENT B1, `(.L_x_382) ;  /* 0x0000007000017945 */ /* 0x000fe80003800200 */
[----:B------:R-:W-:Y:S05]  /*1f00*/  @!P0 BRA `(.L_x_383) ;  /* 0x0000000000148947 */ /* 0x000fea0003800000 */
[----:B01----:R-:W-:Y:S02]  /*1f10*/  IMAD R17, R3, 0x100, R0 ;  /* 0x0000010003117824 */ /* 0x003fe400078e0200 */
[----:B------:R-:W-:Y:S02]  /*1f20*/  IMAD.MOV.U32 R23, RZ, RZ, RZ ;  /* 0x000000ffff177224 */ /* 0x000fe400078e00ff */
[----:B------:R-:W-:-:S04]  /*1f30*/  VIADD R17, R17, 0x200 ;  /* 0x0000020011117836 */ /* 0x000fc80000000000 */
[----:B------:R-:W-:-:S05]  /*1f40*/  IMAD.WIDE.U32 R16, R17, 0x8, R4 ;  /* 0x0000000811107825 */ /* 0x000fca00078e0004 */
[----:B------:R2:W-:Y:S02]  /*1f50*/  REDG.E.ADD.64.STRONG.GPU desc[UR20][R16.64], R22 ;  /* 0x000000161000798e */ /* 0x0005e4000c12e514 */
.L_x_383:
[----:B------:R-:W-:Y:S05]  /*1f60*/  BSYNC.RECONVERGENT B1 ;  /* 0x0000000000017941 */ /* 0x000fea0003800200 */
.L_x_382:
[----:B------:R-:W-:Y:S04]  /*1f70*/  BSSY.RECONVERGENT B1, `(.L_x_384) ;  /* 0x0000007000017945 */ /* 0x000fe80003800200 */
[----:B------:R-:W-:Y:S05]  /*1f80*/  @!P1 BRA `(.L_x_385) ;  /* 0x0000000000149947 */ /* 0x000fea0003800000 */
[----:B012---:R-:W-:Y:S02]  /*1f90*/  IMAD R17, R3, 0x100, R0 ;  /* 0x0000010003117824 */ /* 0x007fe400078e0200 */
[----:B------:R-:W-:Y:S02]  /*1fa0*/  IMAD.MOV.U32 R15, RZ, RZ, RZ ;  /* 0x000000ffff0f7224 */ /* 0x000fe400078e00ff */
[----:B------:R-:W-:-:S04]  /*1fb0*/  VIADD R17, R17, 0x300 ;  /* 0x0000030011117836 */ /* 0x000fc80000000000 */
[----:B------:R-:W-:-:S05]  /*1fc0*/  IMAD.WIDE.U32 R16, R17, 0x8, R4 ;  /* 0x0000000811107825 */ /* 0x000fca00078e0004 */
[----:B------:R3:W-:Y:S02]  /*1fd0*/  REDG.E.ADD.64.STRONG.GPU desc[UR20][R16.64], R14 ;  /* 0x0000000e1000798e */ /* 0x0007e4000c12e514 */
.L_x_385:
[----:B------:R-:W-:Y:S05]  /*1fe0*/  BSYNC.RECONVERGENT B1 ;  /* 0x0000000000017941 */ /* 0x000fea0003800200 */
.L_x_384:
[----:B------:R-:W-:Y:S04]  /*1ff0*/  BSSY.RECONVERGENT B1, `(.L_x_386) ;  /* 0x0000007000017945 */ /* 0x000fe80003800200 */
[----:B------:R-:W-:Y:S05]  /*2000*/  @!P2 BRA `(.L_x_387) ;  /* 0x000000000014a947 */ /* 0x000fea0003800000 */
[----:B---3--:R-:W-:Y:S02]  /*2010*/  IMAD R15, R3, 0x100, R0 ;  /* 0x00000100030f7824 */ /* 0x008fe400078e0200 */
[----:B------:R-:W-:Y:S02]  /*2020*/  IMAD.MOV.U32 R13, RZ, RZ, RZ ;  /* 0x000000ffff0d7224 */ /* 0x000fe400078e00ff */
[----:B------:R-:W-:-:S04]  /*2030*/  VIADD R15, R15, 0x400 ;  /* 0x000004000f0f7836 */ /* 0x000fc80000000000 */
[----:B------:R-:W-:-:S05]  /*2040*/  IMAD.WIDE.U32 R14, R15, 0x8, R4 ;  /* 0x000000080f0e7825 */ /* 0x000fca00078e0004 */
[----:B------:R4:W-:Y:S02]  /*2050*/  REDG.E.ADD.64.STRONG.GPU desc[UR20][R14.64], R12 ;  /* 0x0000000c0e00798e */ /* 0x0009e4000c12e514 */
.L_x_387:
[----:B------:R-:W-:Y:S05]  /*2060*/  BSYNC.RECONVERGENT B1 ;  /* 0x0000000000017941 */ /* 0x000fea0003800200 */
.L_x_386:
[----:B------:R-:W-:Y:S04]  /*2070*/  BSSY.RECONVERGENT B1, `(.L_x_388) ;  /* 0x0000007000017945 */ /* 0x000fe80003800200 */
[----:B------:R-:W-:Y:S05]  /*2080*/  @!P3 BRA `(.L_x_389) ;  /* 0x000000000014b947 */ /* 0x000fea0003800000 */
[----:B----4-:R-:W-:Y:S02]  /*2090*/  IMAD R13, R3, 0x100, R0 ;  /* 0x00000100030d7824 */ /* 0x010fe400078e0200 */
[----:B------:R-:W-:Y:S02]  /*20a0*/  IMAD.MOV.U32 R7, RZ, RZ, RZ ;  /* 0x000000ffff077224 */ /* 0x000fe400078e00ff */
[----:B------:R-:W-:-:S04]  /*20b0*/  VIADD R13, R13, 0x500 ;  /* 0x000005000d0d7836 */ /* 0x000fc80000000000 */
[----:B------:R-:W-:-:S05]  /*20c0*/  IMAD.WIDE.U32 R12, R13, 0x8, R4 ;  /* 0x000000080d0c7825 */ /* 0x000fca00078e0004 */
[----:B------:R4:W-:Y:S02]  /*20d0*/  REDG.E.ADD.64.STRONG.GPU desc[UR20][R12.64], R6 ;  /* 0x000000060c00798e */ /* 0x0009e4000c12e514 */
.L_x_389:
[----:B------:R-:W-:Y:S05]  /*20e0*/  BSYNC.RECONVERGENT B1 ;  /* 0x0000000000017941 */ /* 0x000fea0003800200 */
.L_x_388:
[----:B------:R-:W-:Y:S04]  /*20f0*/  BSSY.RECONVERGENT B1, `(.L_x_390) ;  /* 0x0000007000017945 */ /* 0x000fe80003800200 */
[----:B------:R-:W-:Y:S05]  /*2100*/  @!P4 BRA `(.L_x_391) ;  /* 0x000000000014c947 */ /* 0x000fea0003800000 */
[----:B----4-:R-:W-:Y:S02]  /*2110*/  IMAD R7, R3, 0x100, R0 ;  /* 0x0000010003077824 */ /* 0x010fe400078e0200 */
[----:B------:R-:W-:Y:S02]  /*2120*/  IMAD.MOV.U32 R9, RZ, RZ, RZ ;  /* 0x000000ffff097224 */ /* 0x000fe400078e00ff */
[----:B------:R-:W-:-:S04]  /*2130*/  VIADD R7, R7, 0x600 ;  /* 0x0000060007077836 */ /* 0x000fc80000000000 */
[----:B------:R-:W-:-:S05]  /*2140*/  IMAD.WIDE.U32 R6, R7, 0x8, R4 ;  /* 0x0000000807067825 */ /* 0x000fca00078e0004 */
[----:B------:R4:W-:Y:S02]  /*2150*/  REDG.E.ADD.64.STRONG.GPU desc[UR20][R6.64], R8 ;  /* 0x000000080600798e */ /* 0x0009e4000c12e514 */
.L_x_391:
[----:B------:R-:W-:Y:S05]  /*2160*/  BSYNC.RECONVERGENT B1 ;  /* 0x0000000000017941 */ /* 0x000fea0003800200 */
.L_x_390:
[----:B------:R-:W-:Y:S04]  /*2170*/  BSSY.RECONVERGENT B1, `(.L_x_392) ;  /* 0x0000007000017945 */ /* 0x000fe80003800200 */
[----:B------:R-:W-:Y:S05]  /*2180*/  @!P5 BRA `(.L_x_393) ;  /* 0x000000000014d947 */ /* 0x000fea0003800000 */
[----:B----4-:R-:W-:Y:S02]  /*2190*/  IMAD R7, R3, 0x100, R0 ;  /* 0x0000010003077824 */ /* 0x010fe400078e0200 */
[----:B------:R-:W-:Y:S02]  /*21a0*/  IMAD.MOV.U32 R11, RZ, RZ, RZ ;  /* 0x000000ffff0b7224 */ /* 0x000fe400078e00ff */
[----:B------:R-:W-:-:S04]  /*21b0*/  VIADD R7, R7, 0x700 ;  /* 0x0000070007077836 */ /* 0x000fc80000000000 */
[----:B------:R-:W-:-:S05]  /*21c0*/  IMAD.WIDE.U32 R6, R7, 0x8, R4 ;  /* 0x0000000807067825 */ /* 0x000fca00078e0004 */
[----:B------:R4:W-:Y:S02]  /*21d0*/  REDG.E.ADD.64.STRONG.GPU desc[UR20][R6.64], R10 ;  /* 0x0000000a0600798e */ /* 0x0009e4000c12e514 */
.L_x_393:
[----:B------:R-:W-:Y:S05]  /*21e0*/  BSYNC.RECONVERGENT B1 ;  /* 0x0000000000017941 */ /* 0x000fea0003800200 */
.L_x_392:
[----:B------:R-:W-:-:S05]  /*21f0*/  VIADD R3, R3, 0x8 ;  /* 0x0000000803037836 */ /* 0x000fca0000000000 */
[----:B------:R-:W-:-:S13]  /*2200*/  ISETP.NE.AND P0, PT, R3, UR27, PT ;  /* 0x0000001b03007c0c */ /* 0x000fda000bf05270 */
[----:B------:R-:W-:Y:S05]  /*2210*/  @P0 BRA `(.L_x_394) ;  /* 0xfffffff800b00947 */ /* 0x000fea000383ffff */
[----:B------:R-:W-:-:S07]  /*2220*/  IMAD.U32 R5, RZ, RZ, UR27 ;  /* 0x0000001bff057e24 */ /* 0x000fce000f8e00ff */
.L_x_377:
        /* <DEDUP_REMOVED lines=24> */
.L_x_398:
[----:B------:R-:W-:Y:S05]  /*23b0*/  BSYNC.RECONVERGENT B1 ;  /* 0x0000000000017941 */ /* 0x000fea0003800200 */
.L_x_397:
        /* <DEDUP_REMOVED lines=9> */
.L_x_400:
[----:B------:R-:W-:Y:S05]  /*2450*/  BSYNC.RECONVERGENT B1 ;  /* 0x0000000000017941 */ /* 0x000fea0003800200 */
.L_x_399:
        /* <DEDUP_REMOVED lines=8> */
.L_x_402:
[----:B------:R-:W-:Y:S05]  /*24e0*/  BSYNC.RECONVERGENT B1 ;  /* 0x0000000000017941 */ /* 0x000fea0003800200 */
.L_x_401:
        /* <DEDUP_REMOVED lines=9> */
.L_x_404:
[----:B------:R-:W-:Y:S05]  /*2580*/  BSYNC.RECONVERGENT B1 ;  /* 0x0000000000017941 */ /* 0x000fea0003800200 */
.L_x_403:
[----:B------:R-:W-:-:S07]  /*2590*/  VIADD R5, R5, 0x4 ;  /* 0x0000000405057836 */ /* 0x000fce0000000000 */
.L_x_396:
        /* <DEDUP_REMOVED lines=18> */
.L_x_408:
[----:B------:R-:W-:Y:S05]  /*26c0*/  BSYNC.RECONVERGENT B2 ;  /* 0x0000000000027941 */ /* 0x000fea0003800200 */
.L_x_407:
        /* <DEDUP_REMOVED lines=9> */
.L_x_410:
[----:B------:R-:W-:Y:S05]  /*2760*/  BSYNC.RECONVERGENT B2 ;  /* 0x0000000000027941 */ /* 0x000fea0003800200 */
.L_x_409:
[----:B------:R-:W-:-:S07]  /*2770*/  VIADD R5, R5, 0x2 ;  /* 0x0000000205057836 */ /* 0x000fce0000000000 */
.L_x_406:
        /* <DEDUP_REMOVED lines=12> */
.L_x_405:
[----:B------:R-:W-:Y:S05]  /*2840*/  BSYNC.RECONVERGENT B1 ;  /* 0x0000000000017941 */ /* 0x000fea0003800200 */
.L_x_395:
[----:B------:R-:W-:-:S13]  /*2850*/  ISETP.GT.U32.AND P0, PT, R0, 0x7f, PT ;  /* 0x0000007f0000780c */ /* 0x000fda0003f04070 */
[----:B------:R-:W-:Y:S05]  /*2860*/  @P0 BRA `(.L_x_376) ;  /* 0x00000008008c0947 */ /* 0x000fea0003800000 */
[----:B------:R-:W-:Y:S01]  /*2870*/  UISETP.GE.U32.AND UP0, UPT, UR22, 0x7, UPT ;  /* 0x000000071600788c */ /* 0x000fe2000bf06070 */
[----:B0-----:R-:W-:-:S08]  /*2880*/  IMAD.MOV.U32 R5, RZ, RZ, RZ ;  /* 0x000000ffff057224 */ /* 0x001fd000078e00ff */
[----:B------:R-:W-:Y:S05]  /*2890*/  BRA.U !UP0, `(.L_x_411) ;  /* 0x0000000508147547 */ /* 0x000fea000b800000 */
[----:B-1----:R-:W0:Y:S01]  /*28a0*/  LDC.64 R4, c[0x0][0x380] ;  /* 0x0000e000ff047b82 */ /* 0x002e220000000a00 */
[----:B------:R-:W-:-:S07]  /*28b0*/  IMAD.MOV.U32 R9, RZ, RZ, RZ ;  /* 0x000000ffff097224 */ /* 0x000fce00078e00ff */
.L_x_428:
        /* <DEDUP_REMOVED lines=18> */
.L_x_413:
[----:B------:R-:W-:Y:S05]  /*29e0*/  BSYNC.RECONVERGENT B1 ;  /* 0x0000000000017941 */ /* 0x000fea0003800200 */
.L_x_412:
[----:B------:R-:W-:Y:S04]  /*29f0*/  BSSY.RECONVERGENT B1, `(.L_x_414) ;  /* 0x0000005000017945 */ /* 0x000fe80003800200 */
[----:B------:R-:W-:Y:S05]  /*2a00*/  @!P1 BRA `(.L_x_415) ;  /* 0x00000000000c9947 */ /* 0x000fea0003800000 */
[----:B0-----:R-:W-:Y:S02]  /*2a10*/  IMAD.MOV.U32 R14, RZ, RZ, R13 ;  /* 0x000000ffff0e7224 */ /* 0x001fe400078e000d */
[----:B------:R-:W-:-:S05]  /*2a20*/  IMAD.MOV.U32 R15, RZ, RZ, RZ ;  /* 0x000000ffff0f7224 */ /* 0x000fca00078e00ff */
[----:B------:R1:W-:Y:S02]  /*2a30*/  REDG.E.ADD.64.STRONG.GPU desc[UR20][R6.64+0xc00], R14 ;  /* 0x000c000e0600798e */ /* 0x0003e4000c12e514 */
.L_x_415:
[----:B------:R-:W-:Y:S05]  /*2a40*/  BSYNC.RECONVERGENT B1 ;  /* 0x0000000000017941 */ /* 0x000fea0003800200 */
.L_x_414:
        /* <DEDUP_REMOVED lines=12> */
.L_x_417:
[----:B------:R-:W-:Y:S05]  /*2b10*/  BSYNC.RECONVERGENT B1 ;  /* 0x0000000000017941 */ /* 0x000fea0003800200 */
.L_x_416:
[----:B------:R-:W-:Y:S04]  /*2b20*/  BSSY.RECONVERGENT B1, `(.L_x_418) ;  /* 0x0000005000017945 */ /* 0x000fe80003800200 */
[----:B------:R-:W-:Y:S05]  /*2b30*/  @!P1 BRA `(.L_x_419) ;  /* 0x00000000000c9947 */ /* 0x000fea0003800000 */
[----:B012---:R-:W-:Y:S02]  /*2b40*/  IMAD.MOV.U32 R14, RZ, RZ, R18 ;  /* 0x000000ffff0e7224 */ /* 0x007fe400078e0012 */
[----:B------:R-:W-:-:S05]  /*2b50*/  IMAD.MOV.U32 R15, RZ, RZ, RZ ;  /* 0x000000ffff0f7224 */ /* 0x000fca00078e00ff */
[----:B------:R3:W-:Y:S02]  /*2b60*/  REDG.E.ADD.64.STRONG.GPU desc[UR20][R6.64+0x1c00], R14 ;  /* 0x001c000e0600798e */ /* 0x0007e4000c12e514 */
.L_x_419:
[----:B------:R-:W-:Y:S05]  /*2b70*/  BSYNC.RECONVERGENT B1 ;  /* 0x0000000000017941 */ /* 0x000fea0003800200 */
.L_x_418:
[----:B------:R-:W-:Y:S04]  /*2b80*/  BSSY.RECONVERGENT B1, `(.L_x_420) ;  /* 0x0000005000017945 */ /* 0x000fe80003800200 */
[----:B------:R-:W-:Y:S05]  /*2b90*/  @!P2 BRA `(.L_x_421) ;  /* 0x00000000000ca947 */ /* 0x000fea0003800000 */
[----:B0123--:R-:W-:Y:S02]  /*2ba0*/  IMAD.MOV.U32 R14, RZ, RZ, R19 ;  /* 0x000000ffff0e7224 */ /* 0x00ffe400078e0013 */
[----:B------:R-:W-:-:S05]  /*2bb0*/  IMAD.MOV.U32 R15, RZ, RZ, RZ ;  /* 0x000000ffff0f7224 */ /* 0x000fca00078e00ff */
[----:B------:R4:W-:Y:S02]  /*2bc0*/  REDG.E.ADD.64.STRONG.GPU desc[UR20][R6.64+0x2400], R14 ;  /* 0x0024000e0600798e */ /* 0x0009e4000c12e514 */
.L_x_421:
[----:B------:R-:W-:Y:S05]  /*2bd0*/  BSYNC.RECONVERGENT B1 ;  /* 0x0000000000017941 */ /* 0x000fea0003800200 */
.L_x_420:
[----:B------:R-:W-:Y:S04]  /*2be0*/  BSSY.RECONVERGENT B1, `(.L_x_422) ;  /* 0x0000004000017945 */ /* 0x000fe80003800200 */
[----:B------:R-:W-:Y:S05]  /*2bf0*/  @!P3 BRA `(.L_x_423) ;  /* 0x000000000008b947 */ /* 0x000fea0003800000 */
[----:B------:R-:W-:-:S05]  /*2c00*/  IMAD.MOV.U32 R17, RZ, RZ, RZ ;  /* 0x000000ffff117224 */ /* 0x000fca00078e00ff */
[----:B------:R0:W-:Y:S02]  /*2c10*/  REDG.E.ADD.64.STRONG.GPU desc[UR20][R6.64+0x2c00], R16 ;  /* 0x002c00100600798e */ /* 0x0001e4000c12e514 */
.L_x_423:
[----:B------:R-:W-:Y:S05]  /*2c20*/  BSYNC.RECONVERGENT B1 ;  /* 0x0000000000017941 */ /* 0x000fea0003800200 */
.L_x_422:
[----:B------:R-:W-:Y:S04]  /*2c30*/  BSSY.RECONVERGENT B1, `(.L_x_424) ;  /* 0x0000004000017945 */ /* 0x000fe80003800200 */
[----:B------:R-:W-:Y:S05]  /*2c40*/  @!P4 BRA `(.L_x_425) ;  /* 0x000000000008c947 */ /* 0x000fea0003800000 */
[----:B------:R-:W-:-:S05]  /*2c50*/  IMAD.MOV.U32 R13, RZ, RZ, RZ ;  /* 0x000000ffff0d7224 */ /* 0x000fca00078e00ff */
[----:B------:R0:W-:Y:S02]  /*2c60*/  REDG.E.ADD.64.STRONG.GPU desc[UR20][R6.64+0x3400], R12 ;  /* 0x0034000c0600798e */ /* 0x0001e4000c12e514 */
.L_x_425:
[----:B------:R-:W-:Y:S05]  /*2c70*/  BSYNC.RECONVERGENT B1 ;  /* 0x0000000000017941 */ /* 0x000fea0003800200 */
.L_x_424:
[----:B------:R-:W-:Y:S04]  /*2c80*/  BSSY.RECONVERGENT B1, `(.L_x_426) ;  /* 0x0000004000017945 */ /* 0x000fe80003800200 */
[----:B------:R-:W-:Y:S05]  /*2c90*/  @!P5 BRA `(.L_x_427) ;  /* 0x000000000008d947 */ /* 0x000fea0003800000 */
[----:B------:R-:W-:-:S05]  /*2ca0*/  IMAD.MOV.U32 R11, RZ, RZ, RZ ;  /* 0x000000ffff0b7224 */ /* 0x000fca00078e00ff */
[----:B------:R0:W-:Y:S02]  /*2cb0*/  REDG.E.ADD.64.STRONG.GPU desc[UR20][R6.64+0x3c00], R10 ;  /* 0x003c000a0600798e */ /* 0x0001e4000c12e514 */
.L_x_427:
[----:B------:R-:W-:Y:S05]  /*2cc0*/  BSYNC.RECONVERGENT B1 ;  /* 0x0000000000017941 */ /* 0x000fea0003800200 */
.L_x_426:
[----:B------:R-:W-:Y:S05]  /*2cd0*/  @P0 BRA `(.L_x_428) ;  /* 0xfffffff800f80947 */ /* 0x000fea000383ffff */
[----:B------:R-:W-:-:S07]  /*2ce0*/  IMAD.U32 R5, RZ, RZ, UR27 ;  /* 0x0000001bff057e24 */ /* 0x000fce000f8e00ff */
.L_x_411:
        /* <DEDUP_REMOVED lines=20> */
.L_x_431:
[----:B------:R-:W-:Y:S05]  /*2e30*/  BSYNC.RECONVERGENT B1 ;  /* 0x0000000000017941 */ /* 0x000fea0003800200 */
.L_x_430:
        /* <DEDUP_REMOVED lines=9> */
.L_x_433:
[----:B------:R-:W-:Y:S05]  /*2ed0*/  BSYNC.RECONVERGENT B1 ;  /* 0x0000000000017941 */ /* 0x000fea0003800200 */
.L_x_432:
        /* <DEDUP_REMOVED lines=8> */
.L_x_435:
[----:B------:R-:W-:Y:S05]  /*2f60*/  BSYNC.RECONVERGENT B1 ;  /* 0x0000000000017941 */ /* 0x000fea0003800200 */
.L_x_434:
        /* <DEDUP_REMOVED lines=9> */
.L_x_437:
[----:B------:R-:W-:Y:S05]  /*3000*/  BSYNC.RECONVERGENT B1 ;  /* 0x0000000000017941 */ /* 0x000fea0003800200 */
.L_x_436:
[----:B------:R-:W-:-:S07]  /*3010*/  VIADD R5, R5, 0x4 ;  /* 0x0000000405057836 */ /* 0x000fce0000000000 */
.L_x_429:
        /* <DEDUP_REMOVED lines=17> */
.L_x_440:
[----:B------:R-:W-:Y:S05]  /*3130*/  BSYNC.RECONVERGENT B1 ;  /* 0x0000000000017941 */ /* 0x000fea0003800200 */
.L_x_439:
        /* <DEDUP_REMOVED lines=9> */
.L_x_442:
[----:B------:R-:W-:Y:S05]  /*31d0*/  BSYNC.RECONVERGENT B1 ;  /* 0x0000000000017941 */ /* 0x000fea0003800200 */
.L_x_441:
[----:B------:R-:W-:-:S07]  /*31e0*/  VIADD R5, R5, 0x2 ;  /* 0x0000000205057836 */ /* 0x000fce0000000000 */
.L_x_438:
        /* <DEDUP_REMOVED lines=11> */
.L_x_376:
[----:B------:R-:W-:Y:S05]  /*32a0*/  BSYNC.RECONVERGENT B0 ;  /* 0x0000000000007941 */ /* 0x000fea0003800200 */
.L_x_375:
[----:B------:R-:W-:Y:S01]  /*32b0*/  BAR.SYNC.DEFER_BLOCKING 0x0 ;  /* 0x0000000000007b1d */ /* 0x000fe20000010000 */
[----:B------:R-:W-:-:S04]  /*32c0*/  UIADD3 UR6, UP0, UPT, UR6, 0x1, URZ ;  /* 0x0000000106067890 */ /* 0x000fc8000ff1e0ff */
[----:B------:R-:W-:Y:S02]  /*32d0*/  UIADD3.X UR7, UPT, UPT, URZ, UR7, URZ, UP0, !UPT ;  /* 0x00000007ff077290 */ /* 0x000fe400087fe4ff */
[----:B------:R-:W-:-:S04]  /*32e0*/  UISETP.NE.U32.AND UP0, UPT, UR6, UR11, UPT ;  /* 0x0000000b0600728c */ /* 0x000fc8000bf05070 */
[----:B------:R-:W-:-:S09]  /*32f0*/  UISETP.NE.AND.EX UP0, UPT, UR7, UR12, UPT, UP0 ;  /* 0x0000000c0700728c */ /* 0x000fd2000bf05300 */
[----:B------:R-:W-:Y:S05]  /*3300*/  BRA.U UP0, `(.L_x_443) ;  /* 0xffffffcd00d47547 */ /* 0x000fea000b83ffff */
[----:B------:R-:W-:Y:S05]  /*3310*/  EXIT ;  /* 0x000000000000794d */ /* 0x000fea0003800000 */
.L_x_444:
        /* <DEDUP_REMOVED lines=14> */
.L_x_791:


//--------------------- .text._ZN3cub18CUB_300001_SM_10006detail10radix_sort31DeviceRadixSortSingleTileKernelINS1_5radix10policy_hubIfiyE10Policy1000ELNS0_9SortOrderE0EfiyNS1_21identity_decomposer_tEEEvPKT1_PSA_PKT2_PSE_T3_iiT4_ --------------------------
	.section	.text._ZN3cub18CUB_300001_SM_10006detail10radix_sort31DeviceRadixSortSingleTileKernelINS1_5radix10policy_hubIfiyE10Policy1000ELNS0_9SortOrderE0EfiyNS1_21identity_decomposer_tEEEvPKT1_PSA_PKT2_PSE_T3_iiT4_,"ax",@progbits
	.align	128
        .global         _ZN3cub18CUB_300001_SM_10006detail10radix_sort31DeviceRadixSortSingleTileKernelINS1_5radix10policy_hubIfiyE10Policy1000ELNS0_9SortOrderE0EfiyNS1_21identity_decomposer_tEEEvPKT1_PSA_PKT2_PSE_T3_iiT4_
        .type           _ZN3cub18CUB_300001_SM_10006detail10radix_sort31DeviceRadixSortSingleTileKernelINS1_5radix10policy_hubIfiyE10Policy1000ELNS0_9SortOrderE0EfiyNS1_21identity_decomposer_tEEEvPKT1_PSA_PKT2_PSE_T3_iiT4_,@function
        .size           _ZN3cub18CUB_300001_SM_10006detail10radix_sort31DeviceRadixSortSingleTileKernelINS1_5radix10policy_hubIfiyE10Policy1000ELNS0_9SortOrderE0EfiyNS1_21identity_decomposer_tEEEvPKT1_PSA_PKT2_PSE_T3_iiT4_,(.L_x_792 - _ZN3cub18CUB_300001_SM_10006detail10radix_sort31DeviceRadixSortSingleTileKernelINS1_5radix10policy_hubIfiyE10Policy1000ELNS0_9SortOrderE0EfiyNS1_21identity_decomposer_tEEEvPKT1_PSA_PKT2_PSE_T3_iiT4_)
        .other          _ZN3cub18CUB_300001_SM_10006detail10radix_sort31DeviceRadixSortSingleTileKernelINS1_5radix10policy_hubIfiyE10Policy1000ELNS0_9SortOrderE0EfiyNS1_21identity_decomposer_tEEEvPKT1_PSA_PKT2_PSE_T3_iiT4_,@"STO_CUDA_ENTRY STV_DEFAULT"
_ZN3cub18CUB_300001_SM_10006detail10radix_sort31DeviceRadixSortSingleTileKernelINS1_5radix10policy_hubIfiyE10Policy1000ELNS0_9SortOrderE0EfiyNS1_21identity_decomposer_tEEEvPKT1_PSA_PKT2_PSE_T3_iiT4_:
.text._ZN3cub18CUB_300001_SM_10006detail10radix_sort31DeviceRadixSortSingleTileKernelINS1_5radix10policy_hubIfiyE10Policy1000ELNS0_9SortOrderE0EfiyNS1_21identity_decomposer_tEEEvPKT1_PSA_PKT2_PSE_T3_iiT4_:
        /* <DEDUP_REMOVED lines=222> */
.L_x_446:
        /* <DEDUP_REMOVED lines=593> */
.L_x_445:
        /* <DEDUP_REMOVED lines=288> */
.L_x_447:
        /* <DEDUP_REMOVED lines=9> */
.L_x_792:


//--------------------- .text._ZN3cub18CUB_300001_SM_10006detail11EmptyKernelIvEEvv --------------------------
	.section	.text._ZN3cub18CUB_300001_SM_10006detail11EmptyKernelIvEEvv,"ax",@progbits
	.align	128
        .global         _ZN3cub18CUB_300001_SM_10006detail11EmptyKernelIvEEvv
        .type           _ZN3cub18CUB_300001_SM_10006detail11EmptyKernelIvEEvv,@function
        .size           _ZN3cub18CUB_300001_SM_10006detail11EmptyKernelIvEEvv,(.L_x_793 - _ZN3cub18CUB_300001_SM_10006detail11EmptyKernelIvEEvv)
        .other          _ZN3cub18CUB_300001_SM_10006detail11EmptyKernelIvEEvv,@"STO_CUDA_ENTRY STV_DEFAULT"
_ZN3cub18CUB_300001_SM_10006detail11EmptyKernelIvEEvv:
.text._ZN3cub18CUB_300001_SM_10006detail11EmptyKernelIvEEvv:
[----:B------:R-:W-:Y:S01]  /*0000*/  LDC R1, c[0x0][0x37c] ;  /* 0x0000df00ff017b82 */ /* 0x000fe20000000800 */
[----:B------:R-:W-:Y:S05]  /*0010*/  EXIT ;  /* 0x000000000000794d */ /* 0x000fea0003800000 */
.L_x_448:
        /* <DEDUP_REMOVED lines=14> */
.L_x_793:


//--------------------- .text.tls_search_kernel_simple --------------------------
	.section	.text.tls_search_kernel_simple,"ax",@progbits
	.align	128
        .global         tls_search_kernel_simple
        .type           tls_search_kernel_simple,@function
        .size           tls_search_kernel_simple,(.L_x_782 - tls_search_kernel_simple)
        .other          tls_search_kernel_simple,@"STO_CUDA_ENTRY STV_DEFAULT"
tls_search_kernel_simple:
.text.tls_search_kernel_simple:
[----:B------:R-:W-:Y:S01]  /*0000*/  LDC R1, c[0x0][0x37c] ;  /* 0x0000df00ff017b82 */ /* 0x000fe20000000800 */
[----:B------:R-:W0:Y:S01]  /*0010*/  S2R R2, SR_CTAID.X ;  /* 0x0000000000027919 */ /* 0x000e220000002500 */
[----:B------:R-:W0:Y:S02]  /*0020*/  LDCU UR4, c[0x0][0x3a4] ;  /* 0x00007480ff0477ac */ /* 0x000e240008000800 */
[----:B0-----:R-:W-:-:S13]  /*0030*/  ISETP.GE.AND P0, PT, R2, UR4, PT ;  /* 0x0000000402007c0c */ /* 0x001fda000bf06270 */
[----:B------:R-:W-:Y:S05]  /*0040*/  @P0 EXIT ;  /* 0x000000000000094d */ /* 0x000fea0003800000 */
[----:B------:R-:W0:Y:S01]  /*0050*/  LDC.64 R6, c[0x0][0x398] ;  /* 0x0000e600ff067b82 */ /* 0x000e220000000a00 */
[----:B------:R-:W1:Y:S01]  /*0060*/  LDCU.64 UR6, c[0x0][0x358] ;  /* 0x00006b00ff0677ac */ /* 0x000e620008000a00 */
[----:B------:R-:W2:Y:S01]  /*0070*/  S2R R4, SR_TID.X ;  /* 0x0000000000047919 */ /* 0x000ea20000002100 */
[----:B------:R-:W3:Y:S01]  /*0080*/  LDCU UR4, c[0x0][0x3a0] ;  /* 0x00007400ff0477ac */ /* 0x000ee20008000800 */
[----:B------:R-:W4:Y:S01]  /*0090*/  LDCU UR5, c[0x0][0x3a0] ;  /* 0x00007400ff0577ac */ /* 0x000f220008000800 */
[----:B0-----:R-:W-:-:S05]  /*00a0*/  IMAD.WIDE.U32 R6, R2, 0x4, R6 ;  /* 0x0000000402067825 */ /* 0x001fca00078e0006 */
[----:B-1----:R0:W5:Y:S01]  /*00b0*/  LDG.E.CONSTANT R3, desc[UR6][R6.64] ;  /* 0x0000000606037981 */ /* 0x002162000c1e9900 */
[----:B---3--:R-:W-:Y:S01]  /*00c0*/  MOV R13, UR4 ;  /* 0x00000004000d7c02 */ /* 0x008fe20008000f00 */
[----:B------:R-:W-:Y:S03]  /*00d0*/  BSSY.RECONVERGENT B2, `(.L_x_449) ;  /* 0x0000021000027945 */ /* 0x000fe60003800200 */
[----:B--2---:R-:W-:-:S13]  /*00e0*/  ISETP.GE.AND P0, PT, R4, R13, PT ;  /* 0x0000000d0400720c */ /* 0x004fda0003f06270 */
[----:B0---4-:R-:W-:Y:S05]  /*00f0*/  @P0 BRA `(.L_x_450) ;  /* 0x0000000000780947 */ /* 0x011fea0003800000 */
[----:B------:R-:W0:Y:S01]  /*0100*/  S2R R0, SR_CgaCtaId ;  /* 0x0000000000007919 */ /* 0x000e220000008800 */
[----:B------:R-:W1:Y:S01]  /*0110*/  LDC R5, c[0x0][0x360] ;  /* 0x0000d800ff057b82 */ /* 0x000e620000000800 */
[----:B------:R-:W-:Y:S02]  /*0120*/  MOV R7, 0x400 ;  /* 0x0000040000077802 */ /* 0x000fe40000000f00 */
[----:B------:R-:W-:-:S05]  /*0130*/  MOV R6, R4 ;  /* 0x0000000400067202 */ /* 0x000fca0000000f00 */
[----:B------:R-:W2:Y:S01]  /*0140*/  LDC.64 R8, c[0x0][0x380] ;  /* 0x0000e000ff087b82 */ /* 0x000ea20000000a00 */
[----:B0-----:R-:W-:-:S07]  /*0150*/  LEA R7, R0, R7, 0x18 ;  /* 0x0000000700077211 */ /* 0x001fce00078ec0ff */
.L_x_453:
[----:B0-2---:R-:W-:-:S05]  /*0160*/  IMAD.WIDE R10, R6, 0x4, R8 ;  /* 0x00000004060a7825 */ /* 0x005fca00078e0208 */
[----:B------:R-:W2:Y:S01]  /*0170*/  LDG.E.CONSTANT R0, desc[UR6][R10.64] ;  /* 0x000000060a007981 */ /* 0x000ea2000c1e9900 */
[----:B-----5:R-:W0:Y:S01]  /*0180*/  MUFU.RCP R12, R3 ;  /* 0x00000003000c7308 */ /* 0x020e220000001000 */
[----:B------:R-:W-:Y:S01]  /*0190*/  BSSY.RECONVERGENT B3, `(.L_x_451) ;  /* 0x000000c000037945 */ /* 0x000fe20003800200 */
[----:B0-----:R-:W-:-:S04]  /*01a0*/  FFMA R13, -R3, R12, 1 ;  /* 0x3f800000030d7423 */ /* 0x001fc8000000010c */
[----:B------:R-:W-:Y:S02]  /*01b0*/  FFMA R13, R12, R13, R12 ;  /* 0x0000000d0c0d7223 */ /* 0x000fe4000000000c */
[----:B--2---:R-:W0:Y:S02]  /*01c0*/  FCHK P0, R0, R3 ;  /* 0x0000000300007302 */ /* 0x004e240000000000 */
[----:B------:R-:W-:-:S04]  /*01d0*/  FFMA R12, R0, R13, RZ ;  /* 0x0000000d000c7223 */ /* 0x000fc800000000ff */
[----:B------:R-:W-:-:S04]  /*01e0*/  FFMA R14, -R3, R12, R0 ;  /* 0x0000000c030e7223 */ /* 0x000fc80000000100 */
[----:B------:R-:W-:Y:S01]  /*01f0*/  FFMA R12, R13, R14, R12 ;  /* 0x0000000e0d0c7223 */ /* 0x000fe2000000000c */
[----:B0-----:R-:W-:Y:S06]  /*0200*/  @!P0 BRA `(.L_x_452) ;  /* 0x0000000000108947 */ /* 0x001fec0003800000 */
[----:B------:R-:W-:Y:S01]  /*0210*/  IMAD.MOV.U32 R38, RZ, RZ, R3 ;  /* 0x000000ffff267224 */ /* 0x000fe200078e0003 */
[----:B------:R-:W-:-:S07]  /*0220*/  MOV R12, 0x240 ;  /* 0x00000240000c7802 */ /* 0x000fce0000000f00 */
[----:B-1----:R-:W-:Y:S05]  /*0230*/  CALL.REL.NOINC `($__internal_1_$__cuda_sm3x_div_rn_noftz_f32_slowpath) ;  /* 0x00000040002c7944 */ /* 0x002fea0003c00000 */
[----:B------:R-:W-:-:S07]  /*0240*/  MOV R12, R0 ;  /* 0x00000000000c7202 */ /* 0x000fce0000000f00 */
.L_x_452:
[----:B------:R-:W-:Y:S05]  /*0250*/  BSYNC.RECONVERGENT B3 ;  /* 0x0000000000037941 */ /* 0x000fea0003800200 */
.L_x_451:
[----:B------:R-:W0:Y:S01]  /*0260*/  FRND.FLOOR R11, R12 ;  /* 0x0000000c000b7307 */ /* 0x000e220000205000 */
[----:B------:R-:W-:Y:S01]  /*0270*/  LEA R0, R6, R7, 0x2 ;  /* 0x0000000706007211 */ /* 0x000fe200078e10ff */
[----:B------:R-:W-:Y:S01]  /*0280*/  IMAD.U32 R13, RZ, RZ, UR5 ;  /* 0x00000005ff0d7e24 */ /* 0x000fe2000f8e00ff */
[----:B-1----:R-:W-:-:S04]  /*0290*/  IADD3 R6, PT, PT, R5, R6, RZ ;  /* 0x0000000605067210 */ /* 0x002fc80007ffe0ff */
[----:B------:R-:W-:Y:S01]  /*02a0*/  ISETP.GE.AND P0, PT, R6, R13, PT ;  /* 0x0000000d0600720c */ /* 0x000fe20003f06270 */
[----:B0-----:R-:W-:-:S05]  /*02b0*/  FADD R11, -R11, R12 ;  /* 0x0000000c0b0b7221 */ /* 0x001fca0000000100 */
[----:B------:R0:W-:Y:S07]  /*02c0*/  STS [R0], R11 ;  /* 0x0000000b00007388 */ /* 0x0001ee0000000800 */
[----:B------:R-:W-:Y:S05]  /*02d0*/  @!P0 BRA `(.L_x_453) ;  /* 0xfffffffc00a08947 */ /* 0x000fea000383ffff */
.L_x_450:
[----:B------:R-:W-:Y:S05]  /*02e0*/  BSYNC.RECONVERGENT B2 ;  /* 0x0000000000027941 */ /* 0x000fea0003800200 */
.L_x_449:
[----:B------:R-:W1:Y:S08]  /*02f0*/  S2UR UR5, SR_CgaCtaId ;  /* 0x00000000000579c3 */ /* 0x000e700000008800 */
[----:B------:R-:W-:Y:S01]  /*0300*/  BAR.SYNC.DEFER_BLOCKING 0x0 ;  /* 0x0000000000007b1d */ /* 0x000fe20000010000 */
[----:B------:R-:W-:-:S04]  /*0310*/  ISETP.GT.AND P0, PT, R13, 0x1387, PT ;  /* 0x000013870d00780c */ /* 0x000fc80003f04270 */
[----:B------:R-:W-:Y:S01]  /*0320*/  ISETP.NE.OR P0, PT, R4, RZ, P0 ;  /* 0x000000ff0400720c */ /* 0x000fe20000705670 */
[----:B------:R-:W-:Y:S01]  /*0330*/  UMOV UR4, 0x400 ;  /* 0x0000040000047882 */ /* 0x000fe20000000000 */
[----:B------:R-:W-:Y:S01]  /*0340*/  BSSY.RECONVERGENT B0, `(.L_x_454) ;  /* 0x00000dd000007945 */ /* 0x000fe20003800200 */
[----:B-1----:R-:W-:-:S06]  /*0350*/  ULEA UR4, UR5, UR4, 0x18 ;  /* 0x0000000405047291 */ /* 0x002fcc000f8ec0ff */
[----:B------:R-:W-:-:S04]  /*0360*/  LEA R5, R13, UR4, 0x2 ;  /* 0x000000040d057c11 */ /* 0x000fc8000f8e10ff */
[----:B------:R-:W-:Y:S01]  /*0370*/  LEA R6, R13, R5, 0x2 ;  /* 0x000000050d067211 */ /* 0x000fe200078e10ff */
[----:B------:R-:W-:Y:S06]  /*0380*/  @P0 BRA `(.L_x_455) ;  /* 0x0000000c00600947 */ /* 0x000fec0003800000 */
[----:B------:R-:W-:Y:S01]  /*0390*/  ISETP.GE.AND P0, PT, R13, 0x1, PT ;  /* 0x000000010d00780c */ /* 0x000fe20003f06270 */
[----:B------:R-:W-:-:S12]  /*03a0*/  BSSY.RECONVERGENT B1, `(.L_x_456) ;  /* 0x00000b0000017945 */ /* 0x000fd80003800200 */
[----:B------:R-:W-:Y:S05]  /*03b0*/  @!P0 BRA `(.L_x_457) ;  /* 0x0000000800b88947 */ /* 0x000fea0003800000 */
[C---:B------:R-:W-:Y:S01]  /*03c0*/  ISETP.GE.U32.AND P0, PT, R13.reuse, 0x10, PT ;  /* 0x000000100d00780c */ /* 0x040fe20003f06070 */
[----:B------:R-:W-:Y:S01]  /*03d0*/  BSSY.RECONVERGENT B2, `(.L_x_458) ;  /* 0x0000050000027945 */ /* 0x000fe20003800200 */
[----:B------:R-:W-:Y:S01]  /*03e0*/  LOP3.LUT R39, R13, 0xf, RZ, 0xc0, !PT ;  /* 0x0000000f0d277812 */ /* 0x000fe200078ec0ff */
[----:B0-----:R-:W-:-:S03]  /*03f0*/  IMAD.MOV.U32 R0, RZ, RZ, RZ ;  /* 0x000000ffff007224 */ /* 0x001fc600078e00ff */
[----:B------:R-:W-:-:S07]  /*0400*/  ISETP.NE.AND P1, PT, R39, RZ, PT ;  /* 0x000000ff2700720c */ /* 0x000fce0003f25270 */
[----:B------:R-:W-:Y:S06]  /*0410*/  @!P0 BRA `(.L_x_459) ;  /* 0x00000004002c8947 */ /* 0x000fec0003800000 */
[----:B------:R-:W-:Y:S01]  /*0420*/  HFMA2 R7, -RZ, RZ, 0, 0 ;  /* 0x00000000ff077431 */ /* 0x000fe200000001ff */
[----:B------:R-:W-:-:S07]  /*0430*/  LOP3.LUT R0, R13, 0x7ffffff0, RZ, 0xc0, !PT ;  /* 0x7ffffff00d007812 */ /* 0x000fce00078ec0ff */
.L_x_460:
[----:B0-----:R-:W0:Y:S08]  /*0440*/  LDC.64 R10, c[0x0][0x388] ;  /* 0x0000e200ff0a7b82 */ /* 0x001e300000000a00 */
[----:B------:R-:W1:Y:S01]  /*0450*/  LDC.64 R8, c[0x0][0x390] ;  /* 0x0000e400ff087b82 */ /* 0x000e620000000a00 */
[----:B0-----:R-:W-:-:S05]  /*0460*/  IMAD.WIDE.U32 R10, R7, 0x4, R10 ;  /* 0x00000004070a7825 */ /* 0x001fca00078e000a */
[----:B------:R-:W2:Y:S01]  /*0470*/  LDG.E.CONSTANT R42, desc[UR6][R10.64] ;  /* 0x000000060a2a7981 */ /* 0x000ea2000c1e9900 */
[----:B-1----:R-:W-:-:S03]  /*0480*/  IMAD.WIDE.U32 R8, R7, 0x4, R8 ;  /* 0x0000000407087825 */ /* 0x002fc600078e0008 */
[----:B------:R-:W3:Y:S04]  /*0490*/  LDG.E.CONSTANT R12, desc[UR6][R10.64+0x4] ;  /* 0x000004060a0c7981 */ /* 0x000ee8000c1e9900 */
[----:B------:R-:W4:Y:S04]  /*04a0*/  LDG.E.CONSTANT R35, desc[UR6][R8.64] ;  /* 0x0000000608237981 */ /* 0x000f28000c1e9900 */
[----:B------:R-:W3:Y:S04]  /*04b0*/  LDG.E.CONSTANT R17, desc[UR6][R8.64+0x4] ;  /* 0x0000040608117981 */ /* 0x000ee8000c1e9900 */
        /* <DEDUP_REMOVED lines=16> */
[----:B------:R-:W3:Y:S01]  /*05c0*/  LDG.E.CONSTANT R26, desc[UR6][R10.64+0x28] ;  /* 0x000028060a1a7981 */ /* 0x000ee2000c1e9900 */
[----:B------:R-:W-:-:S03]  /*05d0*/  LEA R15, R7, R5, 0x2 ;  /* 0x00000005070f7211 */ /* 0x000fc600078e10ff */
[----:B------:R-:W3:Y:S01]  /*05e0*/  LDG.E.CONSTANT R37, desc[UR6][R8.64+0x28] ;  /* 0x0000280608257981 */ /* 0x000ee2000c1e9900 */
[----:B------:R-:W-:-:S03]  /*05f0*/  IMAD R14, R7, 0x4, R6 ;  /* 0x00000004070e7824 */ /* 0x000fc600078e0206 */
        /* <DEDUP_REMOVED lines=9> */
[----:B--2---:R-:W-:Y:S04]  /*0690*/  STS [R15], R42 ;  /* 0x0000002a0f007388 */ /* 0x004fe80000000800 */
[----:B----4-:R0:W-:Y:S04]  /*06a0*/  STS [R14], R35 ;  /* 0x000000230e007388 */ /* 0x0101e80000000800 */
[----:B0-----:R-:W2:Y:S04]  /*06b0*/  LDG.E.CONSTANT R35, desc[UR6][R8.64+0x3c] ;  /* 0x00003c0608237981 */ /* 0x001ea8000c1e9900 */
[----:B---3--:R0:W-:Y:S04]  /*06c0*/  STS [R15+0x4], R12 ;  /* 0x0000040c0f007388 */ /* 0x0081e80000000800 */
[----:B------:R0:W-:Y:S04]  /*06d0*/  STS [R14+0x4], R17 ;  /* 0x000004110e007388 */ /* 0x0001e80000000800 */
        /* <DEDUP_REMOVED lines=24> */
[----:B------:R0:W-:Y:S01]  /*0860*/  STS [R15+0x38], R16 ;  /* 0x000038100f007388 */ /* 0x0001e20000000800 */
[----:B------:R-:W-:-:S03]  /*0870*/  IADD3 R7, PT, PT, R7, 0x10, RZ ;  /* 0x0000001007077810 */ /* 0x000fc60007ffe0ff */
[----:B------:R0:W-:Y:S04]  /*0880*/  STS [R14+0x38], R44 ;  /* 0x0000382c0e007388 */ /* 0x0001e80000000800 */
[----:B------:R0:W-:Y:S01]  /*0890*/  STS [R15+0x3c], R10 ;  /* 0x00003c0a0f007388 */ /* 0x0001e20000000800 */
[----:B------:R-:W-:-:S03]  /*08a0*/  ISETP.NE.AND P0, PT, R7, R0, PT ;  /* 0x000000000700720c */ /* 0x000fc60003f05270 */
[----:B--2---:R0:W-:Y:S10]  /*08b0*/  STS [R14+0x3c], R35 ;  /* 0x00003c230e007388 */ /* 0x0041f40000000800 */
[----:B------:R-:W-:Y:S05]  /*08c0*/  @P0 BRA `(.L_x_460) ;  /* 0xfffffff800dc0947 */ /* 0x000fea000383ffff */
.L_x_459:
[----:B------:R-:W-:Y:S05]  /*08d0*/  BSYNC.RECONVERGENT B2 ;  /* 0x0000000000027941 */ /* 0x000fea0003800200 */
.L_x_458:
[----:B------:R-:W-:Y:S05]  /*08e0*/  @!P1 BRA `(.L_x_457) ;  /* 0x00000004006c9947 */ /* 0x000fea0003800000 */
[----:B------:R-:W-:Y:S01]  /*08f0*/  ISETP.GE.U32.AND P0, PT, R39, 0x8, PT ;  /* 0x000000082700780c */ /* 0x000fe20003f06070 */
[----:B------:R-:W-:Y:S01]  /*0900*/  BSSY.RECONVERGENT B2, `(.L_x_461) ;  /* 0x000002b000027945 */ /* 0x000fe20003800200 */
[----:B0-----:R-:W-:-:S04]  /*0910*/  LOP3.LUT R30, R13, 0x7, RZ, 0xc0, !PT ;  /* 0x000000070d1e7812 */ /* 0x001fc800078ec0ff */
[----:B------:R-:W-:-:S07]  /*0920*/  ISETP.NE.AND P1, PT, R30, RZ, PT ;  /* 0x000000ff1e00720c */ /* 0x000fce0003f25270 */
[----:B------:R-:W-:Y:S06]  /*0930*/  @!P0 BRA `(.L_x_462) ;  /* 0x00000000009c8947 */ /* 0x000fec0003800000 */
[----:B------:R-:W0:Y:S08]  /*0940*/  LDC.64 R8, c[0x0][0x388] ;  /* 0x0000e200ff087b82 */ /* 0x000e300000000a00 */
        /* <DEDUP_REMOVED lines=19> */
[C---:B------:R-:W-:Y:S01]  /*0a80*/  LEA R12, R0.reuse, R5, 0x2 ;  /* 0x00000005000c7211 */ /* 0x040fe200078e10ff */
[C---:B------:R-:W-:Y:S01]  /*0a90*/  IMAD R15, R0.reuse, 0x4, R6 ;  /* 0x00000004000f7824 */ /* 0x040fe200078e0206 */
[----:B------:R-:W-:-:S03]  /*0aa0*/  IADD3 R0, PT, PT, R0, 0x8, RZ ;  /* 0x0000000800007810 */ /* 0x000fc60007ffe0ff */
[----:B--2---:R0:W-:Y:S04]  /*0ab0*/  STS [R12], R7 ;  /* 0x000000070c007388 */ /* 0x0041e80000000800 */
[----:B----4-:R0:W-:Y:S04]  /*0ac0*/  STS [R15], R14 ;  /* 0x0000000e0f007388 */ /* 0x0101e80000000800 */
        /* <DEDUP_REMOVED lines=13> */
[----:B------:R0:W-:Y:S02]  /*0ba0*/  STS [R15+0x1c], R28 ;  /* 0x00001c1c0f007388 */ /* 0x0001e40000000800 */
.L_x_462:
[----:B------:R-:W-:Y:S05]  /*0bb0*/  BSYNC.RECONVERGENT B2 ;  /* 0x0000000000027941 */ /* 0x000fea0003800200 */
.L_x_461:
        /* <DEDUP_REMOVED lines=28> */
[----:B------:R0:W-:Y:S02]  /*0d80*/  STS [R17+0xc], R26 ;  /* 0x00000c1a11007388 */ /* 0x0001e40000000800 */
.L_x_464:
[----:B------:R-:W-:Y:S05]  /*0d90*/  BSYNC.RECONVERGENT B2 ;  /* 0x0000000000027941 */ /* 0x000fea0003800200 */
.L_x_463:
[----:B------:R-:W-:Y:S05]  /*0da0*/  @!P1 BRA `(.L_x_457) ;  /* 0x00000000003c9947 */ /* 0x000fea0003800000 */
[----:B0-----:R-:W0:Y:S01]  /*0db0*/  LDC.64 R14, c[0x0][0x388] ;  /* 0x0000e200ff0e7b82 */ /* 0x001e220000000a00 */
[----:B------:R-:W-:-:S07]  /*0dc0*/  MOV R12, RZ ;  /* 0x000000ff000c7202 */ /* 0x000fce0000000f00 */
[----:B------:R-:W1:Y:S02]  /*0dd0*/  LDC.64 R16, c[0x0][0x390] ;  /* 0x0000e400ff107b82 */ /* 0x000e640000000a00 */
.L_x_465:
[----:B0-2---:R-:W-:-:S04]  /*0de0*/  IMAD.WIDE.U32 R8, R0, 0x4, R14 ;  /* 0x0000000400087825 */ /* 0x005fc800078e000e */
[C---:B-1----:R-:W-:Y:S02]  /*0df0*/  IMAD.WIDE.U32 R10, R0.reuse, 0x4, R16 ;  /* 0x00000004000a7825 */ /* 0x042fe400078e0010 */
[----:B------:R-:W2:Y:S04]  /*0e00*/  LDG.E.CONSTANT R8, desc[UR6][R8.64] ;  /* 0x0000000608087981 */ /* 0x000ea8000c1e9900 */
[----:B------:R-:W3:Y:S01]  /*0e10*/  LDG.E.CONSTANT R10, desc[UR6][R10.64] ;  /* 0x000000060a0a7981 */ /* 0x000ee2000c1e9900 */
[C---:B------:R-:W-:Y:S01]  /*0e20*/  IMAD R19, R0.reuse, 0x4, R5 ;  /* 0x0000000400137824 */ /* 0x040fe200078e0205 */
[C---:B------:R-:W-:Y:S01]  /*0e30*/  LEA R21, R0.reuse, R6, 0x2 ;  /* 0x0000000600157211 */ /* 0x040fe200078e10ff */
[----:B------:R-:W-:Y:S01]  /*0e40*/  VIADD R0, R0, 0x1 ;  /* 0x0000000100007836 */ /* 0x000fe20000000000 */
[----:B------:R-:W-:-:S04]  /*0e50*/  IADD3 R12, PT, PT, R12, 0x1, RZ ;  /* 0x000000010c0c7810 */ /* 0x000fc80007ffe0ff */
[----:B------:R-:W-:Y:S01]  /*0e60*/  ISETP.NE.AND P0, PT, R12, R7, PT ;  /* 0x000000070c00720c */ /* 0x000fe20003f05270 */
[----:B--2---:R2:W-:Y:S04]  /*0e70*/  STS [R19], R8 ;  /* 0x0000000813007388 */ /* 0x0045e80000000800 */
[----:B---3--:R2:W-:Y:S08]  /*0e80*/  STS [R21], R10 ;  /* 0x0000000a15007388 */ /* 0x0085f00000000800 */
[----:B------:R-:W-:Y:S05]  /*0e90*/  @P0 BRA `(.L_x_465) ;  /* 0xfffffffc00d00947 */ /* 0x000fea000383ffff */
.L_x_457:
[----:B------:R-:W-:Y:S05]  /*0ea0*/  BSYNC.RECONVERGENT B1 ;  /* 0x0000000000017941 */ /* 0x000fea0003800200 */
.L_x_456:
[----:B------:R-:W-:-:S13]  /*0eb0*/  ISETP.GE.AND P0, PT, R13, 0x2, PT ;  /* 0x000000020d00780c */ /* 0x000fda0003f06270 */
[----:B------:R-:W-:Y:S05]  /*0ec0*/  @!P0 BRA `(.L_x_455) ;  /* 0x0000000000908947 */ /* 0x000fea0003800000 */
[----:B0-----:R-:W-:-:S07]  /*0ed0*/  HFMA2 R0, -RZ, RZ, 0, 5.9604644775390625e-08 ;  /* 0x00000001ff007431 */ /* 0x001fce00000001ff */
.L_x_468:
[----:B--2---:R-:W0:Y:S01]  /*0ee0*/  LDC R10, c[0x0][0x3a0] ;  /* 0x0000e800ff0a7b82 */ /* 0x004e220000000800 */
[C---:B------:R-:W-:Y:S02]  /*0ef0*/  LEA R7, R0.reuse, UR4, 0x2 ;  /* 0x0000000400077c11 */ /* 0x040fe4000f8e10ff */
[----:B------:R-:W-:-:S03]  /*0f00*/  LEA R8, R0, R5, 0x2 ;  /* 0x0000000500087211 */ /* 0x000fc600078e10ff */
[----:B------:R1:W2:Y:S02]  /*0f10*/  LDS R11, [R7] ;  /* 0x00000000070b7984 */ /* 0x0002a40000000800 */
[----:B---3--:R-:W3:Y:S02]  /*0f20*/  LDC R18, c[0x0][0x3a0] ;  /* 0x0000e800ff127b82 */ /* 0x008ee40000000800 */
[----:B------:R1:W4:Y:S01]  /*0f30*/  LDS R15, [R8] ;  /* 0x00000000080f7984 */ /* 0x0003220000000800 */
[----:B0-----:R-:W-:Y:S01]  /*0f40*/  IMAD R9, R10, 0x8, R7 ;  /* 0x000000080a097824 */ /* 0x001fe200078e0207 */
[----:B------:R-:W-:-:S04]  /*0f50*/  MOV R10, R0 ;  /* 0x00000000000a7202 */ /* 0x000fc80000000f00 */
[----:B--2-4-:R1:W0:Y:S03]  /*0f60*/  LDS R14, [R9] ;  /* 0x00000000090e7984 */ /* 0x0142260000000800 */
.L_x_467:
[----:B------:R-:W-:-:S05]  /*0f70*/  LEA R13, R10, UR4, 0x2 ;  /* 0x000000040a0d7c11 */ /* 0x000fca000f8e10ff */
[----:B--2---:R-:W2:Y:S02]  /*0f80*/  LDS R16, [R13+-0x4] ;  /* 0xfffffc000d107984 */ /* 0x004ea40000000800 */
[----:B--2---:R-:W-:-:S13]  /*0f90*/  FSETP.GT.AND P0, PT, R16, R11, PT ;  /* 0x0000000b1000720b */ /* 0x004fda0003f04000 */
[----:B------:R-:W-:Y:S05]  /*0fa0*/  @!P0 BRA `(.L_x_466) ;  /* 0x00000000002c8947 */ /* 0x000fea0003800000 */
[----:B-1----:R-:W-:Y:S01]  /*0fb0*/  LEA R7, R10, R5, 0x2 ;  /* 0x000000050a077211 */ /* 0x002fe200078e10ff */
[----:B------:R-:W-:Y:S01]  /*0fc0*/  STS [R13], R16 ;  /* 0x000000100d007388 */ /* 0x000fe20000000800 */
[----:B---3--:R-:W-:Y:S01]  /*0fd0*/  IMAD R9, R18, 0x8, R13 ;  /* 0x0000000812097824 */ /* 0x008fe200078e020d */
[C---:B------:R-:W-:Y:S02]  /*0fe0*/  ISETP.GT.AND P0, PT, R10.reuse, 0x1, PT ;  /* 0x000000010a00780c */ /* 0x040fe40003f04270 */
[----:B------:R-:W1:Y:S01]  /*0ff0*/  LDS R8, [R7+-0x4] ;  /* 0xfffffc0007087984 */ /* 0x000e620000000800 */
[----:B------:R-:W-:-:S03]  /*1000*/  IADD3 R10, PT, PT, R10, -0x1, RZ ;  /* 0xffffffff0a0a7810 */ /* 0x000fc60007ffe0ff */
[----:B-1----:R-:W-:Y:S04]  /*1010*/  STS [R7], R8 ;  /* 0x0000000807007388 */ /* 0x002fe80000000800 */
[----:B------:R-:W1:Y:S04]  /*1020*/  LDS R12, [R9+-0x4] ;  /* 0xfffffc00090c7984 */ /* 0x000e680000000800 */
[----:B-1----:R2:W-:Y:S01]  /*1030*/  STS [R9], R12 ;  /* 0x0000000c09007388 */ /* 0x0025e20000000800 */
[----:B------:R-:W-:Y:S05]  /*1040*/  @P0 BRA `(.L_x_467) ;  /* 0xfffffffc00c80947 */ /* 0x000fea000383ffff */
[----:B------:R-:W-:-:S07]  /*1050*/  MOV R10, RZ ;  /* 0x000000ff000a7202 */ /* 0x000fce0000000f00 */
.L_x_466:
[----:B------:R-:W4:Y:S01]  /*1060*/  LDCU UR5, c[0x0][0x3a0] ;  /* 0x00007400ff0577ac */ /* 0x000f220008000800 */
[----:B-1----:R-:W-:Y:S01]  /*1070*/  LEA R8, R10, UR4, 0x2 ;  /* 0x000000040a087c11 */ /* 0x002fe2000f8e10ff */
[----:B------:R-:W-:Y:S01]  /*1080*/  VIADD R0, R0, 0x1 ;  /* 0x0000000100007836 */ /* 0x000fe20000000000 */
[----:B------:R-:W-:-:S03]  /*1090*/  LEA R10, R10, R5, 0x2 ;  /* 0x000000050a0a7211 */ /* 0x000fc600078e10ff */
[----:B------:R1:W-:Y:S04]  /*10a0*/  STS [R8], R11 ;  /* 0x0000000b08007388 */ /* 0x0003e80000000800 */
[----:B------:R1:W-:Y:S01]  /*10b0*/  STS [R10], R15 ;  /* 0x0000000f0a007388 */ /* 0x0003e20000000800 */
[----:B----4-:R-:W-:-:S05]  /*10c0*/  IMAD.U32 R13, RZ, RZ, UR5 ;  /* 0x00000005ff0d7e24 */ /* 0x010fca000f8e00ff */
[----:B------:R-:W-:Y:S02]  /*10d0*/  LEA R7, R13, R8, 0x3 ;  /* 0x000000080d077211 */ /* 0x000fe400078e18ff */
[----:B------:R-:W-:-:S03]  /*10e0*/  ISETP.NE.AND P0, PT, R0, R13, PT ;  /* 0x0000000d0000720c */ /* 0x000fc60003f05270 */
[----:B0-----:R1:W-:Y:S10]  /*10f0*/  STS [R7], R14 ;  /* 0x0000000e07007388 */ /* 0x0013f40000000800 */
[----:B-1----:R-:W-:Y:S05]  /*1100*/  @P0 BRA `(.L_x_468) ;  /* 0xfffffffc00740947 */ /* 0x002fea000383ffff */
.L_x_455:
[----:B------:R-:W-:Y:S05]  /*1110*/  BSYNC.RECONVERGENT B0 ;  /* 0x0000000000007941 */ /* 0x000fea0003800200 */
.L_x_454:
[----:B------:R-:W1:Y:S01]  /*1120*/  LDCU UR4, c[0x0][0x360] ;  /* 0x00006c00ff0477ac */ /* 0x000e620008000800 */
[----:B------:R-:W-:Y:S01]  /*1130*/  BAR.SYNC.DEFER_BLOCKING 0x0 ;  /* 0x0000000000007b1d */ /* 0x000fe20000010000 */
[----:B------:R-:W-:Y:S01]  /*1140*/  ISETP.GE.AND P0, PT, R13, 0x1, PT ;  /* 0x000000010d00780c */ /* 0x000fe20003f06270 */
[----:B0-----:R-:W-:Y:S01]  /*1150*/  HFMA2 R7, -RZ, RZ, 0, 0 ;  /* 0x00000000ff077431 */ /* 0x001fe200000001ff */
[----:B--2---:R-:W-:Y:S01]  /*1160*/  MOV R8, 0x7149f2ca ;  /* 0x7149f2ca00087802 */ /* 0x004fe20000000f00 */
[----:B------:R-:W-:Y:S02]  /*1170*/  HFMA2 R10, -RZ, RZ, 0, 0 ;  /* 0x00000000ff0a7431 */ /* 0x000fe400000001ff */
[----:B------:R-:W-:Y:S01]  /*1180*/  IMAD.MOV.U32 R9, RZ, RZ, RZ ;  /* 0x000000ffff097224 */ /* 0x000fe200078e00ff */
[----:B------:R-:W-:Y:S01]  /*1190*/  BSSY.RECONVERGENT B3, `(.L_x_469) ;  /* 0x00002af000037945 */ /* 0x000fe20003800200 */
[----:B-1----:R-:W-:-:S06]  /*11a0*/  MOV R11, UR4 ;  /* 0x00000004000b7c02 */ /* 0x002fcc0008000f00 */
[----:B------:R-:W-:Y:S05]  /*11b0*/  @!P0 BRA `(.L_x_470) ;  /* 0x0000002800b08947 */ /* 0x000fea0003800000 */
[C---:B------:R-:W-:Y:S01]  /*11c0*/  LOP3.LUT R16, R13.reuse, 0x3, RZ, 0xc0, !PT ;  /* 0x000000030d107812 */ /* 0x040fe200078ec0ff */
[----:B------:R-:W-:Y:S01]  /*11d0*/  IMAD.MOV.U32 R8, RZ, RZ, 0x7149f2ca ;  /* 0x7149f2caff087424 */ /* 0x000fe200078e00ff */
[C---:B------:R-:W-:Y:S01]  /*11e0*/  LOP3.LUT R17, R13.reuse, 0x7ffffffc, RZ, 0xc0, !PT ;  /* 0x7ffffffc0d117812 */ /* 0x040fe200078ec0ff */
[----:B------:R-:W-:Y:S01]  /*11f0*/  IMAD.MOV.U32 R9, RZ, RZ, RZ ;  /* 0x000000ffff097224 */ /* 0x000fe200078e00ff */
[----:B---3--:R-:W-:Y:S02]  /*1200*/  LOP3.LUT R18, R13, 0x1, RZ, 0xc0, !PT ;  /* 0x000000010d127812 */ /* 0x008fe400078ec0ff */
[----:B------:R-:W-:Y:S02]  /*1210*/  MOV R10, RZ ;  /* 0x000000ff000a7202 */ /* 0x000fe40000000f00 */
[----:B------:R-:W-:Y:S02]  /*1220*/  MOV R19, RZ ;  /* 0x000000ff00137202 */ /* 0x000fe40000000f00 */
[----:B------:R-:W-:-:S02]  /*1230*/  MOV R7, RZ ;  /* 0x000000ff00077202 */ /* 0x000fc40000000f00 */
[----:B------:R-:W-:Y:S02]  /*1240*/  IADD3 R20, PT, PT, R16, -0x1, RZ ;  /* 0xffffffff10147810 */ /* 0x000fe40007ffe0ff */
[----:B------:R-:W-:-:S07]  /*1250*/  IADD3 R21, PT, PT, -R17, RZ, RZ ;  /* 0x000000ff11157210 */ /* 0x000fce0007ffe1ff */
.L_x_558:
[----:B------:R-:W-:Y:S01]  /*1260*/  ISETP.GE.U32.AND P0, PT, R4, 0x1e, PT ;  /* 0x0000001e0400780c */ /* 0x000fe20003f06070 */
[----:B------:R-:W-:-:S12]  /*1270*/  BSSY.RECONVERGENT B2, `(.L_x_471) ;  /* 0x000029d000027945 */ /* 0x000fd80003800200 */
[----:B------:R-:W-:Y:S05]  /*1280*/  @P0 BRA `(.L_x_472) ;  /* 0x00000028006c0947 */ /* 0x000fea0003800000 */
[----:B------:R-:W-:Y:S01]  /*1290*/  I2FP.F32.U32 R0, R19 ;  /* 0x0000001300007245 */ /* 0x000fe20000201000 */
[----:B------:R-:W-:Y:S01]  /*12a0*/  IMAD.MOV.U32 R13, RZ, RZ, 0x3d924925 ;  /* 0x3d924925ff0d7424 */ /* 0x000fe200078e00ff */
[----:B------:R-:W-:-:S03]  /*12b0*/  MOV R12, 0x41600000 ;  /* 0x41600000000c7802 */ /* 0x000fc60000000f00 */
[----:B------:R-:W-:Y:S02]  /*12c0*/  FMUL R0, R0, 3.4011974334716796875 ;  /* 0x4059ad3800007820 */ /* 0x000fe40000400000 */
[----:B------:R-:W-:Y:S02]  /*12d0*/  FFMA R12, R13, -R12, 1 ;  /* 0x3f8000000d0c7423 */ /* 0x000fe4000000080c */
[----:B------:R-:W0:Y:S02]  /*12e0*/  FCHK P0, R0, 14 ;  /* 0x4160000000007902 */ /* 0x000e240000000000 */
[----:B------:R-:W-:-:S04]  /*12f0*/  FFMA R13, R12, R13, 0.071428574621677398682 ;  /* 0x3d9249250c0d7423 */ /* 0x000fc8000000000d */
[----:B------:R-:W-:-:S04]  /*1300*/  FFMA R12, R0, R13, RZ ;  /* 0x0000000d000c7223 */ /* 0x000fc800000000ff */
[----:B------:R-:W-:-:S04]  /*1310*/  FFMA R14, R12, -14, R0 ;  /* 0xc16000000c0e7823 */ /* 0x000fc80000000000 */
[----:B------:R-:W-:Y:S01]  /*1320*/  FFMA R12, R13, R14, R12 ;  /* 0x0000000e0d0c7223 */ /* 0x000fe2000000000c */
[----:B0-----:R-:W-:Y:S06]  /*1330*/  @!P0 BRA `(.L_x_473) ;  /* 0x0000000000108947 */ /* 0x001fec0003800000 */
[----:B------:R-:W-:Y:S01]  /*1340*/  HFMA2 R38, -RZ, RZ, 2.6875, 0 ;  /* 0x41600000ff267431 */ /* 0x000fe200000001ff */
[----:B------:R-:W-:-:S07]  /*1350*/  MOV R12, 0x1370 ;  /* 0x00001370000c7802 */ /* 0x000fce0000000f00 */
[----:B-----5:R-:W-:Y:S05]  /*1360*/  CALL.REL.NOINC `($__internal_1_$__cuda_sm3x_div_rn_noftz_f32_slowpath) ;  /* 0x0000002c00e07944 */ /* 0x020fea0003c00000 */
[----:B------:R-:W-:-:S07]  /*1370*/  MOV R12, R0 ;  /* 0x00000000000c7202 */ /* 0x000fce0000000f00 */
.L_x_473:
[----:B------:R-:W-:Y:S02]  /*1380*/  HFMA2 R15, -RZ, RZ, 3.7421875, 0 ;  /* 0x437c0000ff0f7431 */ /* 0x000fe400000001ff */
[----:B------:R-:W-:Y:S02]  /*1390*/  IMAD.MOV.U32 R13, RZ, RZ, 0x3bbb989d ;  /* 0x3bbb989dff0d7424 */ /* 0x000fe400078e00ff */
[----:B------:R-:W-:Y:S01]  /*13a0*/  FADD R12, R12, -5.2983174324035644531 ;  /* 0xc0a98bd10c0c7421 */ /* 0x000fe20000000000 */
[----:B------:R-:W-:-:S03]  /*13b0*/  MOV R22, R4 ;  /* 0x0000000400167202 */ /* 0x000fc60000000f00 */
[----:B------:R-:W-:-:S04]  /*13c0*/  FFMA.SAT R0, R12, R13, 0.5 ;  /* 0x3f0000000c007423 */ /* 0x000fc8000000200d */
[----:B------:R-:W-:-:S04]  /*13d0*/  FFMA.RM R0, R0, R15, 12582913 ;  /* 0x4b40000100007423 */ /* 0x000fc8000000400f */
[C---:B------:R-:W-:Y:S01]  /*13e0*/  FADD R13, R0.reuse, -12583039 ;  /* 0xcb40007f000d7421 */ /* 0x040fe20000000000 */
[----:B------:R-:W-:-:S03]  /*13f0*/  SHF.L.U32 R0, R0, 0x17, RZ ;  /* 0x0000001700007819 */ /* 0x000fc600000006ff */
[----:B------:R-:W-:-:S04]  /*1400*/  FFMA R13, R12, 1.4426950216293334961, -R13 ;  /* 0x3fb8aa3b0c0d7823 */ /* 0x000fc8000000080d */
[----:B------:R-:W-:-:S06]  /*1410*/  FFMA R13, R12, 1.925963033500011079e-08, R13 ;  /* 0x32a570600c0d7823 */ /* 0x000fcc000000000d */
[----:B------:R-:W0:Y:S02]  /*1420*/  MUFU.EX2 R13, R13 ;  /* 0x0000000d000d7308 */ /* 0x000e240000000800 */
[----:B0-----:R-:W-:-:S04]  /*1430*/  FMUL R0, R13, R0 ;  /* 0x000000000d007220 */ /* 0x001fc80000400000 */
[----:B------:R-:W-:Y:S01]  /*1440*/  FMUL R23, R0, 0.5 ;  /* 0x3f00000000177820 */ /* 0x000fe20000400000 */
[----:B-----5:R-:W-:-:S07]  /*1450*/  FMUL R26, R3, R0 ;  /* 0x00000000031a7220 */ /* 0x020fce0000400000 */
.L_x_557:
[----:B------:R-:W0:Y:S01]  /*1460*/  LDC R13, c[0x0][0x3a0] ;  /* 0x0000e800ff0d7b82 */ /* 0x000e220000000800 */
[----:B------:R-:W-:Y:S01]  /*1470*/  MOV R12, 0x41f00000 ;  /* 0x41f00000000c7802 */ /* 0x000fe20000000f00 */
[----:B------:R-:W-:Y:S01]  /*1480*/  IMAD.MOV.U32 R27, RZ, RZ, 0x3d088889 ;  /* 0x3d088889ff1b7424 */ /* 0x000fe200078e00ff */
[----:B------:R-:W-:Y:S01]  /*1490*/  I2FP.F32.U32 R0, R22 ;  /* 0x0000001600007245 */ /* 0x000fe20000201000 */
[----:B------:R-:W-:Y:S02]  /*14a0*/  BSSY.RECONVERGENT B4, `(.L_x_474) ;  /* 0x000000d000047945 */ /* 0x000fe40003800200 */
[----:B------:R-:W-:Y:S01]  /*14b0*/  FFMA R12, R27, -R12, 1 ;  /* 0x3f8000001b0c7423 */ /* 0x000fe2000000080c */
[----:B------:R-:W1:Y:S03]  /*14c0*/  FCHK P0, R0, 30 ;  /* 0x41f0000000007902 */ /* 0x000e660000000000 */
[----:B------:R-:W-:-:S04]  /*14d0*/  FFMA R27, R12, R27, 0.033333335071802139282 ;  /* 0x3d0888890c1b7423 */ /* 0x000fc8000000001b */
[----:B------:R-:W-:Y:S01]  /*14e0*/  FFMA R12, R0, R27, RZ ;  /* 0x0000001b000c7223 */ /* 0x000fe200000000ff */
[----:B0-----:R-:W-:-:S03]  /*14f0*/  ISETP.GE.U32.AND P2, PT, R13, 0x4, PT ;  /* 0x000000040d00780c */ /* 0x001fc60003f46070 */
[----:B------:R-:W-:-:S04]  /*1500*/  FFMA R13, R12, -30, R0 ;  /* 0xc1f000000c0d7823 */ /* 0x000fc80000000000 */
[----:B------:R-:W-:Y:S01]  /*1510*/  FFMA R27, R27, R13, R12 ;  /* 0x0000000d1b1b7223 */ /* 0x000fe2000000000c */
[----:B-1----:R-:W-:Y:S06]  /*1520*/  @!P0 BRA `(.L_x_475) ;  /* 0x0000000000108947 */ /* 0x002fec0003800000 */
[----:B------:R-:W-:Y:S01]  /*1530*/  HFMA2 R38, -RZ, RZ, 2.96875, 0 ;  /* 0x41f00000ff267431 */ /* 0x000fe200000001ff */
[----:B------:R-:W-:-:S07]  /*1540*/  MOV R12, 0x1560 ;  /* 0x00001560000c7802 */ /* 0x000fce0000000f00 */
[----:B------:R-:W-:Y:S05]  /*1550*/  CALL.REL.NOINC `($__internal_1_$__cuda_sm3x_div_rn_noftz_f32_slowpath) ;  /* 0x0000002c00647944 */ /* 0x000fea0003c00000 */
[----:B------:R-:W-:-:S07]  /*1560*/  MOV R27, R0 ;  /* 0x00000000001b7202 */ /* 0x000fce0000000f00 */
.L_x_475:
[----:B------:R-:W-:Y:S05]  /*1570*/  BSYNC.RECONVERGENT B4 ;  /* 0x0000000000047941 */ /* 0x000fea0003800200 */
.L_x_474:
[----:B------:R-:W-:Y:S02]  /*1580*/  HFMA2 R30, -RZ, RZ, 0, 0 ;  /* 0x00000000ff1e7431 */ /* 0x000fe400000001ff */
[----:B------:R-:W-:Y:S01]  /*1590*/  IMAD.MOV.U32 R14, RZ, RZ, RZ ;  /* 0x000000ffff0e7224 */ /* 0x000fe200078e00ff */
[----:B------:R-:W-:Y:S01]  /*15a0*/  MOV R13, RZ ;  /* 0x000000ff000d7202 */ /* 0x000fe20000000f00 */
[----:B------:R-:W-:Y:S06]  /*15b0*/  @!P2 BRA `(.L_x_476) ;  /* 0x0000000c0004a947 */ /* 0x000fec0003800000 */
[----:B------:R-:W0:Y:S01]  /*15c0*/  S2UR UR5, SR_CgaCtaId ;  /* 0x00000000000579c3 */ /* 0x000e220000008800 */
[----:B------:R-:W-:Y:S01]  /*15d0*/  UMOV UR4, 0x400 ;  /* 0x0000040000047882 */ /* 0x000fe20000000000 */
[----:B------:R-:W-:Y:S01]  /*15e0*/  BSSY.RECONVERGENT B4, `(.L_x_477) ;  /* 0x00000bd000047945 */ /* 0x000fe20003800200 */
[----:B------:R-:W-:Y:S01]  /*15f0*/  MOV R14, RZ ;  /* 0x000000ff000e7202 */ /* 0x000fe20000000f00 */
[----:B------:R-:W-:Y:S01]  /*1600*/  IMAD.MOV.U32 R29, RZ, RZ, R21 ;  /* 0x000000ffff1d7224 */ /* 0x000fe200078e0015 */
[----:B0-----:R-:W-:-:S06]  /*1610*/  ULEA UR4, UR5, UR4, 0x18 ;  /* 0x0000000405047291 */ /* 0x001fcc000f8ec0ff */
[----:B------:R-:W-:-:S07]  /*1620*/  MOV R30, UR4 ;  /* 0x00000004001e7c02 */ /* 0x000fce0008000f00 */
.L_x_506:
[----:B------:R-:W0:Y:S01]  /*1630*/  LDS R0, [R30] ;  /* 0x000000001e007984 */ /* 0x000e220000000800 */
[----:B------:R-:W1:Y:S01]  /*1640*/  LDC R25, c[0x0][0x3a0] ;  /* 0x0000e800ff197b82 */ /* 0x000e620000000800 */
[----:B------:R-:W-:Y:S01]  /*1650*/  IADD3 R29, PT, PT, R29, 0x4, RZ ;  /* 0x000000041d1d7810 */ /* 0x000fe20007ffe0ff */
[----:B------:R-:W-:Y:S03]  /*1660*/  BSSY.RECONVERGENT B5, `(.L_x_478) ;  /* 0x000002d000057945 */ /* 0x000fe60003800200 */
[----:B------:R-:W-:Y:S01]  /*1670*/  ISETP.NE.AND P3, PT, R29, RZ, PT ;  /* 0x000000ff1d00720c */ /* 0x000fe20003f65270 */
[----:B0-----:R-:W-:-:S04]  /*1680*/  FADD R0, R0, -R27 ;  /* 0x8000001b00007221 */ /* 0x001fc80000000000 */
[----:B------:R-:W-:-:S04]  /*1690*/  FADD R0, R0, 0.5 ;  /* 0x3f00000000007421 */ /* 0x000fc80000000000 */
[----:B------:R-:W0:Y:S02]  /*16a0*/  FRND.FLOOR R15, R0 ;  /* 0x00000000000f7307 */ /* 0x000e240000205000 */
[----:B0-----:R-:W-:-:S04]  /*16b0*/  FADD R15, R0, -R15 ;  /* 0x8000000f000f7221 */ /* 0x001fc80000000000 */
[----:B------:R-:W-:Y:S01]  /*16c0*/  FADD R12, R15, -0.5 ;  /* 0xbf0000000f0c7421 */ /* 0x000fe20000000000 */
[C---:B-1----:R-:W-:Y:S01]  /*16d0*/  LEA R15, R25.reuse, R30, 0x2 ;  /* 0x0000001e190f7211 */ /* 0x042fe200078e10ff */
[----:B------:R-:W-:-:S03]  /*16e0*/  IMAD R25, R25, 0x8, R30 ;  /* 0x0000000819197824 */ /* 0x000fc600078e021e */
[----:B------:R-:W-:-:S13]  /*16f0*/  FSETP.GEU.AND P0, PT, |R12|, R23, PT ;  /* 0x000000170c00720b */ /* 0x000fda0003f0e200 */
[----:B------:R-:W-:Y:S05]  /*1700*/  @P0 BRA `(.L_x_479) ;  /* 0x0000000000880947 */ /* 0x000fea0003800000 */
[----:B------:R-:W0:Y:S01]  /*1710*/  LDS R28, [R25] ;  /* 0x00000000191c7984 */ /* 0x000e220000000800 */
[----:B------:R-:W-:Y:S03]  /*1720*/  BSSY.RECONVERGENT B6, `(.L_x_480) ;  /* 0x0000010000067945 */ /* 0x000fe60003800200 */
[----:B------:R-:W1:Y:S01]  /*1730*/  LDS R0, [R15] ;  /* 0x000000000f007984 */ /* 0x000e620000000800 */
[----:B0-----:R-:W-:-:S04]  /*1740*/  FFMA R28, R28, R28, 1.00000001335143196e-10 ;  /* 0x2edbe6ff1c1c7423 */ /* 0x001fc8000000001c */
[----:B------:R-:W0:Y:S01]  /*1750*/  MUFU.RCP R31, R28 ;  /* 0x0000001c001f7308 */ /* 0x000e220000001000 */
[----:B-1----:R-:W-:-:S07]  /*1760*/  FADD R0, -R0, 1 ;  /* 0x3f80000000007421 */ /* 0x002fce0000000100 */
[----:B------:R-:W1:Y:S01]  /*1770*/  FCHK P0, R0, R28 ;  /* 0x0000001c00007302 */ /* 0x000e620000000000 */
[----:B0-----:R-:W-:-:S04]  /*1780*/  FFMA R12, -R28, R31, 1 ;  /* 0x3f8000001c0c7423 */ /* 0x001fc8000000011f */
[----:B------:R-:W-:-:S04]  /*1790*/  FFMA R31, R31, R12, R31 ;  /* 0x0000000c1f1f7223 */ /* 0x000fc8000000001f */
[----:B------:R-:W-:-:S04]  /*17a0*/  FFMA R12, R0, R31, RZ ;  /* 0x0000001f000c7223 */ /* 0x000fc800000000ff */
[----:B------:R-:W-:-:S04]  /*17b0*/  FFMA R24, -R28, R12, R0 ;  /* 0x0000000c1c187223 */ /* 0x000fc80000000100 */
[----:B------:R-:W-:Y:S01]  /*17c0*/  FFMA R12, R31, R24, R12 ;  /* 0x000000181f0c7223 */ /* 0x000fe2000000000c */
[----:B-1----:R-:W-:Y:S06]  /*17d0*/  @!P0 BRA `(.L_x_481) ;  /* 0x0000000000108947 */ /* 0x002fec0003800000 */
[----:B------:R-:W-:Y:S02]  /*17e0*/  MOV R38, R28 ;  /* 0x0000001c00267202 */ /* 0x000fe40000000f00 */
[----:B------:R-:W-:-:S07]  /*17f0*/  MOV R12, 0x1810 ;  /* 0x00001810000c7802 */ /* 0x000fce0000000f00 */
[----:B------:R-:W-:Y:S05]  /*1800*/  CALL.REL.NOINC `($__internal_1_$__cuda_sm3x_div_rn_noftz_f32_slowpath) ;  /* 0x0000002800b87944 */ /* 0x000fea0003c00000 */
[----:B------:R-:W-:-:S07]  /*1810*/  MOV R12, R0 ;  /* 0x00000000000c7202 */ /* 0x000fce0000000f00 */
.L_x_481:
[----:B------:R-:W-:Y:S05]  /*1820*/  BSYNC.RECONVERGENT B6 ;  /* 0x0000000000067941 */ /* 0x000fea0003800200 */
.L_x_480:
[----:B------:R-:W-:Y:S01]  /*1830*/  IADD3 R0, PT, PT, R28, 0x1800000, RZ ;  /* 0x018000001c007810 */ /* 0x000fe20007ffe0ff */
[----:B------:R-:W-:Y:S01]  /*1840*/  BSSY.RECONVERGENT B1, `(.L_x_482) ;  /* 0x000000d000017945 */ /* 0x000fe20003800200 */
[----:B------:R-:W-:Y:S02]  /*1850*/  FADD R13, R13, R12 ;  /* 0x0000000c0d0d7221 */ /* 0x000fe40000000000 */
[----:B------:R-:W-:-:S04]  /*1860*/  LOP3.LUT R0, R0, 0x7f800000, RZ, 0xc0, !PT ;  /* 0x7f80000000007812 */ /* 0x000fc800078ec0ff */
[----:B------:R-:W-:-:S13]  /*1870*/  ISETP.GT.U32.AND P0, PT, R0, 0x1ffffff, PT ;  /* 0x01ffffff0000780c */ /* 0x000fda0003f04070 */
[----:B------:R-:W-:Y:S05]  /*1880*/  @P0 BRA `(.L_x_483) ;  /* 0x0000000000100947 */ /* 0x000fea0003800000 */
[----:B------:R-:W-:Y:S01]  /*1890*/  IMAD.MOV.U32 R0, RZ, RZ, R28 ;  /* 0x000000ffff007224 */ /* 0x000fe200078e001c */
[----:B------:R-:W-:-:S07]  /*18a0*/  MOV R32, 0x18c0 ;  /* 0x000018c000207802 */ /* 0x000fce0000000f00 */
[----:B------:R-:W-:Y:S05]  /*18b0*/  CALL.REL.NOINC `($__internal_0_$__cuda_sm20_rcp_rn_f32_slowpath) ;  /* 0x0000002400b87944 */ /* 0x000fea0003c00000 */
[----:B------:R-:W-:Y:S05]  /*18c0*/  BRA `(.L_x_484) ;  /* 0x0000000000107947 */ /* 0x000fea0003800000 */
.L_x_483:
[----:B------:R-:W0:Y:S02]  /*18d0*/  MUFU.RCP R31, R28 ;  /* 0x0000001c001f7308 */ /* 0x000e240000001000 */
[----:B0-----:R-:W-:-:S04]  /*18e0*/  FFMA R0, R28, R31, -1 ;  /* 0xbf8000001c007423 */ /* 0x001fc8000000001f */
[----:B------:R-:W-:-:S04]  /*18f0*/  FADD.FTZ R0, -R0, -RZ ;  /* 0x800000ff00007221 */ /* 0x000fc80000010100 */
[----:B------:R-:W-:-:S07]  /*1900*/  FFMA R31, R31, R0, R31 ;  /* 0x000000001f1f7223 */ /* 0x000fce000000001f */
.L_x_484:
[----:B------:R-:W-:Y:S05]  /*1910*/  BSYNC.RECONVERGENT B1 ;  /* 0x0000000000017941 */ /* 0x000fea0003800200 */
.L_x_482:
[----:B------:R-:W-:-:S07]  /*1920*/  FADD R14, R14, R31 ;  /* 0x0000001f0e0e7221 */ /* 0x000fce0000000000 */
.L_x_479:
[----:B------:R-:W-:Y:S05]  /*1930*/  BSYNC.RECONVERGENT B5 ;  /* 0x0000000000057941 */ /* 0x000fea0003800200 */
.L_x_478:
[----:B------:R-:W0:Y:S01]  /*1940*/  LDS R0, [R30+0x4] ;  /* 0x000004001e007984 */ /* 0x000e220000000800 */
[----:B------:R-:W-:Y:S01]  /*1950*/  BSSY.RECONVERGENT B5, `(.L_x_485) ;  /* 0x000002a000057945 */ /* 0x000fe20003800200 */
[----:B0-----:R-:W-:-:S04]  /*1960*/  FADD R0, R0, -R27 ;  /* 0x8000001b00007221 */ /* 0x001fc80000000000 */
[----:B------:R-:W-:-:S04]  /*1970*/  FADD R0, R0, 0.5 ;  /* 0x3f00000000007421 */ /* 0x000fc80000000000 */
[----:B------:R-:W0:Y:S02]  /*1980*/  FRND.FLOOR R31, R0 ;  /* 0x00000000001f7307 */ /* 0x000e240000205000 */
[----:B0-----:R-:W-:-:S04]  /*1990*/  FADD R31, R0, -R31 ;  /* 0x8000001f001f7221 */ /* 0x001fc80000000000 */
[----:B------:R-:W-:-:S05]  /*19a0*/  FADD R12, R31, -0.5 ;  /* 0xbf0000001f0c7421 */ /* 0x000fca0000000000 */
[----:B------:R-:W-:-:S13]  /*19b0*/  FSETP.GEU.AND P0, PT, |R12|, R23, PT ;  /* 0x000000170c00720b */ /* 0x000fda0003f0e200 */
[----:B------:R-:W-:Y:S05]  /*19c0*/  @P0 BRA `(.L_x_486) ;  /* 0x0000000000880947 */ /* 0x000fea0003800000 */
[----:B------:R-:W0:Y:S01]  /*19d0*/  LDS R28, [R25+0x4] ;  /* 0x00000400191c7984 */ /* 0x000e220000000800 */
[----:B------:R-:W-:Y:S03]  /*19e0*/  BSSY.RECONVERGENT B6, `(.L_x_487) ;  /* 0x0000010000067945 */ /* 0x000fe60003800200 */
[----:B------:R-:W1:Y:S01]  /*19f0*/  LDS R0, [R15+0x4] ;  /* 0x000004000f007984 */ /* 0x000e620000000800 */
        /* <DEDUP_REMOVED lines=14> */
.L_x_488:
[----:B------:R-:W-:Y:S05]  /*1ae0*/  BSYNC.RECONVERGENT B6 ;  /* 0x0000000000067941 */ /* 0x000fea0003800200 */
.L_x_487:
        /* <DEDUP_REMOVED lines=10> */
.L_x_490:
[----:B------:R-:W0:Y:S02]  /*1b90*/  MUFU.RCP R31, R28 ;  /* 0x0000001c001f7308 */ /* 0x000e240000001000 */
[----:B0-----:R-:W-:-:S04]  /*1ba0*/  FFMA R0, R28, R31, -1 ;  /* 0xbf8000001c007423 */ /* 0x001fc8000000001f */
[----:B------:R-:W-:-:S04]  /*1bb0*/  FADD.FTZ R0, -R0, -RZ ;  /* 0x800000ff00007221 */ /* 0x000fc80000010100 */
[----:B------:R-:W-:-:S07]  /*1bc0*/  FFMA R31, R31, R0, R31 ;  /* 0x000000001f1f7223 */ /* 0x000fce000000001f */
.L_x_491:
[----:B------:R-:W-:Y:S05]  /*1bd0*/  BSYNC.RECONVERGENT B1 ;  /* 0x0000000000017941 */ /* 0x000fea0003800200 */
.L_x_489:
[----:B------:R-:W-:-:S07]  /*1be0*/  FADD R14, R14, R31 ;  /* 0x0000001f0e0e7221 */ /* 0x000fce0000000000 */
.L_x_486:
[----:B------:R-:W-:Y:S05]  /*1bf0*/  BSYNC.RECONVERGENT B5 ;  /* 0x0000000000057941 */ /* 0x000fea0003800200 */
.L_x_485:
        /* <DEDUP_REMOVED lines=26> */
.L_x_495:
[----:B------:R-:W-:Y:S05]  /*1da0*/  BSYNC.RECONVERGENT B6 ;  /* 0x0000000000067941 */ /* 0x000fea0003800200 */
.L_x_494:
        /* <DEDUP_REMOVED lines=10> */
.L_x_497:
[----:B------:R-:W0:Y:S02]  /*1e50*/  MUFU.RCP R31, R28 ;  /* 0x0000001c001f7308 */ /* 0x000e240000001000 */
[----:B0-----:R-:W-:-:S04]  /*1e60*/  FFMA R0, R28, R31, -1 ;  /* 0xbf8000001c007423 */ /* 0x001fc8000000001f */
[----:B------:R-:W-:-:S04]  /*1e70*/  FADD.FTZ R0, -R0, -RZ ;  /* 0x800000ff00007221 */ /* 0x000fc80000010100 */
[----:B------:R-:W-:-:S07]  /*1e80*/  FFMA R31, R31, R0, R31 ;  /* 0x000000001f1f7223 */ /* 0x000fce000000001f */
.L_x_498:
[----:B------:R-:W-:Y:S05]  /*1e90*/  BSYNC.RECONVERGENT B1 ;  /* 0x0000000000017941 */ /* 0x000fea0003800200 */
.L_x_496:
[----:B------:R-:W-:-:S07]  /*1ea0*/  FADD R14, R14, R31 ;  /* 0x0000001f0e0e7221 */ /* 0x000fce0000000000 */
.L_x_493:
[----:B------:R-:W-:Y:S05]  /*1eb0*/  BSYNC.RECONVERGENT B5 ;  /* 0x0000000000057941 */ /* 0x000fea0003800200 */
.L_x_492:
        /* <DEDUP_REMOVED lines=26> */
.L_x_502:
[----:B------:R-:W-:Y:S05]  /*2060*/  BSYNC.RECONVERGENT B6 ;  /* 0x0000000000067941 */ /* 0x000fea0003800200 */
.L_x_501:
        /* <DEDUP_REMOVED lines=9> */
[----:B------:R-:W-:Y:S01]  /*2100*/  MOV R15, R31 ;  /* 0x0000001f000f7202 */ /* 0x000fe20000000f00 */
[----:B------:R-:W-:Y:S06]  /*2110*/  BRA `(.L_x_505) ;  /* 0x0000000000107947 */ /* 0x000fec0003800000 */
.L_x_504:
[----:B------:R-:W0:Y:S02]  /*2120*/  MUFU.RCP R15, R28 ;  /* 0x0000001c000f7308 */ /* 0x000e240000001000 */
[----:B0-----:R-:W-:-:S04]  /*2130*/  FFMA R0, R28, R15, -1 ;  /* 0xbf8000001c007423 */ /* 0x001fc8000000000f */
[----:B------:R-:W-:-:S04]  /*2140*/  FADD.FTZ R0, -R0, -RZ ;  /* 0x800000ff00007221 */ /* 0x000fc80000010100 */
[----:B------:R-:W-:-:S07]  /*2150*/  FFMA R15, R15, R0, R15 ;  /* 0x000000000f0f7223 */ /* 0x000fce000000000f */
.L_x_505:
[----:B------:R-:W-:Y:S05]  /*2160*/  BSYNC.RECONVERGENT B1 ;  /* 0x0000000000017941 */ /* 0x000fea0003800200 */
.L_x_503:
[----:B------:R-:W-:-:S07]  /*2170*/  FADD R14, R14, R15 ;  /* 0x0000000f0e0e7221 */ /* 0x000fce0000000000 */
.L_x_500:
[----:B------:R-:W-:Y:S05]  /*2180*/  BSYNC.RECONVERGENT B5 ;  /* 0x0000000000057941 */ /* 0x000fea0003800200 */
.L_x_499:
[----:B------:R-:W-:Y:S01]  /*2190*/  IADD3 R30, PT, PT, R30, 0x10, RZ ;  /* 0x000000101e1e7810 */ /* 0x000fe20007ffe0ff */
[----:B------:R-:W-:Y:S06]  /*21a0*/  @P3 BRA `(.L_x_506) ;  /* 0xfffffff400203947 */ /* 0x000fec000383ffff */
[----:B------:R-:W-:Y:S05]  /*21b0*/  BSYNC.RECONVERGENT B4 ;  /* 0x0000000000047941 */ /* 0x000fea0003800200 */
.L_x_477:
[----:B------:R-:W-:-:S07]  /*21c0*/  MOV R30, R17 ;  /* 0x00000011001e7202 */ /* 0x000fce0000000f00 */
.L_x_476:
[----:B------:R-:W-:Y:S01]  /*21d0*/  ISETP.NE.AND P3, PT, R16, RZ, PT ;  /* 0x000000ff1000720c */ /* 0x000fe20003f65270 */
[----:B------:R-:W-:-:S12]  /*21e0*/  BSSY.RECONVERGENT B5, `(.L_x_507) ;  /* 0x000009b000057945 */ /* 0x000fd80003800200 */
[----:B------:R-:W-:Y:S05]  /*21f0*/  @!P3 BRA `(.L_x_508) ;  /* 0x000000080064b947 */ /* 0x000fea0003800000 */
[----:B------:R-:W-:Y:S01]  /*2200*/  ISETP.NE.AND P0, PT, R20, RZ, PT ;  /* 0x000000ff1400720c */ /* 0x000fe20003f05270 */
[----:B------:R-:W-:-:S12]  /*2210*/  BSSY.RECONVERGENT B4, `(.L_x_509) ;  /* 0x0000063000047945 */ /* 0x000fd80003800200 */
[----:B------:R-:W-:Y:S05]  /*2220*/  @!P0 BRA `(.L_x_510) ;  /* 0x0000000400848947 */ /* 0x000fea0003800000 */
[----:B------:R-:W0:Y:S01]  /*2230*/  S2UR UR5, SR_CgaCtaId ;  /* 0x00000000000579c3 */ /* 0x000e220000008800 */
[----:B------:R-:W-:Y:S01]  /*2240*/  UMOV UR4, 0x400 ;  /* 0x0000040000047882 */ /* 0x000fe20000000000 */
[----:B------:R-:W-:Y:S01]  /*2250*/  BSSY.RECONVERGENT B6, `(.L_x_511) ;  /* 0x0000030000067945 */ /* 0x000fe20003800200 */
[----:B------:R-:W-:-:S05]  /*2260*/  IMAD R28, R30, 0x4, R5 ;  /* 0x000000041e1c7824 */ /* 0x000fca00078e0205 */
[----:B------:R-:W1:Y:S01]  /*2270*/  LDC R24, c[0x0][0x3a0] ;  /* 0x0000e800ff187b82 */ /* 0x000e620000000800 */
[----:B0-----:R-:W-:-:S06]  /*2280*/  ULEA UR4, UR5, UR4, 0x18 ;  /* 0x0000000405047291 */ /* 0x001fcc000f8ec0ff */
[----:B------:R-:W-:-:S04]  /*2290*/  LEA R29, R30, UR4, 0x2 ;  /* 0x000000041e1d7c11 */ /* 0x000fc8000f8e10ff */
[----:B-1----:R-:W-:Y:S01]  /*22a0*/  LEA R25, R24, R29, 0x3 ;  /* 0x0000001d18197211 */ /* 0x002fe200078e18ff */
[----:B------:R-:W0:Y:S02]  /*22b0*/  LDS R0, [R29] ;  /* 0x000000001d007984 */ /* 0x000e240000000800 */
[----:B0-----:R-:W-:-:S04]  /*22c0*/  FADD R0, R0, -R27 ;  /* 0x8000001b00007221 */ /* 0x001fc80000000000 */
[----:B------:R-:W-:-:S04]  /*22d0*/  FADD R0, R0, 0.5 ;  /* 0x3f00000000007421 */ /* 0x000fc80000000000 */
[----:B------:R-:W0:Y:S02]  /*22e0*/  FRND.FLOOR R15, R0 ;  /* 0x00000000000f7307 */ /* 0x000e240000205000 */
[----:B0-----:R-:W-:-:S04]  /*22f0*/  FADD R15, R0, -R15 ;  /* 0x8000000f000f7221 */ /* 0x001fc80000000000 */
[----:B------:R-:W-:-:S05]  /*2300*/  FADD R12, R15, -0.5 ;  /* 0xbf0000000f0c7421 */ /* 0x000fca0000000000 */
        /* <DEDUP_REMOVED lines=19> */
.L_x_514:
[----:B------:R-:W-:Y:S05]  /*2440*/  BSYNC.RECONVERGENT B7 ;  /* 0x0000000000077941 */ /* 0x000fea0003800200 */
.L_x_513:
[----:B------:R-:W-:Y:S01]  /*2450*/  VIADD R0, R15, 0x1800000 ;  /* 0x018000000f007836 */ /* 0x000fe20000000000 */
[----:B------:R-:W-:Y:S01]  /*2460*/  BSSY.RECONVERGENT B1, `(.L_x_515) ;  /* 0x000000d000017945 */ /* 0x000fe20003800200 */
[----:B------:R-:W-:-:S03]  /*2470*/  FADD R13, R13, R12 ;  /* 0x0000000c0d0d7221 */ /* 0x000fc60000000000 */
[----:B------:R-:W-:-:S04]  /*2480*/  LOP3.LUT R0, R0, 0x7f800000, RZ, 0xc0, !PT ;  /* 0x7f80000000007812 */ /* 0x000fc800078ec0ff */
[----:B------:R-:W-:-:S13]  /*2490*/  ISETP.GT.U32.AND P0, PT, R0, 0x1ffffff, PT ;  /* 0x01ffffff0000780c */ /* 0x000fda0003f04070 */
[----:B------:R-:W-:Y:S05]  /*24a0*/  @P0 BRA `(.L_x_516) ;  /* 0x0000000000100947 */ /* 0x000fea0003800000 */
[----:B------:R-:W-:Y:S02]  /*24b0*/  MOV R0, R15 ;  /* 0x0000000f00007202 */ /* 0x000fe40000000f00 */
[----:B------:R-:W-:-:S07]  /*24c0*/  MOV R32, 0x24e0 ;  /* 0x000024e000207802 */ /* 0x000fce0000000f00 */
[----:B------:R-:W-:Y:S05]  /*24d0*/  CALL.REL.NOINC `($__internal_0_$__cuda_sm20_rcp_rn_f32_slowpath) ;  /* 0x0000001800b07944 */ /* 0x000fea0003c00000 */
[----:B------:R-:W-:Y:S05]  /*24e0*/  BRA `(.L_x_517) ;  /* 0x0000000000107947 */ /* 0x000fea0003800000 */
.L_x_516:
[----:B------:R-:W0:Y:S02]  /*24f0*/  MUFU.RCP R31, R15 ;  /* 0x0000000f001f7308 */ /* 0x000e240000001000 */
[----:B0-----:R-:W-:-:S04]  /*2500*/  FFMA R0, R15, R31, -1 ;  /* 0xbf8000000f007423 */ /* 0x001fc8000000001f */
[----:B------:R-:W-:-:S04]  /*2510*/  FADD.FTZ R0, -R0, -RZ ;  /* 0x800000ff00007221 */ /* 0x000fc80000010100 */
[----:B------:R-:W-:-:S07]  /*2520*/  FFMA R31, R31, R0, R31 ;  /* 0x000000001f1f7223 */ /* 0x000fce000000001f */
.L_x_517:
[----:B------:R-:W-:Y:S05]  /*2530*/  BSYNC.RECONVERGENT B1 ;  /* 0x0000000000017941 */ /* 0x000fea0003800200 */
.L_x_515:
[----:B------:R-:W-:-:S07]  /*2540*/  FADD R14, R14, R31 ;  /* 0x0000001f0e0e7221 */ /* 0x000fce0000000000 */
.L_x_512:
[----:B------:R-:W-:Y:S05]  /*2550*/  BSYNC.RECONVERGENT B6 ;  /* 0x0000000000067941 */ /* 0x000fea0003800200 */
.L_x_511:
        /* <DEDUP_REMOVED lines=26> */
.L_x_521:
[----:B------:R-:W-:Y:S05]  /*2700*/  BSYNC.RECONVERGENT B7 ;  /* 0x0000000000077941 */ /* 0x000fea0003800200 */
.L_x_520:
        /* <DEDUP_REMOVED lines=9> */
[----:B------:R-:W-:Y:S01]  /*27a0*/  MOV R25, R31 ;  /* 0x0000001f00197202 */ /* 0x000fe20000000f00 */
[----:B------:R-:W-:Y:S06]  /*27b0*/  BRA `(.L_x_524) ;  /* 0x0000000000107947 */ /* 0x000fec0003800000 */
.L_x_523:
[----:B------:R-:W0:Y:S02]  /*27c0*/  MUFU.RCP R25, R15 ;  /* 0x0000000f00197308 */ /* 0x000e240000001000 */
[----:B0-----:R-:W-:-:S04]  /*27d0*/  FFMA R0, R15, R25, -1 ;  /* 0xbf8000000f007423 */ /* 0x001fc80000000019 */
[----:B------:R-:W-:-:S04]  /*27e0*/  FADD.FTZ R0, -R0, -RZ ;  /* 0x800000ff00007221 */ /* 0x000fc80000010100 */
[----:B------:R-:W-:-:S07]  /*27f0*/  FFMA R25, R25, R0, R25 ;  /* 0x0000000019197223 */ /* 0x000fce0000000019 */
.L_x_524:
[----:B------:R-:W-:Y:S05]  /*2800*/  BSYNC.RECONVERGENT B1 ;  /* 0x0000000000017941 */ /* 0x000fea0003800200 */
.L_x_522:
[----:B------:R-:W-:-:S07]  /*2810*/  FADD R14, R14, R25 ;  /* 0x000000190e0e7221 */ /* 0x000fce0000000000 */
.L_x_519:
[----:B------:R-:W-:Y:S05]  /*2820*/  BSYNC.RECONVERGENT B6 ;  /* 0x0000000000067941 */ /* 0x000fea0003800200 */
.L_x_518:
[----:B------:R-:W-:-:S07]  /*2830*/  IADD3 R30, PT, PT, R30, 0x2, RZ ;  /* 0x000000021e1e7810 */ /* 0x000fce0007ffe0ff */
.L_x_510:
[----:B------:R-:W-:Y:S05]  /*2840*/  BSYNC.RECONVERGENT B4 ;  /* 0x0000000000047941 */ /* 0x000fea0003800200 */
.L_x_509:
[----:B------:R-:W-:-:S13]  /*2850*/  ISETP.NE.AND P0, PT, R18, RZ, PT ;  /* 0x000000ff1200720c */ /* 0x000fda0003f05270 */
[----:B------:R-:W-:Y:S05]  /*2860*/  @!P0 BRA `(.L_x_508) ;  /* 0x0000000000c88947 */ /* 0x000fea0003800000 */
[----:B------:R-:W0:Y:S01]  /*2870*/  S2UR UR5, SR_CgaCtaId ;  /* 0x00000000000579c3 */ /* 0x000e220000008800 */
[----:B------:R-:W-:Y:S02]  /*2880*/  UMOV UR4, 0x400 ;  /* 0x0000040000047882 */ /* 0x000fe40000000000 */
[----:B0-----:R-:W-:-:S06]  /*2890*/  ULEA UR4, UR5, UR4, 0x18 ;  /* 0x0000000405047291 */ /* 0x001fcc000f8ec0ff */
[----:B------:R-:W-:-:S05]  /*28a0*/  LEA R24, R30, UR4, 0x2 ;  /* 0x000000041e187c11 */ /* 0x000fca000f8e10ff */
        /* <DEDUP_REMOVED lines=8> */
[----:B------:R-:W0:Y:S01]  /*2930*/  LDC R15, c[0x0][0x3a0] ;  /* 0x0000e800ff0f7b82 */ /* 0x000e220000000800 */
[----:B------:R-:W-:Y:S01]  /*2940*/  BSSY.RECONVERGENT B4, `(.L_x_525) ;  /* 0x0000013000047945 */ /* 0x000fe20003800200 */
[----:B0-----:R-:W-:Y:S01]  /*2950*/  IMAD R12, R15, 0x8, R24 ;  /* 0x000000080f0c7824 */ /* 0x001fe200078e0218 */
[----:B------:R-:W-:-:S05]  /*2960*/  LEA R24, R30, R5, 0x2 ;  /* 0x000000051e187211 */ /* 0x000fca00078e10ff */
[----:B------:R-:W0:Y:S04]  /*2970*/  LDS R12, [R12] ;  /* 0x000000000c0c7984 */ /* 0x000e280000000800 */
        /* <DEDUP_REMOVED lines=15> */
.L_x_526:
[----:B------:R-:W-:Y:S05]  /*2a70*/  BSYNC.RECONVERGENT B4 ;  /* 0x0000000000047941 */ /* 0x000fea0003800200 */
.L_x_525:
        /* <DEDUP_REMOVED lines=11> */
.L_x_528:
[----:B------:R-:W0:Y:S02]  /*2b30*/  MUFU.RCP R25, R15 ;  /* 0x0000000f00197308 */ /* 0x000e240000001000 */
[----:B0-----:R-:W-:-:S04]  /*2b40*/  FFMA R0, R15, R25, -1 ;  /* 0xbf8000000f007423 */ /* 0x001fc80000000019 */
[----:B------:R-:W-:-:S04]  /*2b50*/  FADD.FTZ R0, -R0, -RZ ;  /* 0x800000ff00007221 */ /* 0x000fc80000010100 */
[----:B------:R-:W-:-:S07]  /*2b60*/  FFMA R25, R25, R0, R25 ;  /* 0x0000000019197223 */ /* 0x000fce0000000019 */
.L_x_529:
[----:B------:R-:W-:Y:S05]  /*2b70*/  BSYNC.RECONVERGENT B1 ;  /* 0x0000000000017941 */ /* 0x000fea0003800200 */
.L_x_527:
[----:B------:R-:W-:-:S07]  /*2b80*/  FADD R14, R14, R25 ;  /* 0x000000190e0e7221 */ /* 0x000fce0000000000 */
.L_x_508:
[----:B------:R-:W-:Y:S05]  /*2b90*/  BSYNC.RECONVERGENT B5 ;  /* 0x0000000000057941 */ /* 0x000fea0003800200 */
.L_x_507:
[----:B------:R-:W-:Y:S01]  /*2ba0*/  FSETP.GEU.AND P0, PT, R14, 1.00000001335143196e-10, PT ;  /* 0x2edbe6ff0e00780b */ /* 0x000fe20003f0e000 */
[----:B------:R-:W-:Y:S01]  /*2bb0*/  BSSY.RECONVERGENT B4, `(.L_x_530) ;  /* 0x0000014000047945 */ /* 0x000fe20003800200 */
[----:B------:R-:W-:-:S11]  /*2bc0*/  HFMA2 R28, -RZ, RZ, 0, 0 ;  /* 0x00000000ff1c7431 */ /* 0x000fd600000001ff */
[----:B------:R-:W-:Y:S05]  /*2bd0*/  @!P0 BRA `(.L_x_531) ;  /* 0x0000000000448947 */ /* 0x000fea0003800000 */
[----:B------:R-:W0:Y:S01]  /*2be0*/  MUFU.RCP R15, R14 ;  /* 0x0000000e000f7308 */ /* 0x000e220000001000 */
[----:B------:R-:W-:Y:S07]  /*2bf0*/  BSSY.RECONVERGENT B5, `(.L_x_532) ;  /* 0x000000c000057945 */ /* 0x000fee0003800200 */
[----:B------:R-:W1:Y:S01]  /*2c00*/  FCHK P0, R13, R14 ;  /* 0x0000000e0d007302 */ /* 0x000e620000000000 */
[----:B0-----:R-:W-:-:S04]  /*2c10*/  FFMA R0, R15, -R14, 1 ;  /* 0x3f8000000f007423 */ /* 0x001fc8000000080e */
[----:B------:R-:W-:-:S04]  /*2c20*/  FFMA R0, R15, R0, R15 ;  /* 0x000000000f007223 */ /* 0x000fc8000000000f */
[----:B------:R-:W-:-:S04]  /*2c30*/  FFMA R12, R0, R13, RZ ;  /* 0x0000000d000c7223 */ /* 0x000fc800000000ff */
[----:B------:R-:W-:-:S04]  /*2c40*/  FFMA R15, R12, -R14, R13 ;  /* 0x8000000e0c0f7223 */ /* 0x000fc8000000000d */
[----:B------:R-:W-:Y:S01]  /*2c50*/  FFMA R0, R0, R15, R12 ;  /* 0x0000000f00007223 */ /* 0x000fe2000000000c */
[----:B-1----:R-:W-:Y:S06]  /*2c60*/  @!P0 BRA `(.L_x_533) ;  /* 0x0000000000108947 */ /* 0x002fec0003800000 */
[----:B------:R-:W-:Y:S01]  /*2c70*/  IMAD.MOV.U32 R0, RZ, RZ, R13 ;  /* 0x000000ffff007224 */ /* 0x000fe200078e000d */
[----:B------:R-:W-:Y:S02]  /*2c80*/  MOV R38, R14 ;  /* 0x0000000e00267202 */ /* 0x000fe40000000f00 */
[----:B------:R-:W-:-:S07]  /*2c90*/  MOV R12, 0x2cb0 ;  /* 0x00002cb0000c7802 */ /* 0x000fce0000000f00 */
[----:B------:R-:W-:Y:S05]  /*2ca0*/  CALL.REL.NOINC `($__internal_1_$__cuda_sm3x_div_rn_noftz_f32_slowpath) ;  /* 0x0000001400907944 */ /* 0x000fea0003c00000 */
.L_x_533:
[----:B------:R-:W-:Y:S05]  /*2cb0*/  BSYNC.RECONVERGENT B5 ;  /* 0x0000000000057941 */ /* 0x000fea0003800200 */
.L_x_532:
[----:B------:R-:W-:-:S04]  /*2cc0*/  FSETP.GEU.AND P0, PT, R0, RZ, PT ;  /* 0x000000ff0000720b */ /* 0x000fc80003f0e000 */
[----:B------:R-:W-:-:S04]  /*2cd0*/  FSEL R0, R0, RZ, P0 ;  /* 0x000000ff00007208 */ /* 0x000fc80000000000 */
[----:B------:R-:W-:-:S07]  /*2ce0*/  FMNMX.NAN R28, R0, 1, PT ;  /* 0x3f800000001c7809 */ /* 0x000fce0003820000 */
.L_x_531:
[----:B------:R-:W-:Y:S05]  /*2cf0*/  BSYNC.RECONVERGENT B4 ;  /* 0x0000000000047941 */ /* 0x000fea0003800200 */
.L_x_530:
[C---:B------:R-:W-:Y:S01]  /*2d00*/  FSETP.GEU.AND P0, PT, R28.reuse, 0.5, PT ;  /* 0x3f0000001c00780b */ /* 0x040fe20003f0e000 */
[----:B------:R-:W-:Y:S03]  /*2d10*/  BSSY.RECONVERGENT B4, `(.L_x_534) ;  /* 0x00000ef000047945 */ /* 0x000fe60003800200 */
[----:B------:R-:W-:-:S13]  /*2d20*/  FSETP.GT.AND P0, PT, R28, RZ, !P0 ;  /* 0x000000ff1c00720b */ /* 0x000fda0004704000 */
[----:B------:R-:W-:Y:S05]  /*2d30*/  @!P0 BRA `(.L_x_535) ;  /* 0x0000000c00b08947 */ /* 0x000fea0003800000 */
[----:B------:R-:W-:Y:S02]  /*2d40*/  HFMA2 R33, -RZ, RZ, 0, 0 ;  /* 0x00000000ff217431 */ /* 0x000fe400000001ff */
[----:B------:R-:W-:Y:S01]  /*2d50*/  FADD R29, -R28, 1 ;  /* 0x3f8000001c1d7421 */ /* 0x000fe20000000100 */
[----:B------:R-:W-:Y:S01]  /*2d60*/  MOV R30, RZ ;  /* 0x000000ff001e7202 */ /* 0x000fe20000000f00 */
[----:B------:R-:W-:Y:S06]  /*2d70*/  @!P2 BRA `(.L_x_536) ;  /* 0x0000000400dca947 */ /* 0x000fec0003800000 */
[----:B------:R-:W-:Y:S01]  /*2d80*/  BSSY.RECONVERGENT B5, `(.L_x_537) ;  /* 0x0000075000057945 */ /* 0x000fe20003800200 */
[----:B------:R-:W-:Y:S01]  /*2d90*/  IMAD.MOV.U32 R33, RZ, RZ, RZ ;  /* 0x000000ffff217224 */ /* 0x000fe200078e00ff */
[----:B------:R-:W-:-:S07]  /*2da0*/  MOV R30, RZ ;  /* 0x000000ff001e7202 */ /* 0x000fce0000000f00 */
.L_x_546:
[----:B------:R-:W0:Y:S01]  /*2db0*/  S2UR UR5, SR_CgaCtaId ;  /* 0x00000000000579c3 */ /* 0x000e220000008800 */
[----:B------:R-:W-:Y:S01]  /*2dc0*/  UMOV UR4, 0x400 ;  /* 0x0000040000047882 */ /* 0x000fe20000000000 */
[----:B------:R-:W-:Y:S01]  /*2dd0*/  LEA R31, R30, R5, 0x2 ;  /* 0x000000051e1f7211 */ /* 0x000fe200078e10ff */
[----:B------:R-:W-:Y:S04]  /*2de0*/  BSSY.RECONVERGENT B6, `(.L_x_538) ;  /* 0x000001f000067945 */ /* 0x000fe80003800200 */
[----:B------:R-:W-:Y:S01]  /*2df0*/  LDS R37, [R31] ;  /* 0x000000001f257984 */ /* 0x000fe20000000800 */
[----:B------:R-:W1:Y:S01]  /*2e00*/  LDC R25, c[0x0][0x3a0] ;  /* 0x0000e800ff197b82 */ /* 0x000e620000000800 */
[----:B0-----:R-:W-:-:S06]  /*2e10*/  ULEA UR4, UR5, UR4, 0x18 ;  /* 0x0000000405047291 */ /* 0x001fcc000f8ec0ff */
[C---:B------:R-:W-:Y:S01]  /*2e20*/  LEA R0, R30.reuse, UR4, 0x2 ;  /* 0x000000041e007c11 */ /* 0x040fe2000f8e10ff */
[----:B------:R-:W-:-:S03]  /*2e30*/  VIADD R30, R30, 0x4 ;  /* 0x000000041e1e7836 */ /* 0x000fc60000000000 */
[----:B-1----:R-:W-:Y:S01]  /*2e40*/  LEA R32, R25, R0, 0x3 ;  /* 0x0000000019207211 */ /* 0x002fe200078e18ff */
[----:B------:R-:W0:Y:S01]  /*2e50*/  LDS.128 R12, [R0] ;  /* 0x00000000000c7984 */ /* 0x000e220000000c00 */
[----:B------:R-:W-:-:S03]  /*2e60*/  ISETP.NE.AND P2, PT, R30, R17, PT ;  /* 0x000000111e00720c */ /* 0x000fc60003f45270 */
[----:B------:R-:W1:Y:S01]  /*2e70*/  LDS.64 R24, [R32] ;  /* 0x0000000020187984 */ /* 0x000e620000000a00 */
[----:B0-----:R-:W-:-:S04]  /*2e80*/  FADD R12, R12, -R27 ;  /* 0x8000001b0c0c7221 */ /* 0x001fc80000000000 */
[----:B------:R-:W-:Y:S01]  /*2e90*/  FADD R12, R12, 0.5 ;  /* 0x3f0000000c0c7421 */ /* 0x000fe20000000000 */
[----:B-1----:R-:W-:-:S03]  /*2ea0*/  FFMA R38, R24, R24, 1.00000001335143196e-10 ;  /* 0x2edbe6ff18267423 */ /* 0x002fc60000000018 */
[----:B------:R-:W0:Y:S08]  /*2eb0*/  FRND.FLOOR R35, R12 ;  /* 0x0000000c00237307 */ /* 0x000e300000205000 */
[----:B------:R-:W1:Y:S01]  /*2ec0*/  MUFU.RCP R39, R38 ;  /* 0x0000002600277308 */ /* 0x000e620000001000 */
[----:B0-----:R-:W-:-:S04]  /*2ed0*/  FADD R35, R12, -R35 ;  /* 0x800000230c237221 */ /* 0x001fc80000000000 */
[----:B------:R-:W-:-:S05]  /*2ee0*/  FADD R0, R35, -0.5 ;  /* 0xbf00000023007421 */ /* 0x000fca0000000000 */
[----:B------:R-:W-:Y:S01]  /*2ef0*/  FSETP.GEU.AND P0, PT, |R0|, R23, PT ;  /* 0x000000170000720b */ /* 0x000fe20003f0e200 */
[----:B-1----:R-:W-:-:S03]  /*2f00*/  FFMA R24, -R38, R39, 1 ;  /* 0x3f80000026187423 */ /* 0x002fc60000000127 */
[----:B------:R-:W-:Y:S01]  /*2f10*/  FSEL R0, R29, 1, !P0 ;  /* 0x3f8000001d007808 */ /* 0x000fe20004000000 */
[----:B------:R-:W-:-:S04]  /*2f20*/  FFMA R39, R39, R24, R39 ;  /* 0x0000001827277223 */ /* 0x000fc80000000027 */
[----:B------:R-:W-:-:S04]  /*2f30*/  FADD R0, -R0, R37 ;  /* 0x0000002500007221 */ /* 0x000fc80000000100 */
[----:B------:R-:W-:-:S04]  /*2f40*/  FMUL R0, R0, R0 ;  /* 0x0000000000007220 */ /* 0x000fc80000400000 */
[----:B------:R-:W0:Y:S01]  /*2f50*/  FCHK P0, R0, R38 ;  /* 0x0000002600007302 */ /* 0x000e220000000000 */
[----:B------:R-:W-:-:S04]  /*2f60*/  FFMA R12, R0, R39, RZ ;  /* 0x00000027000c7223 */ /* 0x000fc800000000ff */
[----:B------:R-:W-:-:S04]  /*2f70*/  FFMA R24, -R38, R12, R0 ;  /* 0x0000000c26187223 */ /* 0x000fc80000000100 */
[----:B------:R-:W-:Y:S01]  /*2f80*/  FFMA R12, R39, R24, R12 ;  /* 0x00000018270c7223 */ /* 0x000fe2000000000c */
[----:B0-----:R-:W-:Y:S06]  /*2f90*/  @!P0 BRA `(.L_x_539) ;  /* 0x00000000000c8947 */ /* 0x001fec0003800000 */
[----:B------:R-:W-:-:S07]  /*2fa0*/  MOV R12, 0x2fc0 ;  /* 0x00002fc0000c7802 */ /* 0x000fce0000000f00 */
[----:B------:R-:W-:Y:S05]  /*2fb0*/  CALL.REL.NOINC `($__internal_1_$__cuda_sm3x_div_rn_noftz_f32_slowpath) ;  /* 0x0000001000cc7944 */ /* 0x000fea0003c00000 */
[----:B------:R-:W-:-:S07]  /*2fc0*/  MOV R12, R0 ;  /* 0x00000000000c7202 */ /* 0x000fce0000000f00 */
.L_x_539:
[----:B------:R-:W-:Y:S05]  /*2fd0*/  BSYNC.RECONVERGENT B6 ;  /* 0x0000000000067941 */ /* 0x000fea0003800200 */
.L_x_538:
[----:B------:R-:W-:Y:S01]  /*2fe0*/  FADD R13, R13, -R27 ;  /* 0x8000001b0d0d7221 */ /* 0x000fe20000000000 */
[----:B------:R-:W0:Y:S01]  /*2ff0*/  LDS R35, [R31+0x4] ;  /* 0x000004001f237984 */ /* 0x000e220000000800 */
[----:B------:R-:W-:Y:S01]  /*3000*/  FFMA R38, R25, R25, 1.00000001335143196e-10 ;  /* 0x2edbe6ff19267423 */ /* 0x000fe20000000019 */
[----:B------:R-:W-:Y:S01]  /*3010*/  BSSY.RECONVERGENT B6, `(.L_x_540) ;  /* 0x0000015000067945 */ /* 0x000fe20003800200 */
[----:B------:R-:W-:Y:S01]  /*3020*/  FADD R13, R13, 0.5 ;  /* 0x3f0000000d0d7421 */ /* 0x000fe20000000000 */
[----:B------:R-:W-:Y:S01]  /*3030*/  FADD R33, R12, R33 ;  /* 0x000000210c217221 */ /* 0x000fe20000000000 */
[----:B------:R-:W1:Y:S08]  /*3040*/  MUFU.RCP R25, R38 ;  /* 0x0000002600197308 */ /* 0x000e700000001000 */
[----:B------:R-:W2:Y:S01]  /*3050*/  FRND.FLOOR R0, R13 ;  /* 0x0000000d00007307 */ /* 0x000ea20000205000 */
[----:B-1----:R-:W-:-:S04]  /*3060*/  FFMA R24, -R38, R25, 1 ;  /* 0x3f80000026187423 */ /* 0x002fc80000000119 */
[----:B------:R-:W-:Y:S01]  /*3070*/  FFMA R25, R25, R24, R25 ;  /* 0x0000001819197223 */ /* 0x000fe20000000019 */
[----:B--2---:R-:W-:-:S04]  /*3080*/  FADD R0, R13, -R0 ;  /* 0x800000000d007221 */ /* 0x004fc80000000000 */
[----:B------:R-:W-:-:S05]  /*3090*/  FADD R0, R0, -0.5 ;  /* 0xbf00000000007421 */ /* 0x000fca0000000000 */
[----:B------:R-:W-:-:S04]  /*30a0*/  FSETP.GEU.AND P0, PT, |R0|, R23, PT ;  /* 0x000000170000720b */ /* 0x000fc80003f0e200 */
[----:B------:R-:W-:-:S05]  /*30b0*/  FSEL R0, R29, 1, !P0 ;  /* 0x3f8000001d007808 */ /* 0x000fca0004000000 */
[----:B0-----:R-:W-:-:S04]  /*30c0*/  FADD R0, -R0, R35 ;  /* 0x0000002300007221 */ /* 0x001fc80000000100 */
        /* <DEDUP_REMOVED lines=9> */
.L_x_541:
[----:B------:R-:W-:Y:S05]  /*3160*/  BSYNC.RECONVERGENT B6 ;  /* 0x0000000000067941 */ /* 0x000fea0003800200 */
.L_x_540:
[----:B------:R-:W0:Y:S01]  /*3170*/  LDS.64 R12, [R32+0x8] ;  /* 0x00000800200c7984 */ /* 0x000e220000000a00 */
[----:B------:R-:W-:Y:S01]  /*3180*/  FADD R14, R14, -R27 ;  /* 0x8000001b0e0e7221 */ /* 0x000fe20000000000 */
[----:B------:R-:W-:Y:S01]  /*3190*/  BSSY.RECONVERGENT B6, `(.L_x_542) ;  /* 0x0000018000067945 */ /* 0x000fe20003800200 */
[----:B------:R-:W-:Y:S01]  /*31a0*/  FADD R33, R33, R24 ;  /* 0x0000001821217221 */ /* 0x000fe20000000000 */
[----:B------:R-:W1:Y:S01]  /*31b0*/  LDS R35, [R31+0x8] ;  /* 0x000008001f237984 */ /* 0x000e620000000800 */
[----:B------:R-:W-:-:S04]  /*31c0*/  FADD R14, R14, 0.5 ;  /* 0x3f0000000e0e7421 */ /* 0x000fc80000000000 */
[----:B------:R-:W2:Y:S02]  /*31d0*/  FRND.FLOOR R25, R14 ;  /* 0x0000000e00197307 */ /* 0x000ea40000205000 */
[----:B--2---:R-:W-:-:S04]  /*31e0*/  FADD R25, R14, -R25 ;  /* 0x800000190e197221 */ /* 0x004fc80000000000 */
[----:B------:R-:W-:-:S05]  /*31f0*/  FADD R0, R25, -0.5 ;  /* 0xbf00000019007421 */ /* 0x000fca0000000000 */
[----:B------:R-:W-:-:S04]  /*3200*/  FSETP.GEU.AND P0, PT, |R0|, R23, PT ;  /* 0x000000170000720b */ /* 0x000fc80003f0e200 */
[----:B------:R-:W-:Y:S01]  /*3210*/  FSEL R0, R29, 1, !P0 ;  /* 0x3f8000001d007808 */ /* 0x000fe20004000000 */
[----:B0-----:R-:W-:-:S04]  /*3220*/  FFMA R37, R12, R12, 1.00000001335143196e-10 ;  /* 0x2edbe6ff0c257423 */ /* 0x001fc8000000000c */
[----:B------:R-:W0:Y:S01]  /*3230*/  MUFU.RCP R12, R37 ;  /* 0x00000025000c7308 */ /* 0x000e220000001000 */
[----:B-1----:R-:W-:-:S04]  /*3240*/  FADD R0, -R0, R35 ;  /* 0x0000002300007221 */ /* 0x002fc80000000100 */
[----:B------:R-:W-:-:S04]  /*3250*/  FMUL R0, R0, R0 ;  /* 0x0000000000007220 */ /* 0x000fc80000400000 */
        /* <DEDUP_REMOVED lines=10> */
[----:B------:R-:W-:-:S07]  /*3300*/  IMAD.MOV.U32 R12, RZ, RZ, R0 ;  /* 0x000000ffff0c7224 */ /* 0x000fce00078e0000 */
.L_x_543:
[----:B------:R-:W-:Y:S05]  /*3310*/  BSYNC.RECONVERGENT B6 ;  /* 0x0000000000067941 */ /* 0x000fea0003800200 */
.L_x_542:
        /* <DEDUP_REMOVED lines=24> */
.L_x_545:
[----:B------:R-:W-:Y:S05]  /*34a0*/  BSYNC.RECONVERGENT B6 ;  /* 0x0000000000067941 */ /* 0x000fea0003800200 */
.L_x_544:
[----:B------:R-:W-:Y:S01]  /*34b0*/  FADD R33, R33, R14 ;  /* 0x0000000e21217221 */ /* 0x000fe20000000000 */
[----:B------:R-:W-:Y:S06]  /*34c0*/  @P2 BRA `(.L_x_546) ;  /* 0xfffffff800382947 */ /* 0x000fec000383ffff */
[----:B------:R-:W-:Y:S05]  /*34d0*/  BSYNC.RECONVERGENT B5 ;  /* 0x0000000000057941 */ /* 0x000fea0003800200 */
.L_x_537:
[----:B------:R-:W-:-:S07]  /*34e0*/  MOV R30, R17 ;  /* 0x00000011001e7202 */ /* 0x000fce0000000f00 */
.L_x_536:
[----:B------:R-:W-:Y:S04]  /*34f0*/  BSSY.RECONVERGENT B5, `(.L_x_547) ;  /* 0x000006b000057945 */ /* 0x000fe80003800200 */
[----:B------:R-:W-:Y:S05]  /*3500*/  @!P3 BRA `(.L_x_548) ;  /* 0x0000000400a4b947 */ /* 0x000fea0003800000 */
[----:B------:R-:W-:Y:S01]  /*3510*/  ISETP.NE.AND P0, PT, R20, RZ, PT ;  /* 0x000000ff1400720c */ /* 0x000fe20003f05270 */
[----:B------:R-:W-:-:S12]  /*3520*/  BSSY.RECONVERGENT B6, `(.L_x_549) ;  /* 0x0000042000067945 */ /* 0x000fd80003800200 */
[----:B------:R-:W-:Y:S05]  /*3530*/  @!P0 BRA `(.L_x_550) ;  /* 0x0000000400008947 */ /* 0x000fea0003800000 */
[----:B------:R-:W0:Y:S01]  /*3540*/  S2UR UR5, SR_CgaCtaId ;  /* 0x00000000000579c3 */ /* 0x000e220000008800 */
[----:B------:R-:W-:Y:S01]  /*3550*/  UMOV UR4, 0x400 ;  /* 0x0000040000047882 */ /* 0x000fe20000000000 */
[----:B------:R-:W-:Y:S01]  /*3560*/  IMAD R14, R30, 0x4, R5 ;  /* 0x000000041e0e7824 */ /* 0x000fe200078e0205 */
[----:B------:R-:W-:Y:S04]  /*3570*/  BSSY.RECONVERGENT B7, `(.L_x_551) ;  /* 0x000001e000077945 */ /* 0x000fe80003800200 */
[----:B------:R-:W-:Y:S01]  /*3580*/  LDS R31, [R14] ;  /* 0x000000000e1f7984 */ /* 0x000fe20000000800 */
[----:B------:R-:W1:Y:S01]  /*3590*/  LDC R12, c[0x0][0x3a0] ;  /* 0x0000e800ff0c7b82 */ /* 0x000e620000000800 */
[----:B0-----:R-:W-:-:S06]  /*35a0*/  ULEA UR4, UR5, UR4, 0x18 ;  /* 0x0000000405047291 */ /* 0x001fcc000f8ec0ff */
[----:B------:R-:W-:-:S04]  /*35b0*/  LEA R15, R30, UR4, 0x2 ;  /* 0x000000041e0f7c11 */ /* 0x000fc8000f8e10ff */
[----:B-1----:R-:W-:Y:S01]  /*35c0*/  LEA R13, R12, R15, 0x3 ;  /* 0x0000000f0c0d7211 */ /* 0x002fe200078e18ff */
[----:B------:R-:W0:Y:S04]  /*35d0*/  LDS R0, [R15] ;  /* 0x000000000f007984 */ /* 0x000e280000000800 */
[----:B------:R-:W1:Y:S01]  /*35e0*/  LDS R24, [R13] ;  /* 0x000000000d187984 */ /* 0x000e620000000800 */
        /* <DEDUP_REMOVED lines=18> */
[----:B------:R-:W-:Y:S02]  /*3710*/  MOV R38, R35 ;  /* 0x0000002300267202 */ /* 0x000fe40000000f00 */
[----:B------:R-:W-:-:S07]  /*3720*/  MOV R12, 0x3740 ;  /* 0x00003740000c7802 */ /* 0x000fce0000000f00 */
[----:B------:R-:W-:Y:S05]  /*3730*/  CALL.REL.NOINC `($__internal_1_$__cuda_sm3x_div_rn_noftz_f32_slowpath) ;  /* 0x0000000800ec7944 */ /* 0x000fea0003c00000 */
[----:B------:R-:W-:-:S07]  /*3740*/  MOV R12, R0 ;  /* 0x00000000000c7202 */ /* 0x000fce0000000f00 */
.L_x_552:
[----:B------:R-:W-:Y:S05]  /*3750*/  BSYNC.RECONVERGENT B7 ;  /* 0x0000000000077941 */ /* 0x000fea0003800200 */
.L_x_551:
[----:B------:R-:W0:Y:S01]  /*3760*/  LDS R0, [R15+0x4] ;  /* 0x000004000f007984 */ /* 0x000e220000000800 */
[----:B------:R-:W-:Y:S01]  /*3770*/  BSSY.RECONVERGENT B7, `(.L_x_553) ;  /* 0x000001a000077945 */ /* 0x000fe20003800200 */
[----:B------:R-:W-:Y:S02]  /*3780*/  FADD R33, R33, R12 ;  /* 0x0000000c21217221 */ /* 0x000fe40000000000 */
[----:B------:R-:W1:Y:S04]  /*3790*/  LDS R13, [R13+0x4] ;  /* 0x000004000d0d7984 */ /* 0x000e680000000800 */
[----:B------:R-:W2:Y:S01]  /*37a0*/  LDS R31, [R14+0x4] ;  /* 0x000004000e1f7984 */ /* 0x000ea20000000800 */
        /* <DEDUP_REMOVED lines=11> */
[----:B--2---:R-:W-:-:S04]  /*3860*/  FADD R0, -R0, R31 ;  /* 0x0000001f00007221 */ /* 0x004fc80000000100 */
        /* <DEDUP_REMOVED lines=9> */
[----:B------:R-:W-:-:S07]  /*3900*/  IMAD.MOV.U32 R14, RZ, RZ, R0 ;  /* 0x000000ffff0e7224 */ /* 0x000fce00078e0000 */
.L_x_554:
[----:B------:R-:W-:Y:S05]  /*3910*/  BSYNC.RECONVERGENT B7 ;  /* 0x0000000000077941 */ /* 0x000fea0003800200 */
.L_x_553:
[----:B------:R-:W-:Y:S01]  /*3920*/  FADD R33, R33, R14 ;  /* 0x0000000e21217221 */ /* 0x000fe20000000000 */
[----:B------:R-:W-:-:S07]  /*3930*/  IADD3 R30, PT, PT, R30, 0x2, RZ ;  /* 0x000000021e1e7810 */ /* 0x000fce0007ffe0ff */
.L_x_550:
[----:B------:R-:W-:Y:S05]  /*3940*/  BSYNC.RECONVERGENT B6 ;  /* 0x0000000000067941 */ /* 0x000fea0003800200 */
.L_x_549:
[----:B------:R-:W-:-:S13]  /*3950*/  ISETP.NE.AND P0, PT, R18, RZ, PT ;  /* 0x000000ff1200720c */ /* 0x000fda0003f05270 */
[----:B------:R-:W-:Y:S05]  /*3960*/  @!P0 BRA `(.L_x_548) ;  /* 0x00000000008c8947 */ /* 0x000fea0003800000 */
[----:B------:R-:W0:Y:S01]  /*3970*/  S2UR UR5, SR_CgaCtaId ;  /* 0x00000000000579c3 */ /* 0x000e220000008800 */
[----:B------:R-:W-:Y:S01]  /*3980*/  UMOV UR4, 0x400 ;  /* 0x0000040000047882 */ /* 0x000fe20000000000 */
[----:B------:R-:W-:Y:S01]  /*3990*/  LEA R14, R30, R5, 0x2 ;  /* 0x000000051e0e7211 */ /* 0x000fe200078e10ff */
[----:B------:R-:W-:Y:S05]  /*39a0*/  BSSY.RECONVERGENT B6, `(.L_x_555) ;  /* 0x000001e000067945 */ /* 0x000fea0003800200 */
[----:B------:R-:W1:Y:S01]  /*39b0*/  LDC R15, c[0x0][0x3a0] ;  /* 0x0000e800ff0f7b82 */ /* 0x000e620000000800 */
[----:B------:R-:W-:Y:S01]  /*39c0*/  LDS R14, [R14] ;  /* 0x000000000e0e7984 */ /* 0x000fe20000000800 */
[----:B0-----:R-:W-:-:S06]  /*39d0*/  ULEA UR4, UR5, UR4, 0x18 ;  /* 0x0000000405047291 */ /* 0x001fcc000f8ec0ff */
[----:B------:R-:W-:-:S04]  /*39e0*/  LEA R0, R30, UR4, 0x2 ;  /* 0x000000041e007c11 */ /* 0x000fc8000f8e10ff */
[----:B-1----:R-:W-:Y:S01]  /*39f0*/  LEA R15, R15, R0, 0x3 ;  /* 0x000000000f0f7211 */ /* 0x002fe200078e18ff */
[----:B------:R-:W0:Y:S05]  /*3a00*/  LDS R12, [R0] ;  /* 0x00000000000c7984 */ /* 0x000e2a0000000800 */
        /* <DEDUP_REMOVED lines=19> */
[----:B------:R-:W-:Y:S01]  /*3b40*/  IMAD.MOV.U32 R38, RZ, RZ, R25 ;  /* 0x000000ffff267224 */ /* 0x000fe200078e0019 */
[----:B------:R-:W-:-:S07]  /*3b50*/  MOV R12, 0x3b70 ;  /* 0x00003b70000c7802 */ /* 0x000fce0000000f00 */
[----:B------:R-:W-:Y:S05]  /*3b60*/  CALL.REL.NOINC `($__internal_1_$__cuda_sm3x_div_rn_noftz_f32_slowpath) ;  /* 0x0000000400e07944 */ /* 0x000fea0003c00000 */
[----:B------:R-:W-:-:S07]  /*3b70*/  MOV R12, R0 ;  /* 0x00000000000c7202 */ /* 0x000fce0000000f00 */
.L_x_556:
[----:B------:R-:W-:Y:S05]  /*3b80*/  BSYNC.RECONVERGENT B6 ;  /* 0x0000000000067941 */ /* 0x000fea0003800200 */
.L_x_555:
[----:B------:R-:W-:-:S07]  /*3b90*/  FADD R33, R33, R12 ;  /* 0x0000000c21217221 */ /* 0x000fce0000000000 */
.L_x_548:
[----:B------:R-:W-:Y:S05]  /*3ba0*/  BSYNC.RECONVERGENT B5 ;  /* 0x0000000000057941 */ /* 0x000fea0003800200 */
.L_x_547:
[----:B------:R-:W-:-:S13]  /*3bb0*/  FSETP.GEU.AND P0, PT, R33, R8, PT ;  /* 0x000000082100720b */ /* 0x000fda0003f0e000 */
[----:B------:R-:W-:Y:S01]  /*3bc0*/  @!P0 MOV R8, R33 ;  /* 0x0000002100088202 */ /* 0x000fe20000000f00 */
[----:B------:R-:W-:Y:S01]  /*3bd0*/  @!P0 IMAD.MOV.U32 R10, RZ, RZ, R28 ;  /* 0x000000ffff0a8224 */ /* 0x000fe200078e001c */
[----:B------:R-:W-:Y:S02]  /*3be0*/  @!P0 MOV R7, R27 ;  /* 0x0000001b00078202 */ /* 0x000fe40000000f00 */
[----:B------:R-:W-:-:S07]  /*3bf0*/  @!P0 MOV R9, R26 ;  /* 0x0000001a00098202 */ /* 0x000fce0000000f00 */
.L_x_535:
[----:B------:R-:W-:Y:S05]  /*3c00*/  BSYNC.RECONVERGENT B4 ;  /* 0x0000000000047941 */ /* 0x000fea0003800200 */
.L_x_534:
[----:B------:R-:W-:-:S04]  /*3c10*/  IADD3 R22, PT, PT, R11, R22, RZ ;  /* 0x000000160b167210 */ /* 0x000fc80007ffe0ff */
[----:B------:R-:W-:-:S13]  /*3c20*/  ISETP.GE.U32.AND P0, PT, R22, 0x1e, PT ;  /* 0x0000001e1600780c */ /* 0x000fda0003f06070 */
[----:B------:R-:W-:Y:S05]  /*3c30*/  @!P0 BRA `(.L_x_557) ;  /* 0xffffffd800088947 */ /* 0x000fea000383ffff */
.L_x_472:
[----:B------:R-:W-:Y:S05]  /*3c40*/  BSYNC.RECONVERGENT B2 ;  /* 0x0000000000027941 */ /* 0x000fea0003800200 */
.L_x_471:
[----:B------:R-:W-:-:S04]  /*3c50*/  IADD3 R19, PT, PT, R19, 0x1, RZ ;  /* 0x0000000113137810 */ /* 0x000fc80007ffe0ff */
[----:B------:R-:W-:-:S13]  /*3c60*/  ISETP.NE.AND P0, PT, R19, 0xf, PT ;  /* 0x0000000f1300780c */ /* 0x000fda0003f05270 */
[----:B------:R-:W-:Y:S05]  /*3c70*/  @P0 BRA `(.L_x_558) ;  /* 0xffffffd400780947 */ /* 0x000fea000383ffff */
.L_x_470:
[----:B------:R-:W-:Y:S05]  /*3c80*/  BSYNC.RECONVERGENT B3 ;  /* 0x0000000000037941 */ /* 0x000fea0003800200 */
.L_x_469:
[----:B------:R-:W0:Y:S01]  /*3c90*/  LDC R13, c[0x0][0x3a0] ;  /* 0x0000e800ff0d7b82 */ /* 0x000e220000000800 */
[----:B------:R-:W-:Y:S01]  /*3ca0*/  ISETP.GE.U32.AND P0, PT, R11, 0x2, PT ;  /* 0x000000020b00780c */ /* 0x000fe20003f06070 */
[----:B0-----:R-:W-:-:S05]  /*3cb0*/  IMAD R13, R13, 0x4, R6 ;  /* 0x000000040d0d7824 */ /* 0x001fca00078e0206 */
[----:B------:R-:W-:-:S05]  /*3cc0*/  LEA R0, R4, R13, 0x2 ;  /* 0x0000000d04007211 */ /* 0x000fca00078e10ff */
[----:B------:R0:W-:Y:S04]  /*3cd0*/  STS [R0], R8 ;  /* 0x0000000800007388 */ /* 0x0001e80000000800 */
[----:B------:R0:W-:Y:S04]  /*3ce0*/  STS [R0+0x200], R7 ;  /* 0x0002000700007388 */ /* 0x0001e80000000800 */
[----:B------:R0:W-:Y:S04]  /*3cf0*/  STS [R0+0x400], R9 ;  /* 0x0004000900007388 */ /* 0x0001e80000000800 */
[----:B------:R0:W-:Y:S01]  /*3d00*/  STS [R0+0x600], R10 ;  /* 0x0006000a00007388 */ /* 0x0001e20000000800 */
[----:B------:R-:W-:Y:S06]  /*3d10*/  BAR.SYNC.DEFER_BLOCKING 0x0 ;  /* 0x0000000000007b1d */ /* 0x000fec0000010000 */
[----:B------:R-:W-:Y:S05]  /*3d20*/  @!P0 BRA `(.L_x_559) ;  /* 0x0000000000508947 */ /* 0x000fea0003800000 */
.L_x_562:
[----:B------:R-:W-:Y:S01]  /*3d30*/  MOV R6, R11 ;  /* 0x0000000b00067202 */ /* 0x000fe20000000f00 */
[----:B------:R-:W-:Y:S01]  /*3d40*/  BSSY.RECONVERGENT B0, `(.L_x_560) ;  /* 0x000000f000007945 */ /* 0x000fe20003800200 */
[----:B------:R-:W-:-:S04]  /*3d50*/  SHF.R.U32.HI R11, RZ, 0x1, R11 ;  /* 0x00000001ff0b7819 */ /* 0x000fc8000001160b */
[----:B------:R-:W-:-:S13]  /*3d60*/  ISETP.GE.U32.AND P0, PT, R4, R11, PT ;  /* 0x0000000b0400720c */ /* 0x000fda0003f06070 */
[----:B-1----:R-:W-:Y:S05]  /*3d70*/  @P0 BRA `(.L_x_561) ;  /* 0x00000000002c0947 */ /* 0x002fea0003800000 */
[----:B0-----:R-:W-:Y:S01]  /*3d80*/  LEA R8, R11, R0, 0x2 ;  /* 0x000000000b087211 */ /* 0x001fe200078e10ff */
[----:B-----5:R-:W-:Y:S04]  /*3d90*/  LDS R3, [R0] ;  /* 0x0000000000037984 */ /* 0x020fe80000000800 */
[----:B------:R-:W0:Y:S02]  /*3da0*/  LDS R9, [R8] ;  /* 0x0000000008097984 */ /* 0x000e240000000800 */
[----:B0-----:R-:W-:-:S13]  /*3db0*/  FSETP.GEU.AND P0, PT, R9, R3, PT ;  /* 0x000000030900720b */ /* 0x001fda0003f0e000 */
[----:B------:R-:W-:Y:S04]  /*3dc0*/  @!P0 STS [R0], R9 ;  /* 0x0000000900008388 */ /* 0x000fe80000000800 */
[----:B------:R-:W0:Y:S04]  /*3dd0*/  @!P0 LDS R3, [R8+0x200] ;  /* 0x0002000008038984 */ /* 0x000e280000000800 */
[----:B0-----:R-:W-:Y:S04]  /*3de0*/  @!P0 STS [R0+0x200], R3 ;  /* 0x0002000300008388 */ /* 0x001fe80000000800 */
[----:B------:R-:W0:Y:S04]  /*3df0*/  @!P0 LDS R5, [R8+0x400] ;  /* 0x0004000008058984 */ /* 0x000e280000000800 */
[----:B0-----:R-:W-:Y:S04]  /*3e00*/  @!P0 STS [R0+0x400], R5 ;  /* 0x0004000500008388 */ /* 0x001fe80000000800 */
[----:B------:R-:W0:Y:S04]  /*3e10*/  @!P0 LDS R7, [R8+0x600] ;  /* 0x0006000008078984 */ /* 0x000e280000000800 */
[----:B0-----:R1:W-:Y:S02]  /*3e20*/  @!P0 STS [R0+0x600], R7 ;  /* 0x0006000700008388 */ /* 0x0013e40000000800 */
.L_x_561:
[----:B------:R-:W-:Y:S05]  /*3e30*/  BSYNC.RECONVERGENT B0 ;  /* 0x0000000000007941 */ /* 0x000fea0003800200 */
.L_x_560:
[----:B------:R-:W-:Y:S01]  /*3e40*/  BAR.SYNC.DEFER_BLOCKING 0x0 ;  /* 0x0000000000007b1d */ /* 0x000fe20000010000 */
[----:B------:R-:W-:-:S13]  /*3e50*/  ISETP.GT.U32.AND P0, PT, R6, 0x3, PT ;  /* 0x000000030600780c */ /* 0x000fda0003f04070 */
[----:B------:R-:W-:Y:S05]  /*3e60*/  @P0 BRA `(.L_x_562) ;  /* 0xfffffffc00b00947 */ /* 0x000fea000383ffff */
.L_x_559:
[----:B------:R-:W-:-:S13]  /*3e70*/  ISETP.NE.AND P0, PT, R4, RZ, PT ;  /* 0x000000ff0400720c */ /* 0x000fda0003f05270 */
[----:B------:R-:W-:Y:S05]  /*3e80*/  @P0 EXIT ;  /* 0x000000000000094d */ /* 0x000fea0003800000 */
[----:B------:R-:W2:Y:S01]  /*3e90*/  LDS R15, [R13] ;  /* 0x000000000d0f7984 */ /* 0x000ea20000000800 */
[----:B------:R-:W4:Y:S03]  /*3ea0*/  LDC.64 R4, c[0x0][0x3a8] ;  /* 0x0000ea00ff047b82 */ /* 0x000f260000000a00 */
[----:B------:R-:W3:Y:S04]  /*3eb0*/  LDS R17, [R13+0x200] ;  /* 0x000200000d117984 */ /* 0x000ee80000000800 */
[----:B------:R-:W3:Y:S01]  /*3ec0*/  LDS R19, [R13+0x400] ;  /* 0x000400000d137984 */ /* 0x000ee20000000800 */
[----:B01----:R-:W0:Y:S03]  /*3ed0*/  LDC.64 R6, c[0x0][0x3b0] ;  /* 0x0000ec00ff067b82 */ /* 0x003e260000000a00 */
[----:B------:R-:W1:Y:S05]  /*3ee0*/  LDS R21, [R13+0x600] ;  /* 0x000600000d157984 */ /* 0x000e6a0000000800 */
[----:B------:R-:W3:Y:S08]  /*3ef0*/  LDC.64 R8, c[0x0][0x3b8] ;  /* 0x0000ee00ff087b82 */ /* 0x000ef00000000a00 */
[----:B------:R-:W1:Y:S01]  /*3f00*/  LDC.64 R10, c[0x0][0x3c0] ;  /* 0x0000f000ff0a7b82 */ /* 0x000e620000000a00 */
[----:B----4-:R-:W-:-:S04]  /*3f10*/  IMAD.WIDE.U32 R4, R2, 0x4, R4 ;  /* 0x0000000402047825 */ /* 0x010fc800078e0004 */
[C---:B0-----:R-:W-:Y:S01]  /*3f20*/  IMAD.WIDE.U32 R6, R2.reuse, 0x4, R6 ;  /* 0x0000000402067825 */ /* 0x041fe200078e0006 */
[----:B--2---:R-:W-:Y:S03]  /*3f30*/  STG.E desc[UR6][R4.64], R15 ;  /* 0x0000000f04007986 */ /* 0x004fe6000c101906 */
[C---:B---3--:R-:W-:Y:S01]  /*3f40*/  IMAD.WIDE.U32 R8, R2.reuse, 0x4, R8 ;  /* 0x0000000402087825 */ /* 0x048fe200078e0008 */
[----:B------:R-:W-:Y:S04]  /*3f50*/  STG.E desc[UR6][R6.64], R17 ;  /* 0x0000001106007986 */ /* 0x000fe8000c101906 */
[----:B------:R-:W-:Y:S01]  /*3f60*/  STG.E desc[UR6][R8.64], R19 ;  /* 0x0000001308007986 */ /* 0x000fe2000c101906 */
[----:B-1---5:R-:W-:-:S05]  /*3f70*/  IMAD.WIDE.U32 R2, R2, 0x4, R10 ;  /* 0x0000000402027825 */ /* 0x022fca00078e000a */
[----:B------:R-:W-:Y:S01]  /*3f80*/  STG.E desc[UR6][R2.64], R21 ;  /* 0x0000001502007986 */ /* 0x000fe2000c101906 */
[----:B------:R-:W-:Y:S05]  /*3f90*/  EXIT ;  /* 0x000000000000794d */ /* 0x000fea0003800000 */
        .weak           $__internal_0_$__cuda_sm20_rcp_rn_f32_slowpath
        .type           $__internal_0_$__cuda_sm20_rcp_rn_f32_slowpath,@function
        .size           $__internal_0_$__cuda_sm20_rcp_rn_f32_slowpath,($__internal_1_$__cuda_sm3x_div_rn_noftz_f32_slowpath - $__internal_0_$__cuda_sm20_rcp_rn_f32_slowpath)
$__internal_0_$__cuda_sm20_rcp_rn_f32_slowpath:
[----:B------:R-:W-:Y:S01]  /*3fa0*/  IMAD.SHL.U32 R12, R0, 0x2, RZ ;  /* 0x00000002000c7824 */ /* 0x000fe200078e00ff */
[----:B------:R-:W-:Y:S04]  /*3fb0*/  BSSY.RECONVERGENT B0, `(.L_x_563) ;  /* 0x0000030000007945 */ /* 0x000fe80003800200 */
[----:B------:R-:W-:-:S04]  /*3fc0*/  SHF.R.U32.HI R12, RZ, 0x18, R12 ;  /* 0x00000018ff0c7819 */ /* 0x000fc8000001160c */
[----:B------:R-:W-:-:S13]  /*3fd0*/  ISETP.NE.U32.AND P0, PT, R12, RZ, PT ;  /* 0x000000ff0c00720c */ /* 0x000fda0003f05070 */
[----:B------:R-:W-:Y:S05]  /*3fe0*/  @P0 BRA `(.L_x_564) ;  /* 0x0000000000280947 */ /* 0x000fea0003800000 */
[----:B------:R-:W-:-:S04]  /*3ff0*/  SHF.L.U32 R12, R0, 0x1, RZ ;  /* 0x00000001000c7819 */ /* 0x000fc800000006ff */
[----:B------:R-:W-:-:S13]  /*4000*/  ISETP.NE.AND P0, PT, R12, RZ, PT ;  /* 0x000000ff0c00720c */ /* 0x000fda0003f05270 */
[----:B------:R-:W-:Y:S01]  /*4010*/  @P0 FFMA R31, R0, 1.84467440737095516160e+19, RZ ;  /* 0x5f800000001f0823 */ /* 0x000fe200000000ff */
[----:B------:R-:W-:Y:S08]  /*4020*/  @!P0 MUFU.RCP R24, R0 ;  /* 0x0000000000188308 */ /* 0x000ff00000001000 */
[----:B------:R-:W0:Y:S02]  /*4030*/  @P0 MUFU.RCP R12, R31 ;  /* 0x0000001f000c0308 */ /* 0x000e240000001000 */
[----:B0-----:R-:W-:-:S04]  /*4040*/  @P0 FFMA R33, R31, R12, -1 ;  /* 0xbf8000001f210423 */ /* 0x001fc8000000000c */
[----:B------:R-:W-:-:S04]  /*4050*/  @P0 FADD.FTZ R33, -R33, -RZ ;  /* 0x800000ff21210221 */ /* 0x000fc80000010100 */
[----:B------:R-:W-:-:S04]  /*4060*/  @P0 FFMA R12, R12, R33, R12 ;  /* 0x000000210c0c0223 */ /* 0x000fc8000000000c */
[----:B------:R-:W-:Y:S01]  /*4070*/  @P0 FFMA R24, R12, 1.84467440737095516160e+19, RZ ;  /* 0x5f8000000c180823 */ /* 0x000fe200000000ff */
[----:B------:R-:W-:Y:S06]  /*4080*/  BRA `(.L_x_565) ;  /* 0x0000000000887947 */ /* 0x000fec0003800000 */
.L_x_564:
[----:B------:R-:W-:-:S04]  /*4090*/  IADD3 R24, PT, PT, R12, -0xfd, RZ ;  /* 0xffffff030c187810 */ /* 0x000fc80007ffe0ff */
[----:B------:R-:W-:-:S13]  /*40a0*/  ISETP.GT.U32.AND P0, PT, R24, 0x1, PT ;  /* 0x000000011800780c */ /* 0x000fda0003f04070 */
[----:B------:R-:W-:Y:S05]  /*40b0*/  @P0 BRA `(.L_x_566) ;  /* 0x0000000000780947 */ /* 0x000fea0003800000 */
[----:B------:R-:W-:Y:S01]  /*40c0*/  LOP3.LUT R31, R0, 0x7fffff, RZ, 0xc0, !PT ;  /* 0x007fffff001f7812 */ /* 0x000fe200078ec0ff */
[----:B------:R-:W-:Y:S01]  /*40d0*/  HFMA2 R37, -RZ, RZ, 0, 1.78813934326171875e-07 ;  /* 0x00000003ff257431 */ /* 0x000fe200000001ff */
[----:B------:R-:W-:Y:S02]  /*40e0*/  IADD3 R12, PT, PT, R12, -0xfc, RZ ;  /* 0xffffff040c0c7810 */ /* 0x000fe40007ffe0ff */
[----:B------:R-:W-:-:S04]  /*40f0*/  LOP3.LUT R31, R31, 0x3f800000, RZ, 0xfc, !PT ;  /* 0x3f8000001f1f7812 */ /* 0x000fc800078efcff */
[----:B------:R-:W0:Y:S01]  /*4100*/  MUFU.RCP R34, R31 ;  /* 0x0000001f00227308 */ /* 0x000e220000001000 */
[----:B------:R-:W-:Y:S01]  /*4110*/  SHF.L.U32 R36, R37, R24, RZ ;  /* 0x0000001825247219 */ /* 0x000fe200000006ff */
[----:B0-----:R-:W-:-:S04]  /*4120*/  FFMA R33, R31, R34, -1 ;  /* 0xbf8000001f217423 */ /* 0x001fc80000000022 */
[----:B------:R-:W-:-:S04]  /*4130*/  FADD.FTZ R33, -R33, -RZ ;  /* 0x800000ff21217221 */ /* 0x000fc80000010100 */
[CCC-:B------:R-:W-:Y:S01]  /*4140*/  FFMA.RM R35, R34.reuse, R33.reuse, R34.reuse ;  /* 0x0000002122237223 */ /* 0x1c0fe20000004022 */
[----:B------:R-:W-:-:S04]  /*4150*/  FFMA.RP R34, R34, R33, R34 ;  /* 0x0000002122227223 */ /* 0x000fc80000008022 */
[C---:B------:R-:W-:Y:S02]  /*4160*/  LOP3.LUT R33, R35.reuse, 0x7fffff, RZ, 0xc0, !PT ;  /* 0x007fffff23217812 */ /* 0x040fe400078ec0ff */
[----:B------:R-:W-:Y:S02]  /*4170*/  FSETP.NEU.FTZ.AND P0, PT, R35, R34, PT ;  /* 0x000000222300720b */ /* 0x000fe40003f1d000 */
[----:B------:R-:W-:Y:S02]  /*4180*/  LOP3.LUT R33, R33, 0x800000, RZ, 0xfc, !PT ;  /* 0x0080000021217812 */ /* 0x000fe400078efcff */
[----:B------:R-:W-:Y:S02]  /*4190*/  SEL R34, RZ, 0xffffffff, !P0 ;  /* 0xffffffffff227807 */ /* 0x000fe40004000000 */
[----:B------:R-:W-:-:S03]  /*41a0*/  LOP3.LUT R31, R36, R33, RZ, 0xc0, !PT ;  /* 0x00000021241f7212 */ /* 0x000fc600078ec0ff */
[----:B------:R-:W-:Y:S01]  /*41b0*/  IMAD.MOV R34, RZ, RZ, -R34 ;  /* 0x000000ffff227224 */ /* 0x000fe200078e0a22 */
[----:B------:R-:W-:-:S04]  /*41c0*/  SHF.R.U32.HI R31, RZ, R24, R31 ;  /* 0x00000018ff1f7219 */ /* 0x000fc8000001161f */
[--C-:B------:R-:W-:Y:S02]  /*41d0*/  LOP3.LUT P1, RZ, R34, R24, R33.reuse, 0xf8, !PT ;  /* 0x0000001822ff7212 */ /* 0x100fe4000782f821 */
[C---:B------:R-:W-:Y:S02]  /*41e0*/  LOP3.LUT P0, RZ, R31.reuse, 0x1, RZ, 0xc0, !PT ;  /* 0x000000011fff7812 */ /* 0x040fe4000780c0ff */
[----:B------:R-:W-:Y:S02]  /*41f0*/  LOP3.LUT P4, RZ, R31, 0x2, RZ, 0xc0, !PT ;  /* 0x000000021fff7812 */ /* 0x000fe4000788c0ff */
[----:B------:R-:W-:Y:S02]  /*4200*/  SHF.R.U32.HI R33, RZ, R12, R33 ;  /* 0x0000000cff217219 */ /* 0x000fe40000011621 */
[----:B------:R-:W-:Y:S02]  /*4210*/  PLOP3.LUT P0, PT, P0, P1, P4, 0xe0, 0x0 ;  /* 0x000000000000781c */ /* 0x000fe40000703c40 */
[----:B------:R-:W-:-:S02]  /*4220*/  LOP3.LUT P1, RZ, R0, 0x7fffff, RZ, 0xc0, !PT ;  /* 0x007fffff00ff7812 */ /* 0x000fc4000782c0ff */
[----:B------:R-:W-:-:S04]  /*4230*/  SEL R24, RZ, 0x1, !P0 ;  /* 0x00000001ff187807 */ /* 0x000fc80004000000 */
[----:B------:R-:W-:-:S04]  /*4240*/  IADD3 R24, PT, PT, -R24, RZ, RZ ;  /* 0x000000ff18187210 */ /* 0x000fc80007ffe1ff */
[----:B------:R-:W-:-:S13]  /*4250*/  ISETP.GE.AND P0, PT, R24, RZ, PT ;  /* 0x000000ff1800720c */ /* 0x000fda0003f06270 */
[----:B------:R-:W-:-:S05]  /*4260*/  @!P0 IADD3 R33, PT, PT, R33, 0x1, RZ ;  /* 0x0000000121218810 */ /* 0x000fca0007ffe0ff */
[----:B------:R-:W-:-:S05]  /*4270*/  @!P1 IMAD.SHL.U32 R33, R33, 0x2, RZ ;  /* 0x0000000221219824 */ /* 0x000fca00078e00ff */
[----:B------:R-:W-:Y:S01]  /*4280*/  LOP3.LUT R24, R33, 0x80000000, R0, 0xf8, !PT ;  /* 0x8000000021187812 */ /* 0x000fe200078ef800 */
[----:B------:R-:W-:Y:S06]  /*4290*/  BRA `(.L_x_565) ;  /* 0x0000000000047947 */ /* 0x000fec0003800000 */
.L_x_566:
[----:B------:R0:W1:Y:S02]  /*42a0*/  MUFU.RCP R24, R0 ;  /* 0x0000000000187308 */ /* 0x0000640000001000 */
.L_x_565:
[----:B------:R-:W-:Y:S05]  /*42b0*/  BSYNC.RECONVERGENT B0 ;  /* 0x0000000000007941 */ /* 0x000fea0003800200 */
.L_x_563:
[----:B------:R-:W-:Y:S01]  /*42c0*/  HFMA2 R33, -RZ, RZ, 0, 0 ;  /* 0x00000000ff217431 */ /* 0x000fe200000001ff */
[----:B-1----:R-:W-:-:S03]  /*42d0*/  MOV R31, R24 ;  /* 0x00000018001f7202 */ /* 0x002fc60000000f00 */
[----:B0-----:R-:W-:Y:S05]  /*42e0*/  RET.REL.NODEC R32 `(tls_search_kernel_simple) ;  /* 0xffffffbc20447950 */ /* 0x001fea0003c3ffff */
        .weak           $__internal_1_$__cuda_sm3x_div_rn_noftz_f32_slowpath
        .type           $__internal_1_$__cuda_sm3x_div_rn_noftz_f32_slowpath,@function
        .size           $__internal_1_$__cuda_sm3x_div_rn_noftz_f32_slowpath,(.L_x_782 - $__internal_1_$__cuda_sm3x_div_rn_noftz_f32_slowpath)
$__internal_1_$__cuda_sm3x_div_rn_noftz_f32_slowpath:
[----:B------:R-:W-:Y:S01]  /*42f0*/  SHF.R.U32.HI R24, RZ, 0x17, R38 ;  /* 0x00000017ff187819 */ /* 0x000fe20000011626 */
[----:B------:R-:W-:Y:S01]  /*4300*/  BSSY.RECONVERGENT B0, `(.L_x_567) ;  /* 0x0000062000007945 */ /* 0x000fe20003800200 */
[----:B------:R-:W-:Y:S02]  /*4310*/  SHF.R.U32.HI R35, RZ, 0x17, R0 ;  /* 0x00000017ff237819 */ /* 0x000fe40000011600 */
[----:B------:R-:W-:Y:S02]  /*4320*/  LOP3.LUT R24, R24, 0xff, RZ, 0xc0, !PT ;  /* 0x000000ff18187812 */ /* 0x000fe400078ec0ff */
[----:B------:R-:W-:Y:S02]  /*4330*/  LOP3.LUT R35, R35, 0xff, RZ, 0xc0, !PT ;  /* 0x000000ff23237812 */ /* 0x000fe400078ec0ff */
[----:B------:R-:W-:-:S03]  /*4340*/  IADD3 R36, PT, PT, R24, -0x1, RZ ;  /* 0xffffffff18247810 */ /* 0x000fc60007ffe0ff */
[----:B------:R-:W-:Y:S01]  /*4350*/  VIADD R37, R35, 0xffffffff ;  /* 0xffffffff23257836 */ /* 0x000fe20000000000 */
[----:B------:R-:W-:-:S04]  /*4360*/  ISETP.GT.U32.AND P0, PT, R36, 0xfd, PT ;  /* 0x000000fd2400780c */ /* 0x000fc80003f04070 */
[----:B------:R-:W-:-:S13]  /*4370*/  ISETP.GT.U32.OR P0, PT, R37, 0xfd, P0 ;  /* 0x000000fd2500780c */ /* 0x000fda0000704470 */
[----:B------:R-:W-:Y:S01]  /*4380*/  @!P0 MOV R34, RZ ;  /* 0x000000ff00228202 */ /* 0x000fe20000000f00 */
[----:B------:R-:W-:Y:S06]  /*4390*/  @!P0 BRA `(.L_x_568) ;  /* 0x00000000005c8947 */ /* 0x000fec0003800000 */
[----:B------:R-:W-:Y:S02]  /*43a0*/  FSETP.GTU.FTZ.AND P0, PT, |R0|, +INF , PT ;  /* 0x7f8000000000780b */ /* 0x000fe40003f1c200 */
[----:B------:R-:W-:-:S04]  /*43b0*/  FSETP.GTU.FTZ.AND P1, PT, |R38|, +INF , PT ;  /* 0x7f8000002600780b */ /* 0x000fc80003f3c200 */
[----:B------:R-:W-:-:S13]  /*43c0*/  PLOP3.LUT P0, PT, P0, P1, PT, 0xf8, 0x8f ;  /* 0x00000000008f781c */ /* 0x000fda0000703f70 */
[----:B------:R-:W-:Y:S05]  /*43d0*/  @P0 BRA `(.L_x_569) ;  /* 0x00000004004c0947 */ /* 0x000fea0003800000 */
[----:B------:R-:W-:-:S13]  /*43e0*/  LOP3.LUT P0, RZ, R38, 0x7fffffff, R0, 0xc8, !PT ;  /* 0x7fffffff26ff7812 */ /* 0x000fda000780c800 */
[----:B------:R-:W-:Y:S05]  /*43f0*/  @!P0 BRA `(.L_x_570) ;  /* 0x00000004003c8947 */ /* 0x000fea0003800000 */
[----:B------:R-:W-:Y:S02]  /*4400*/  FSETP.NEU.FTZ.AND P4, PT, |R0|, +INF , PT ;  /* 0x7f8000000000780b */ /* 0x000fe40003f9d200 */
[----:B------:R-:W-:Y:S02]  /*4410*/  FSETP.NEU.FTZ.AND P1, PT, |R38|, +INF , PT ;  /* 0x7f8000002600780b */ /* 0x000fe40003f3d200 */
[----:B------:R-:W-:-:S11]  /*4420*/  FSETP.NEU.FTZ.AND P0, PT, |R0|, +INF , PT ;  /* 0x7f8000000000780b */ /* 0x000fd60003f1d200 */
[----:B------:R-:W-:Y:S05]  /*4430*/  @!P1 BRA !P4, `(.L_x_570) ;  /* 0x00000004002c9947 */ /* 0x000fea0006000000 */
[----:B------:R-:W-:-:S04]  /*4440*/  LOP3.LUT P4, RZ, R0, 0x7fffffff, RZ, 0xc0, !PT ;  /* 0x7fffffff00ff7812 */ /* 0x000fc8000788c0ff */
[----:B------:R-:W-:-:S13]  /*4450*/  PLOP3.LUT P1, PT, P1, P4, PT, 0x2f, 0xf2 ;  /* 0x0000000000f2781c */ /* 0x000fda0000f28577 */
[----:B------:R-:W-:Y:S05]  /*4460*/  @P1 BRA `(.L_x_571) ;  /* 0x0000000400181947 */ /* 0x000fea0003800000 */
[----:B------:R-:W-:-:S04]  /*4470*/  LOP3.LUT P1, RZ, R38, 0x7fffffff, RZ, 0xc0, !PT ;  /* 0x7fffffff26ff7812 */ /* 0x000fc8000782c0ff */
[----:B------:R-:W-:-:S13]  /*4480*/  PLOP3.LUT P0, PT, P0, P1, PT, 0x2f, 0xf2 ;  /* 0x0000000000f2781c */ /* 0x000fda0000702577 */
[----:B------:R-:W-:Y:S05]  /*4490*/  @P0 BRA `(.L_x_572) ;  /* 0x0000000400000947 */ /* 0x000fea0003800000 */
[----:B------:R-:W-:Y:S02]  /*44a0*/  ISETP.GE.AND P0, PT, R37, RZ, PT ;  /* 0x000000ff2500720c */ /* 0x000fe40003f06270 */
[----:B------:R-:W-:-:S11]  /*44b0*/  ISETP.GE.AND P1, PT, R36, RZ, PT ;  /* 0x000000ff2400720c */ /* 0x000fd60003f26270 */
[----:B------:R-:W-:Y:S01]  /*44c0*/  @P0 MOV R34, RZ ;  /* 0x000000ff00220202 */ /* 0x000fe20000000f00 */
[----:B------:R-:W-:Y:S01]  /*44d0*/  @!P0 FFMA R0, R0, 1.84467440737095516160e+19, RZ ;  /* 0x5f80000000008823 */ /* 0x000fe200000000ff */
[----:B------:R-:W-:Y:S01]  /*44e0*/  @!P0 MOV R34, 0xffffffc0 ;  /* 0xffffffc000228802 */ /* 0x000fe20000000f00 */
[----:B------:R-:W-:-:S04]  /*44f0*/  @!P1 FFMA R38, R38, 1.84467440737095516160e+19, RZ ;  /* 0x5f80000026269823 */ /* 0x000fc800000000ff */
[----:B------:R-:W-:-:S07]  /*4500*/  @!P1 VIADD R34, R34, 0x40 ;  /* 0x0000004022229836 */ /* 0x000fce0000000000 */
.L_x_568:
[----:B------:R-:W-:Y:S01]  /*4510*/  LEA R37, R24, 0xc0800000, 0x17 ;  /* 0xc080000018257811 */ /* 0x000fe200078eb8ff */
[----:B------:R-:W-:Y:S01]  /*4520*/  BSSY.RECONVERGENT B1, `(.L_x_573) ;  /* 0x0000036000017945 */ /* 0x000fe20003800200 */
[----:B------:R-:W-:Y:S02]  /*4530*/  IADD3 R35, PT, PT, R35, -0x7f, RZ ;  /* 0xffffff8123237810 */ /* 0x000fe40007ffe0ff */
[----:B------:R-:W-:-:S03]  /*4540*/  IADD3 R40, PT, PT, -R37, R38, RZ ;  /* 0x0000002625287210 */ /* 0x000fc60007ffe1ff */
[C---:B------:R-:W-:Y:S01]  /*4550*/  IMAD R0, R35.reuse, -0x800000, R0 ;  /* 0xff80000023007824 */ /* 0x040fe200078e0200 */
[----:B------:R-:W0:Y:S01]  /*4560*/  MUFU.RCP R36, R40 ;  /* 0x0000002800247308 */ /* 0x000e220000001000 */
[----:B------:R-:W-:Y:S01]  /*4570*/  FADD.FTZ R37, -R40, -RZ ;  /* 0x800000ff28257221 */ /* 0x000fe20000010100 */
[----:B------:R-:W-:-:S04]  /*4580*/  IADD3 R35, PT, PT, R35, 0x7f, -R24 ;  /* 0x0000007f23237810 */ /* 0x000fc80007ffe818 */
[----:B------:R-:W-:Y:S01]  /*4590*/  IADD3 R35, PT, PT, R35, R34, RZ ;  /* 0x0000002223237210 */ /* 0x000fe20007ffe0ff */
[----:B0-----:R-:W-:-:S04]  /*45a0*/  FFMA R39, R36, R37, 1 ;  /* 0x3f80000024277423 */ /* 0x001fc80000000025 */
[----:B------:R-:W-:-:S04]  /*45b0*/  FFMA R39, R36, R39, R36 ;  /* 0x0000002724277223 */ /* 0x000fc80000000024 */
[----:B------:R-:W-:-:S04]  /*45c0*/  FFMA R36, R0, R39, RZ ;  /* 0x0000002700247223 */ /* 0x000fc800000000ff */
[----:B------:R-:W-:-:S04]  /*45d0*/  FFMA R38, R37, R36, R0 ;  /* 0x0000002425267223 */ /* 0x000fc80000000000 */
[----:B------:R-:W-:-:S04]  /*45e0*/  FFMA R38, R39, R38, R36 ;  /* 0x0000002627267223 */ /* 0x000fc80000000024 */
[----:B------:R-:W-:-:S04]  /*45f0*/  FFMA R37, R37, R38, R0 ;  /* 0x0000002625257223 */ /* 0x000fc80000000000 */
[----:B------:R-:W-:-:S05]  /*4600*/  FFMA R0, R39, R37, R38 ;  /* 0x0000002527007223 */ /* 0x000fca0000000026 */
[----:B------:R-:W-:-:S04]  /*4610*/  SHF.R.U32.HI R24, RZ, 0x17, R0 ;  /* 0x00000017ff187819 */ /* 0x000fc80000011600 */
[----:B------:R-:W-:-:S05]  /*4620*/  LOP3.LUT R24, R24, 0xff, RZ, 0xc0, !PT ;  /* 0x000000ff18187812 */ /* 0x000fca00078ec0ff */
[----:B------:R-:W-:-:S05]  /*4630*/  IMAD.IADD R24, R24, 0x1, R35 ;  /* 0x0000000118187824 */ /* 0x000fca00078e0223 */
[----:B------:R-:W-:-:S04]  /*4640*/  IADD3 R34, PT, PT, R24, -0x1, RZ ;  /* 0xffffffff18227810 */ /* 0x000fc80007ffe0ff */
[----:B------:R-:W-:-:S13]  /*4650*/  ISETP.GE.U32.AND P0, PT, R34, 0xfe, PT ;  /* 0x000000fe2200780c */ /* 0x000fda0003f06070 */
[----:B------:R-:W-:Y:S05]  /*4660*/  @!P0 BRA `(.L_x_574) ;  /* 0x0000000000808947 */ /* 0x000fea0003800000 */
[----:B------:R-:W-:-:S13]  /*4670*/  ISETP.GT.AND P0, PT, R24, 0xfe, PT ;  /* 0x000000fe1800780c */ /* 0x000fda0003f04270 */
[----:B------:R-:W-:Y:S05]  /*4680*/  @P0 BRA `(.L_x_575) ;  /* 0x00000000006c0947 */ /* 0x000fea0003800000 */
[----:B------:R-:W-:-:S13]  /*4690*/  ISETP.GE.AND P0, PT, R24, 0x1, PT ;  /* 0x000000011800780c */ /* 0x000fda0003f06270 */
[----:B------:R-:W-:Y:S05]  /*46a0*/  @P0 BRA `(.L_x_576) ;  /* 0x0000000000740947 */ /* 0x000fea0003800000 */
[----:B------:R-:W-:Y:S02]  /*46b0*/  ISETP.GE.AND P0, PT, R24, -0x18, PT ;  /* 0xffffffe81800780c */ /* 0x000fe40003f06270 */
[----:B------:R-:W-:-:S11]  /*46c0*/  LOP3.LUT R0, R0, 0x80000000, RZ, 0xc0, !PT ;  /* 0x8000000000007812 */ /* 0x000fd600078ec0ff */
[----:B------:R-:W-:Y:S05]  /*46d0*/  @!P0 BRA `(.L_x_576) ;  /* 0x0000000000688947 */ /* 0x000fea0003800000 */
[CCC-:B------:R-:W-:Y:S01]  /*46e0*/  FFMA.RZ R34, R39.reuse, R37.reuse, R38.reuse ;  /* 0x0000002527227223 */ /* 0x1c0fe2000000c026 */
[CCC-:B------:R-:W-:Y:S01]  /*46f0*/  FFMA.RP R35, R39.reuse, R37.reuse, R38.reuse ;  /* 0x0000002527237223 */ /* 0x1c0fe20000008026 */
[----:B------:R-:W-:Y:S01]  /*4700*/  FFMA.RM R38, R39, R37, R38 ;  /* 0x0000002527267223 */ /* 0x000fe20000004026 */
[----:B------:R-:W-:Y:S02]  /*4710*/  IADD3 R36, PT, PT, R24, 0x20, RZ ;  /* 0x0000002018247810 */ /* 0x000fe40007ffe0ff */
[----:B------:R-:W-:Y:S02]  /*4720*/  LOP3.LUT R34, R34, 0x7fffff, RZ, 0xc0, !PT ;  /* 0x007fffff22227812 */ /* 0x000fe400078ec0ff */
[----:B------:R-:W-:Y:S02]  /*4730*/  ISETP.NE.AND P4, PT, R24, RZ, PT ;  /* 0x000000ff1800720c */ /* 0x000fe40003f85270 */
[----:B------:R-:W-:Y:S02]  /*4740*/  LOP3.LUT R37, R34, 0x800000, RZ, 0xfc, !PT ;  /* 0x0080000022257812 */ /* 0x000fe400078efcff */
[----:B------:R-:W-:-:S02]  /*4750*/  ISETP.NE.AND P1, PT, R24, RZ, PT ;  /* 0x000000ff1800720c */ /* 0x000fc40003f25270 */
[----:B------:R-:W-:Y:S02]  /*4760*/  IADD3 R24, PT, PT, -R24, RZ, RZ ;  /* 0x000000ff18187210 */ /* 0x000fe40007ffe1ff */
[----:B------:R-:W-:Y:S02]  /*4770*/  SHF.L.U32 R36, R37, R36, RZ ;  /* 0x0000002425247219 */ /* 0x000fe400000006ff */
[----:B------:R-:W-:Y:S02]  /*4780*/  FSETP.NEU.FTZ.AND P0, PT, R35, R38, PT ;  /* 0x000000262300720b */ /* 0x000fe40003f1d000 */
[----:B------:R-:W-:Y:S02]  /*4790*/  SEL R24, R24, RZ, P4 ;  /* 0x000000ff18187207 */ /* 0x000fe40002000000 */
[----:B------:R-:W-:Y:S02]  /*47a0*/  ISETP.NE.AND P1, PT, R36, RZ, P1 ;  /* 0x000000ff2400720c */ /* 0x000fe40000f25270 */
[----:B------:R-:W-:-:S02]  /*47b0*/  SHF.R.U32.HI R37, RZ, R24, R37 ;  /* 0x00000018ff257219 */ /* 0x000fc40000011625 */
[----:B------:R-:W-:Y:S02]  /*47c0*/  PLOP3.LUT P0, PT, P0, P1, PT, 0xf8, 0x8f ;  /* 0x00000000008f781c */ /* 0x000fe40000703f70 */
[----:B------:R-:W-:Y:S02]  /*47d0*/  SHF.R.U32.HI R34, RZ, 0x1, R37 ;  /* 0x00000001ff227819 */ /* 0x000fe40000011625 */
[----:B------:R-:W-:-:S04]  /*47e0*/  SEL R35, RZ, 0x1, !P0 ;  /* 0x00000001ff237807 */ /* 0x000fc80004000000 */
[----:B------:R-:W-:-:S04]  /*47f0*/  LOP3.LUT R24, R35, 0x1, R34, 0xf8, !PT ;  /* 0x0000000123187812 */ /* 0x000fc800078ef822 */
[----:B------:R-:W-:-:S05]  /*4800*/  LOP3.LUT R37, R24, R37, RZ, 0xc0, !PT ;  /* 0x0000002518257212 */ /* 0x000fca00078ec0ff */
[----:B------:R-:W-:-:S05]  /*4810*/  IMAD.IADD R37, R34, 0x1, R37 ;  /* 0x0000000122257824 */ /* 0x000fca00078e0225 */
[----:B------:R-:W-:Y:S01]  /*4820*/  LOP3.LUT R0, R37, R0, RZ, 0xfc, !PT ;  /* 0x0000000025007212 */ /* 0x000fe200078efcff */
[----:B------:R-:W-:Y:S06]  /*4830*/  BRA `(.L_x_576) ;  /* 0x0000000000107947 */ /* 0x000fec0003800000 */
.L_x_575:
[----:B------:R-:W-:-:S04]  /*4840*/  LOP3.LUT R0, R0, 0x80000000, RZ, 0xc0, !PT ;  /* 0x8000000000007812 */ /* 0x000fc800078ec0ff */
[----:B------:R-:W-:Y:S01]  /*4850*/  LOP3.LUT R0, R0, 0x7f800000, RZ, 0xfc, !PT ;  /* 0x7f80000000007812 */ /* 0x000fe200078efcff */
[----:B------:R-:W-:Y:S06]  /*4860*/  BRA `(.L_x_576) ;  /* 0x0000000000047947 */ /* 0x000fec0003800000 */
.L_x_574:
[----:B------:R-:W-:-:S07]  /*4870*/  LEA R0, R35, R0, 0x17 ;  /* 0x0000000023007211 */ /* 0x000fce00078eb8ff */
.L_x_576:
[----:B------:R-:W-:Y:S05]  /*4880*/  BSYNC.RECONVERGENT B1 ;  /* 0x0000000000017941 */ /* 0x000fea0003800200 */
.L_x_573:
[----:B------:R-:W-:Y:S05]  /*4890*/  BRA `(.L_x_577) ;  /* 0x0000000000207947 */ /* 0x000fea0003800000 */
.L_x_572:
[----:B------:R-:W-:-:S04]  /*48a0*/  LOP3.LUT R0, R38, 0x80000000, R0, 0x48, !PT ;  /* 0x8000000026007812 */ /* 0x000fc800078e4800 */
[----:B------:R-:W-:Y:S01]  /*48b0*/  LOP3.LUT R0, R0, 0x7f800000, RZ, 0xfc, !PT ;  /* 0x7f80000000007812 */ /* 0x000fe200078efcff */
[----:B------:R-:W-:Y:S06]  /*48c0*/  BRA `(.L_x_577) ;  /* 0x0000000000147947 */ /* 0x000fec0003800000 */
.L_x_571:
[----:B------:R-:W-:Y:S01]  /*48d0*/  LOP3.LUT R0, R38, 0x80000000, R0, 0x48, !PT ;  /* 0x8000000026007812 */ /* 0x000fe200078e4800 */
[----:B------:R-:W-:Y:S06]  /*48e0*/  BRA `(.L_x_577) ;  /* 0x00000000000c7947 */ /* 0x000fec0003800000 */
.L_x_570:
[----:B------:R-:W0:Y:S01]  /*48f0*/  MUFU.RSQ R0, -QNAN ;  /* 0xffc0000000007908 */ /* 0x000e220000001400 */
[----:B------:R-:W-:Y:S05]  /*4900*/  BRA `(.L_x_577) ;  /* 0x0000000000047947 */ /* 0x000fea0003800000 */
.L_x_569:
[----:B------:R-:W-:-:S07]  /*4910*/  FADD.FTZ R0, R0, R38 ;  /* 0x0000002600007221 */ /* 0x000fce0000010000 */
.L_x_577:
[----:B------:R-:W-:Y:S05]  /*4920*/  BSYNC.RECONVERGENT B0 ;  /* 0x0000000000007941 */ /* 0x000fea0003800200 */
.L_x_567:
[----:B------:R-:W-:Y:S01]  /*4930*/  HFMA2 R35, -RZ, RZ, 0, 0 ;  /* 0x00000000ff237431 */ /* 0x000fe200000001ff */
[----:B------:R-:W-:-:S04]  /*4940*/  MOV R34, R12 ;  /* 0x0000000c00227202 */ /* 0x000fc80000000f00 */
[----:B0-----:R-:W-:Y:S05]  /*4950*/  RET.REL.NODEC R34 `(tls_search_kernel_simple) ;  /* 0xffffffb422a87950 */ /* 0x001fea0003c3ffff */
.L_x_578:
        /* <DEDUP_REMOVED lines=10> */
.L_x_782:


//--------------------- .text.tls_search_kernel_optimized --------------------------
	.section	.text.tls_search_kernel_optimized,"ax",@progbits
	.align	128
        .global         tls_search_kernel_optimized
        .type           tls_search_kernel_optimized,@function
        .size           tls_search_kernel_optimized,(.L_x_784 - tls_search_kernel_optimized)
        .other          tls_search_kernel_optimized,@"STO_CUDA_ENTRY STV_DEFAULT"
tls_search_kernel_optimized:
.text.tls_search_kernel_optimized:
[----:B------:R-:W0:Y:S01]  /*0000*/  LDC R1, c[0x0][0x37c] ;  /* 0x0000df00ff017b82 */ /* 0x000e220000000800 */
[----:B------:R-:W1:Y:S01]  /*0010*/  S2R R28, SR_CTAID.X ;  /* 0x00000000001c7919 */ /* 0x000e620000002500 */
[----:B------:R-:W1:Y:S01]  /*0020*/  LDCU UR5, c[0x0][0x3a4] ;  /* 0x00007480ff0577ac */ /* 0x000e620008000800 */
[----:B0-----:R-:W-:Y:S01]  /*0030*/  VIADD R1, R1, 0xfffffff8 ;  /* 0xfffffff801017836 */ /* 0x001fe20000000000 */
[----:B------:R-:W0:Y:S04]  /*0040*/  LDCU UR4, c[0x0][0x2f8] ;  /* 0x00005f00ff0477ac */ /* 0x000e280008000800 */
[----:B0-----:R-:W-:Y:S02]  /*0050*/  IADD3 R19, P1, PT, R1, UR4, RZ ;  /* 0x0000000401137c10 */ /* 0x001fe4000ff3e0ff */
[----:B-1----:R-:W-:-:S13]  /*0060*/  ISETP.GE.AND P0, PT, R28, UR5, PT ;  /* 0x000000051c007c0c */ /* 0x002fda000bf06270 */
[----:B------:R-:W-:Y:S05]  /*0070*/  @P0 EXIT ;  /* 0x000000000000094d */ /* 0x000fea0003800000 */
[----:B------:R-:W0:Y:S01]  /*0080*/  LDC.64 R2, c[0x0][0x398] ;  /* 0x0000e600ff027b82 */ /* 0x000e220000000a00 */
[----:B------:R-:W1:Y:S01]  /*0090*/  LDCU.64 UR36, c[0x0][0x358] ;  /* 0x00006b00ff2477ac */ /* 0x000e620008000a00 */
[----:B------:R-:W2:Y:S01]  /*00a0*/  S2R R23, SR_TID.X ;  /* 0x0000000000177919 */ /* 0x000ea20000002100 */
[----:B------:R-:W3:Y:S01]  /*00b0*/  LDCU UR5, c[0x0][0x3a0] ;  /* 0x00007400ff0577ac */ /* 0x000ee20008000800 */
[----:B------:R-:W4:Y:S01]  /*00c0*/  LDCU UR4, c[0x0][0x2fc] ;  /* 0x00005f80ff0477ac */ /* 0x000f220008000800 */
[----:B------:R-:W0:Y:S02]  /*00d0*/  LDCU UR6, c[0x0][0x3a0] ;  /* 0x00007400ff0677ac */ /* 0x000e240008000800 */
[----:B0-----:R-:W-:-:S05]  /*00e0*/  IMAD.WIDE.U32 R2, R28, 0x4, R2 ;  /* 0x000000041c027825 */ /* 0x001fca00078e0002 */
[----:B-1----:R0:W5:Y:S01]  /*00f0*/  LDG.E.CONSTANT R29, desc[UR36][R2.64] ;  /* 0x00000024021d7981 */ /* 0x002162000c1e9900 */
[----:B---3--:R-:W-:Y:S01]  /*0100*/  IMAD.U32 R0, RZ, RZ, UR5 ;  /* 0x00000005ff007e24 */ /* 0x008fe2000f8e00ff */
[----:B------:R-:W-:Y:S01]  /*0110*/  BSSY.RECONVERGENT B0, `(.L_x_579) ;  /* 0x0000031000007945 */ /* 0x000fe20003800200 */
[----:B----4-:R-:W-:Y:S02]  /*0120*/  IMAD.X R22, RZ, RZ, UR4, P1 ;  /* 0x00000004ff167e24 */ /* 0x010fe400088e06ff */
[-C--:B------:R-:W-:Y:S01]  /*0130*/  IMAD R30, R28, R0.reuse, RZ ;  /* 0x000000001c1e7224 */ /* 0x080fe200078e02ff */
[----:B--2---:R-:W-:-:S13]  /*0140*/  ISETP.GE.AND P0, PT, R23, R0, PT ;  /* 0x000000001700720c */ /* 0x004fda0003f06270 */
[----:B0-----:R-:W-:Y:S05]  /*0150*/  @P0 BRA `(.L_x_580) ;  /* 0x0000000000b00947 */ /* 0x001fea0003800000 */
[----:B------:R-:W0:Y:S01]  /*0160*/  LDC R18, c[0x0][0x360] ;  /* 0x0000d800ff127b82 */ /* 0x000e220000000800 */
[----:B------:R-:W-:-:S07]  /*0170*/  MOV R21, R23 ;  /* 0x0000001700157202 */ /* 0x000fce0000000f00 */
[----:B------:R-:W1:Y:S08]  /*0180*/  LDC.64 R4, c[0x0][0x3c8] ;  /* 0x0000f200ff047b82 */ /* 0x000e700000000a00 */
[----:B------:R-:W2:Y:S08]  /*0190*/  LDC.64 R6, c[0x0][0x388] ;  /* 0x0000e200ff067b82 */ /* 0x000eb00000000a00 */
[----:B------:R-:W3:Y:S08]  /*01a0*/  LDC.64 R8, c[0x0][0x390] ;  /* 0x0000e400ff087b82 */ /* 0x000ef00000000a00 */
[----:B------:R-:W4:Y:S08]  /*01b0*/  LDC.64 R10, c[0x0][0x3e0] ;  /* 0x0000f800ff0a7b82 */ /* 0x000f300000000a00 */
[----:B------:R-:W0:Y:S08]  /*01c0*/  LDC.64 R12, c[0x0][0x380] ;  /* 0x0000e000ff0c7b82 */ /* 0x000e300000000a00 */
[----:B------:R-:W0:Y:S08]  /*01d0*/  LDC.64 R14, c[0x0][0x3d0] ;  /* 0x0000f400ff0e7b82 */ /* 0x000e300000000a00 */
[----:B-1----:R-:W0:Y:S02]  /*01e0*/  LDC.64 R16, c[0x0][0x3d8] ;  /* 0x0000f600ff107b82 */ /* 0x002e240000000a00 */
.L_x_583:
[----:B0-----:R-:W-:-:S05]  /*01f0*/  IMAD.WIDE R2, R21, 0x4, R12 ;  /* 0x0000000415027825 */ /* 0x001fca00078e020c */
        /* <DEDUP_REMOVED lines=12> */
[----:B---34-:R-:W-:Y:S05]  /*02c0*/  CALL.REL.NOINC `($__internal_3_$__cuda_sm3x_div_rn_noftz_f32_slowpath) ;  /* 0x0000007c00047944 */ /* 0x018fea0003c00000 */
[----:B------:R-:W-:-:S07]  /*02d0*/  IMAD.MOV.U32 R20, RZ, RZ, R0 ;  /* 0x000000ffff147224 */ /* 0x000fce00078e0000 */
.L_x_582:
[----:B------:R-:W-:Y:S05]  /*02e0*/  BSYNC.RECONVERGENT B3 ;  /* 0x0000000000037941 */ /* 0x000fea0003800200 */
.L_x_581:
[----:B------:R-:W-:-:S04]  /*02f0*/  IMAD.WIDE R24, R21, 0x4, R6 ;  /* 0x0000000415187825 */ /* 0x000fc800078e0206 */
[----:B---3--:R-:W-:Y:S02]  /*0300*/  IMAD.WIDE R32, R21, 0x4, R8 ;  /* 0x0000000415207825 */ /* 0x008fe400078e0208 */
[----:B------:R-:W2:Y:S04]  /*0310*/  LDG.E.CONSTANT R25, desc[UR36][R24.64] ;  /* 0x0000002418197981 */ /* 0x000ea8000c1e9900 */
[----:B------:R-:W3:Y:S01]  /*0320*/  LDG.E.CONSTANT R33, desc[UR36][R32.64] ;  /* 0x0000002420217981 */ /* 0x000ee2000c1e9900 */
[----:B------:R-:W0:Y:S01]  /*0330*/  FRND.FLOOR R3, R20 ;  /* 0x0000001400037307 */ /* 0x000e220000205000 */
[----:B------:R-:W-:Y:S01]  /*0340*/  IMAD.IADD R37, R30, 0x1, R21 ;  /* 0x000000011e257824 */ /* 0x000fe200078e0215 */
[----:B------:R-:W-:-:S03]  /*0350*/  MOV R0, UR6 ;  /* 0x0000000600007c02 */ /* 0x000fc60008000f00 */
[----:B------:R-:W-:-:S04]  /*0360*/  IMAD.WIDE R26, R37, 0x4, R14 ;  /* 0x00000004251a7825 */ /* 0x000fc800078e020e */
[----:B------:R-:W-:-:S04]  /*0370*/  IMAD.WIDE R34, R37, 0x4, R16 ;  /* 0x0000000425227825 */ /* 0x000fc800078e0210 */
[----:B0-----:R-:W-:Y:S01]  /*0380*/  FADD R31, -R3, R20 ;  /* 0x00000014031f7221 */ /* 0x001fe20000000100 */
[----:B------:R-:W-:-:S04]  /*0390*/  IMAD.WIDE R2, R37, 0x4, R4 ;  /* 0x0000000425027825 */ /* 0x000fc800078e0204 */
[----:B----4-:R-:W-:Y:S01]  /*03a0*/  IMAD.WIDE R36, R37, 0x4, R10 ;  /* 0x0000000425247825 */ /* 0x010fe200078e020a */
[----:B------:R-:W-:Y:S04]  /*03b0*/  STG.E desc[UR36][R2.64], R31 ;  /* 0x0000001f02007986 */ /* 0x000fe8000c101924 */
[----:B--2---:R-:W-:Y:S04]  /*03c0*/  STG.E desc[UR36][R26.64], R25 ;  /* 0x000000191a007986 */ /* 0x004fe8000c101924 */
[----:B---3--:R-:W-:Y:S04]  /*03d0*/  STG.E desc[UR36][R34.64], R33 ;  /* 0x0000002122007986 */ /* 0x008fe8000c101924 */
[----:B------:R0:W-:Y:S02]  /*03e0*/  STG.E desc[UR36][R36.64], R21 ;  /* 0x0000001524007986 */ /* 0x0001e4000c101924 */
[----:B0-----:R-:W-:-:S05]  /*03f0*/  IMAD.IADD R21, R18, 0x1, R21 ;  /* 0x0000000112157824 */ /* 0x001fca00078e0215 */
[----:B------:R-:W-:-:S13]  /*0400*/  ISETP.GE.AND P0, PT, R21, R0, PT ;  /* 0x000000001500720c */ /* 0x000fda0003f06270 */
[----:B------:R-:W-:Y:S05]  /*0410*/  @!P0 BRA `(.L_x_583) ;  /* 0xfffffffc00748947 */ /* 0x000fea000383ffff */
.L_x_580:
[----:B------:R-:W-:Y:S05]  /*0420*/  BSYNC.RECONVERGENT B0 ;  /* 0x0000000000007941 */ /* 0x000fea0003800200 */
.L_x_579:
[----:B------:R-:W-:Y:S01]  /*0430*/  BAR.SYNC.DEFER_BLOCKING 0x0 ;  /* 0x0000000000007b1d */ /* 0x000fe20000010000 */
[----:B------:R-:W-:-:S13]  /*0440*/  ISETP.NE.AND P0, PT, R23, RZ, PT ;  /* 0x000000ff1700720c */ /* 0x000fda0003f05270 */
[----:B------:R-:W-:Y:S05]  /*0450*/  @P0 BRA `(.L_x_584) ;  /* 0x0000004000540947 */ /* 0x000fea0003800000 */
[----:B------:R-:W0:Y:S01]  /*0460*/  LDC.64 R24, c[0x0][0x3c8] ;  /* 0x0000f200ff187b82 */ /* 0x000e220000000a00 */
[----:B------:R-:W-:Y:S01]  /*0470*/  BSSY.RECONVERGENT B6, `(.L_x_585) ;  /* 0x000004f000067945 */ /* 0x000fe20003800200 */
[----:B------:R-:W-:Y:S01]  /*0480*/  HFMA2 R35, -RZ, RZ, 0, 0 ;  /* 0x00000000ff237431 */ /* 0x000fe200000001ff */
[----:B------:R-:W-:Y:S01]  /*0490*/  SHF.R.S32.HI R34, RZ, 0x1f, R0 ;  /* 0x0000001fff227819 */ /* 0x000fe20000011400 */
[----:B------:R-:W-:Y:S01]  /*04a0*/  IMAD.MOV.U32 R2, RZ, RZ, RZ ;  /* 0x000000ffff027224 */ /* 0x000fe200078e00ff */
[----:B------:R-:W-:Y:S02]  /*04b0*/  SHF.R.S32.HI R37, RZ, 0x1f, R30 ;  /* 0x0000001fff257819 */ /* 0x000fe4000001141e */
[----:B------:R-:W-:Y:S01]  /*04c0*/  CS2R R16, SRZ ;  /* 0x0000000000107805 */ /* 0x000fe2000001ff00 */
[----:B------:R-:W-:Y:S02]  /*04d0*/  IMAD.MOV.U32 R33, RZ, RZ, RZ ;  /* 0x000000ffff217224 */ /* 0x000fe400078e00ff */
[----:B------:R-:W-:-:S02]  /*04e0*/  IMAD.MOV.U32 R18, RZ, RZ, RZ ;  /* 0x000000ffff127224 */ /* 0x000fc400078e00ff */
[----:B0-----:R-:W-:-:S04]  /*04f0*/  IMAD.WIDE R24, R30, 0x4, R24 ;  /* 0x000000041e187825 */ /* 0x001fc800078e0218 */
[----:B------:R-:W-:-:S03]  /*0500*/  IMAD.WIDE R26, R0, 0x4, R24 ;  /* 0x00000004001a7825 */ /* 0x000fc600078e0218 */
[----:B------:R-:W-:-:S05]  /*0510*/  IADD3 R31, P0, PT, R24, -R26, RZ ;  /* 0x8000001a181f7210 */ /* 0x000fca0007f1e0ff */
[----:B------:R-:W-:Y:S01]  /*0520*/  IMAD.X R32, R25, 0x1, ~R27, P0 ;  /* 0x0000000119207824 */ /* 0x000fe200000e0e1b */
[----:B------:R-:W-:-:S04]  /*0530*/  ISETP.NE.U32.AND P0, PT, R31, RZ, PT ;  /* 0x000000ff1f00720c */ /* 0x000fc80003f05070 */
[----:B------:R-:W-:Y:S02]  /*0540*/  ISETP.NE.AND.EX P0, PT, R32, RZ, PT, P0 ;  /* 0x000000ff2000720c */ /* 0x000fe40003f05300 */
[--C-:B------:R-:W-:Y:S02]  /*0550*/  SHF.R.S64 R31, R31, 0x2, R32.reuse ;  /* 0x000000021f1f7819 */ /* 0x100fe40000001020 */
[----:B------:R-:W-:Y:S02]  /*0560*/  SHF.R.S32.HI R32, RZ, 0x2, R32 ;  /* 0x00000002ff207819 */ /* 0x000fe40000011420 */
[----:B------:R-:W-:-:S05]  /*0570*/  IADD3 R36, P1, PT, RZ, -R31, RZ ;  /* 0x8000001fff247210 */ /* 0x000fca0007f3e0ff */
[----:B------:R-:W-:Y:S02]  /*0580*/  IMAD.X R39, RZ, RZ, ~R32, P1 ;  /* 0x000000ffff277224 */ /* 0x000fe400008e0e20 */
[----:B------:R-:W-:Y:S06]  /*0590*/  @!P0 BRA `(.L_x_586) ;  /* 0x0000000000f08947 */ /* 0x000fec0003800000 */
[----:B------:R-:W-:Y:S02]  /*05a0*/  MOV R0, 0x180 ;  /* 0x0000018000007802 */ /* 0x000fe40000000f00 */
[C---:B------:R-:W-:Y:S02]  /*05b0*/  SHF.L.U32 R17, R36.reuse, 0x2, RZ ;  /* 0x0000000224117819 */ /* 0x040fe400000006ff */
[----:B------:R0:W1:Y:S01]  /*05c0*/  LDC.64 R2, c[0x4][R0] ;  /* 0x0100000000027b82 */ /* 0x0000620000000a00 */
[----:B------:R-:W-:Y:S02]  /*05d0*/  SHF.L.U64.HI R18, R36, 0x2, R39 ;  /* 0x0000000224127819 */ /* 0x000fe40000010227 */
[----:B------:R-:W-:-:S03]  /*05e0*/  IMAD.MOV.U32 R4, RZ, RZ, R17 ;  /* 0x000000ffff047224 */ /* 0x000fc600078e0011 */
[----:B------:R-:W-:-:S07]  /*05f0*/  IMAD.MOV.U32 R5, RZ, RZ, R18 ;  /* 0x000000ffff057224 */ /* 0x000fce00078e0012 */
[----:B------:R-:W-:-:S07]  /*0600*/  LEPC R20, `(.L_x_587) ;  /* 0x000000001014794e */ /* 0x000fce0000000000 */
[----:B01---5:R-:W-:Y:S05]  /*0610*/  CALL.ABS.NOINC R2 ;  /* 0x0000000002007343 */ /* 0x023fea0003c00000 */
.L_x_587:
[----:B------:R-:W-:Y:S01]  /*0620*/  ISETP.NE.U32.AND P0, PT, R4, RZ, PT ;  /* 0x000000ff0400720c */ /* 0x000fe20003f05070 */
[----:B------:R-:W-:Y:S01]  /*0630*/  IMAD.MOV.U32 R2, RZ, RZ, R4 ;  /* 0x000000ffff027224 */ /* 0x000fe200078e0004 */
[----:B------:R-:W-:Y:S02]  /*0640*/  MOV R16, R5 ;  /* 0x0000000500107202 */ /* 0x000fe40000000f00 */
[----:B------:R-:W-:-:S13]  /*0650*/  ISETP.NE.AND.EX P0, PT, R5, RZ, PT, P0 ;  /* 0x000000ff0500720c */ /* 0x000fda0003f05300 */
[----:B------:R-:W-:Y:S05]  /*0660*/  @P0 BRA `(.L_x_588) ;  /* 0x0000000000440947 */ /* 0x000fea0003800000 */
[----:B------:R-:W-:Y:S02]  /*0670*/  MOV R0, 0x188 ;  /* 0x0000018800007802 */ /* 0x000fe40000000f00 */
[----:B------:R-:W-:Y:S02]  /*0680*/  CS2R R4, SRZ ;  /* 0x0000000000047805 */ /* 0x000fe4000001ff00 */
[----:B------:R0:W1:Y:S05]  /*0690*/  LDC.64 R6, c[0x4][R0] ;  /* 0x0100000000067b82 */ /* 0x00006a0000000a00 */
[----:B------:R-:W-:-:S07]  /*06a0*/  LEPC R20, `(.L_x_589) ;  /* 0x000000001014794e */ /* 0x000fce0000000000 */
[----:B01----:R-:W-:Y:S05]  /*06b0*/  CALL.ABS.NOINC R6 ;  /* 0x0000000006007343 */ /* 0x003fea0003c00000 */
.L_x_589:
[----:B------:R-:W0:Y:S01]  /*06c0*/  LDC.64 R10, c[0x4][0x168] ;  /* 0x01005a00ff0a7b82 */ /* 0x000e220000000a00 */
[----:B------:R-:W-:Y:S01]  /*06d0*/  MOV R0, 0x178 ;  /* 0x0000017800007802 */ /* 0x000fe20000000f00 */
[----:B------:R-:W1:Y:S01]  /*06e0*/  LDCU.64 UR4, c[0x4][0x170] ;  /* 0x01002e00ff0477ac */ /* 0x000e620008000a00 */
[----:B------:R-:W-:Y:S01]  /*06f0*/  IMAD.MOV.U32 R6, RZ, RZ, R19 ;  /* 0x000000ffff067224 */ /* 0x000fe200078e0013 */
[----:B------:R-:W-:-:S04]  /*0700*/  MOV R7, R22 ;  /* 0x0000001600077202 */ /* 0x000fc80000000f00 */
[----:B------:R2:W3:Y:S01]  /*0710*/  LDC.64 R8, c[0x4][R0] ;  /* 0x0100000000087b82 */ /* 0x0004e20000000a00 */
[----:B-1----:R-:W-:Y:S02]  /*0720*/  IMAD.U32 R4, RZ, RZ, UR4 ;  /* 0x00000004ff047e24 */ /* 0x002fe4000f8e00ff */
[----:B------:R-:W-:Y:S01]  /*0730*/  IMAD.U32 R5, RZ, RZ, UR5 ;  /* 0x00000005ff057e24 */ /* 0x000fe2000f8e00ff */
[----:B0-----:R2:W-:Y:S06]  /*0740*/  STL.64 [R1], R10 ;  /* 0x0000000a01007387 */ /* 0x0015ec0000100a00 */
[----:B------:R-:W-:-:S07]  /*0750*/  LEPC R20, `(.L_x_590) ;  /* 0x000000001014794e */ /* 0x000fce0000000000 */
[----:B--23--:R-:W-:Y:S05]  /*0760*/  CALL.ABS.NOINC R8 ;  /* 0x0000000008007343 */ /* 0x00cfea0003c00000 */
.L_x_590:
[----:B------:R-:W-:Y:S05]  /*0770*/  BPT.TRAP 0x1 ;  /* 0x000000040000795c */ /* 0x000fea0000300000 */
.L_x_588:
[----:B------:R-:W-:Y:S01]  /*0780*/  MOV R0, 0x180 ;  /* 0x0000018000007802 */ /* 0x000fe20000000f00 */
[----:B------:R-:W-:Y:S02]  /*0790*/  IMAD.MOV.U32 R4, RZ, RZ, R17 ;  /* 0x000000ffff047224 */ /* 0x000fe400078e0011 */
[----:B------:R-:W-:Y:S01]  /*07a0*/  IMAD.MOV.U32 R5, RZ, RZ, R18 ;  /* 0x000000ffff057224 */ /* 0x000fe200078e0012 */
[----:B------:R0:W1:Y:S06]  /*07b0*/  LDC.64 R6, c[0x4][R0] ;  /* 0x0100000000067b82 */ /* 0x00006c0000000a00 */
[----:B------:R-:W-:-:S07]  /*07c0*/  LEPC R20, `(.L_x_591) ;  /* 0x000000001014794e */ /* 0x000fce0000000000 */
[----:B01----:R-:W-:Y:S05]  /*07d0*/  CALL.ABS.NOINC R6 ;  /* 0x0000000006007343 */ /* 0x003fea0003c00000 */
.L_x_591:
[----:B------:R-:W-:Y:S01]  /*07e0*/  ISETP.NE.U32.AND P0, PT, R4, RZ, PT ;  /* 0x000000ff0400720c */ /* 0x000fe20003f05070 */
[----:B------:R-:W-:Y:S01]  /*07f0*/  IMAD.MOV.U32 R17, RZ, RZ, R4 ;  /* 0x000000ffff117224 */ /* 0x000fe200078e0004 */
[----:B------:R-:W-:Y:S01]  /*0800*/  MOV R18, R5 ;  /* 0x0000000500127202 */ /* 0x000fe20000000f00 */
[----:B------:R-:W-:Y:S01]  /*0810*/  IMAD.MOV.U32 R35, RZ, RZ, R36 ;  /* 0x000000ffff237224 */ /* 0x000fe200078e0024 */
[----:B------:R-:W-:Y:S01]  /*0820*/  ISETP.NE.AND.EX P0, PT, R5, RZ, PT, P0 ;  /* 0x000000ff0500720c */ /* 0x000fe20003f05300 */
[----:B------:R-:W-:-:S12]  /*0830*/  IMAD.MOV.U32 R33, RZ, RZ, R39 ;  /* 0x000000ffff217224 */ /* 0x000fd800078e0027 */
[----:B------:R-:W-:Y:S05]  /*0840*/  @P0 BRA `(.L_x_586) ;  /* 0x0000000000440947 */ /* 0x000fea0003800000 */
[----:B------:R-:W-:Y:S02]  /*0850*/  MOV R0, 0x188 ;  /* 0x0000018800007802 */ /* 0x000fe40000000f00 */
[----:B------:R-:W-:Y:S02]  /*0860*/  CS2R R4, SRZ ;  /* 0x0000000000047805 */ /* 0x000fe4000001ff00 */
[----:B------:R0:W1:Y:S05]  /*0870*/  LDC.64 R6, c[0x4][R0] ;  /* 0x0100000000067b82 */ /* 0x00006a0000000a00 */
[----:B------:R-:W-:-:S07]  /*0880*/  LEPC R20, `(.L_x_592) ;  /* 0x000000001014794e */ /* 0x000fce0000000000 */
[----:B01----:R-:W-:Y:S05]  /*0890*/  CALL.ABS.NOINC R6 ;  /* 0x0000000006007343 */ /* 0x003fea0003c00000 */
.L_x_592:
[----:B------:R-:W0:Y:S01]  /*08a0*/  LDC.64 R8, c[0x4][0x168] ;  /* 0x01005a00ff087b82 */ /* 0x000e220000000a00 */
[----:B------:R-:W-:Y:S01]  /*08b0*/  MOV R0, 0x178 ;  /* 0x0000017800007802 */ /* 0x000fe20000000f00 */
[----:B------:R-:W1:Y:S01]  /*08c0*/  LDCU.64 UR4, c[0x4][0x170] ;  /* 0x01002e00ff0477ac */ /* 0x000e620008000a00 */
[----:B------:R-:W-:Y:S02]  /*08d0*/  IMAD.MOV.U32 R6, RZ, RZ, R19 ;  /* 0x000000ffff067224 */ /* 0x000fe400078e0013 */
[----:B------:R-:W-:-:S03]  /*08e0*/  IMAD.MOV.U32 R7, RZ, RZ, R22 ;  /* 0x000000ffff077224 */ /* 0x000fc600078e0016 */
[----:B------:R2:W3:Y:S01]  /*08f0*/  LDC.64 R10, c[0x4][R0] ;  /* 0x01000000000a7b82 */ /* 0x0004e20000000a00 */
[----:B-1----:R-:W-:Y:S01]  /*0900*/  IMAD.U32 R4, RZ, RZ, UR4 ;  /* 0x00000004ff047e24 */ /* 0x002fe2000f8e00ff */
[----:B------:R-:W-:Y:S01]  /*0910*/  MOV R5, UR5 ;  /* 0x0000000500057c02 */ /* 0x000fe20008000f00 */
[----:B0-----:R2:W-:Y:S06]  /*0920*/  STL.64 [R1], R8 ;  /* 0x0000000801007387 */ /* 0x0015ec0000100a00 */
[----:B------:R-:W-:-:S07]  /*0930*/  LEPC R20, `(.L_x_593) ;  /* 0x000000001014794e */ /* 0x000fce0000000000 */
[----:B--23--:R-:W-:Y:S05]  /*0940*/  CALL.ABS.NOINC R10 ;  /* 0x000000000a007343 */ /* 0x00cfea0003c00000 */
.L_x_593:
[----:B------:R-:W-:Y:S05]  /*0950*/  BPT.TRAP 0x1 ;  /* 0x000000040000795c */ /* 0x000fea0000300000 */
.L_x_586:
[----:B------:R-:W-:Y:S05]  /*0960*/  BSYNC.RECONVERGENT B6 ;  /* 0x0000000000067941 */ /* 0x000fea0003800200 */
.L_x_585:
[----:B------:R-:W0:Y:S01]  /*0970*/  LDC R7, c[0x0][0x3a0] ;  /* 0x0000e800ff077b82 */ /* 0x000e220000000800 */
[----:B------:R-:W1:Y:S01]  /*0980*/  LDCU.64 UR4, c[0x0][0x3c8] ;  /* 0x00007900ff0477ac */ /* 0x000e620008000a00 */
[C---:B------:R-:W-:Y:S01]  /*0990*/  IMAD.SHL.U32 R0, R30.reuse, 0x4, RZ ;  /* 0x000000041e007824 */ /* 0x040fe200078e00ff */
[----:B------:R-:W-:Y:S01]  /*09a0*/  SHF.L.U64.HI R37, R30, 0x2, R37 ;  /* 0x000000021e257819 */ /* 0x000fe20000010225 */
[----:B------:R-:W2:Y:S03]  /*09b0*/  LDCU.64 UR6, c[0x0][0x3e0] ;  /* 0x00007c00ff0677ac */ /* 0x000ea60008000a00 */
[----:B-1----:R-:W-:-:S04]  /*09c0*/  IADD3 R4, P0, PT, R0, UR4, RZ ;  /* 0x0000000400047c10 */ /* 0x002fc8000ff1e0ff */
[----:B------:R-:W-:Y:S02]  /*09d0*/  IADD3.X R5, PT, PT, R37, UR5, RZ, P0, !PT ;  /* 0x0000000525057c10 */ /* 0x000fe400087fe4ff */
[C---:B0-----:R-:W-:Y:S02]  /*09e0*/  ISETP.GE.AND P0, PT, R7.reuse, 0x1, PT ;  /* 0x000000010700780c */ /* 0x041fe40003f06270 */
[----:B--2---:R-:W-:Y:S01]  /*09f0*/  IADD3 R0, P1, PT, R0, UR6, RZ ;  /* 0x0000000600007c10 */ /* 0x004fe2000ff3e0ff */
[----:B------:R-:W-:Y:S01]  /*0a00*/  IMAD.MOV.U32 R13, RZ, RZ, R5 ;  /* 0x000000ffff0d7224 */ /* 0x000fe200078e0005 */
[----:B------:R-:W-:Y:S02]  /*0a10*/  LEA R15, P2, R7, R4, 0x2 ;  /* 0x00000004070f7211 */ /* 0x000fe400078410ff */
[----:B------:R-:W-:Y:S02]  /*0a20*/  IADD3.X R3, PT, PT, R37, UR7, RZ, P1, !PT ;  /* 0x0000000725037c10 */ /* 0x000fe40008ffe4ff */
[----:B------:R-:W-:-:S02]  /*0a30*/  LEA.HI.X R14, R7, R5, R34, 0x2, P2 ;  /* 0x00000005070e7211 */ /* 0x000fc400010f1422 */
[----:B------:R-:W-:-:S03]  /*0a40*/  MOV R12, R4 ;  /* 0x00000004000c7202 */ /* 0x000fc60000000f00 */
[----:B------:R-:W-:Y:S05]  /*0a50*/  @!P0 BRA `(.L_x_594) ;  /* 0x0000001c00008947 */ /* 0x000fea0003800000 */
[----:B------:R-:W-:Y:S01]  /*0a60*/  BSSY.RECONVERGENT B2, `(.L_x_594) ;  /* 0x00001bf000027945 */ /* 0x000fe20003800200 */
[----:B------:R-:W-:Y:S01]  /*0a70*/  IMAD.MOV.U32 R19, RZ, RZ, R4 ;  /* 0x000000ffff137224 */ /* 0x000fe200078e0004 */
[----:B------:R-:W-:Y:S01]  /*0a80*/  MOV R34, R0 ;  /* 0x0000000000227202 */ /* 0x000fe20000000f00 */
[----:B------:R-:W-:Y:S01]  /*0a90*/  IMAD.MOV.U32 R22, RZ, RZ, R5 ;  /* 0x000000ffff167224 */ /* 0x000fe200078e0005 */
[----:B------:R-:W-:Y:S01]  /*0aa0*/  MOV R43, R24 ;  /* 0x00000018002b7202 */ /* 0x000fe20000000f00 */
[----:B------:R-:W-:Y:S02]  /*0ab0*/  IMAD.MOV.U32 R40, RZ, RZ, R0 ;  /* 0x000000ffff287224 */ /* 0x000fe400078e0000 */
[--C-:B------:R-:W-:Y:S02]  /*0ac0*/  IMAD.MOV.U32 R41, RZ, RZ, R3.reuse ;  /* 0x000000ffff297224 */ /* 0x100fe400078e0003 */
[----:B------:R-:W-:Y:S02]  /*0ad0*/  IMAD.MOV.U32 R42, RZ, RZ, R3 ;  /* 0x000000ffff2a7224 */ /* 0x000fe400078e0003 */
[----:B------:R-:W-:-:S07]  /*0ae0*/  IMAD.MOV.U32 R45, RZ, RZ, R25 ;  /* 0x000000ffff2d7224 */ /* 0x000fce00078e0019 */
.L_x_626:
[----:B------:R-:W-:Y:S01]  /*0af0*/  IADD3 R43, P0, PT, R43, 0x80, RZ ;  /* 0x000000802b2b7810 */ /* 0x000fe20007f1e0ff */
[----:B------:R-:W-:Y:S01]  /*0b00*/  BSSY.RECONVERGENT B1, `(.L_x_595) ;  /* 0x00001a9000017945 */ /* 0x000fe20003800200 */
[----:B------:R-:W-:Y:S02]  /*0b10*/  IADD3 R51, P2, PT, R19, 0x4, RZ ;  /* 0x0000000413337810 */ /* 0x000fe40007f5e0ff */
[----:B------:R-:W-:Y:S01]  /*0b20*/  IADD3 R60, P1, PT, R26, -R43, RZ ;  /* 0x8000002b1a3c7210 */ /* 0x000fe20007f3e0ff */
[----:B------:R-:W-:Y:S02]  /*0b30*/  IMAD.X R45, RZ, RZ, R45, P0 ;  /* 0x000000ffff2d7224 */ /* 0x000fe400000e062d */
[----:B------:R-:W-:Y:S01]  /*0b40*/  IMAD.X R48, RZ, RZ, R22, P2 ;  /* 0x000000ffff307224 */ /* 0x000fe200010e0616 */
[----:B------:R-:W-:Y:S01]  /*0b50*/  ISETP.GE.U32.AND P0, PT, R60, 0x1, PT ;  /* 0x000000013c00780c */ /* 0x000fe20003f06070 */
[----:B------:R-:W-:Y:S01]  /*0b60*/  IMAD.X R62, R27, 0x1, ~R45, P1 ;  /* 0x000000011b3e7824 */ /* 0x000fe200008e0e2d */
[----:B------:R-:W-:-:S04]  /*0b70*/  IADD3 R44, P1, PT, R19, 0x80, RZ ;  /* 0x00000080132c7810 */ /* 0x000fc80007f3e0ff */
[----:B------:R-:W-:Y:S02]  /*0b80*/  ISETP.GE.AND.EX P0, PT, R62, RZ, PT, P0 ;  /* 0x000000ff3e00720c */ /* 0x000fe40003f06300 */
[----:B------:R-:W-:Y:S02]  /*0b90*/  IADD3.X R47, PT, PT, RZ, R22, RZ, P1, !PT ;  /* 0x00000016ff2f7210 */ /* 0x000fe40000ffe4ff */
[----:B------:R-:W-:Y:S02]  /*0ba0*/  SEL R46, R15, R44, !P0 ;  /* 0x0000002c0f2e7207 */ /* 0x000fe40004000000 */
[----:B------:R-:W-:Y:S02]  /*0bb0*/  SEL R49, R14, R47, !P0 ;  /* 0x0000002f0e317207 */ /* 0x000fe40004000000 */
[-C--:B------:R-:W-:Y:S02]  /*0bc0*/  ISETP.NE.U32.AND P0, PT, R51, R46.reuse, PT ;  /* 0x0000002e3300720c */ /* 0x080fe40003f05070 */
[----:B------:R-:W-:-:S02]  /*0bd0*/  ISETP.EQ.U32.AND P1, PT, R19, R46, PT ;  /* 0x0000002e1300720c */ /* 0x000fc40003f22070 */
[----:B------:R-:W-:-:S04]  /*0be0*/  ISETP.NE.AND.EX P0, PT, R48, R49, PT, P0 ;  /* 0x000000313000720c */ /* 0x000fc80003f05300 */
[----:B------:R-:W-:-:S13]  /*0bf0*/  ISETP.EQ.OR.EX P0, PT, R22, R49, !P0, P1 ;  /* 0x000000311600720c */ /* 0x000fda0004702710 */
[----:B------:R-:W-:Y:S05]  /*0c00*/  @P0 BRA `(.L_x_596) ;  /* 0x0000001800600947 */ /* 0x000fea0003800000 */
[----:B------:R-:W-:Y:S01]  /*0c10*/  IMAD.MOV.U32 R63, RZ, RZ, RZ ;  /* 0x000000ffff3f7224 */ /* 0x000fe200078e00ff */
[----:B------:R-:W-:Y:S01]  /*0c20*/  MOV R54, R40 ;  /* 0x0000002800367202 */ /* 0x000fe20000000f00 */
[----:B------:R-:W-:Y:S01]  /*0c30*/  IMAD.MOV.U32 R64, RZ, RZ, RZ ;  /* 0x000000ffff407224 */ /* 0x000fe200078e00ff */
[----:B------:R-:W-:Y:S01]  /*0c40*/  MOV R10, R34 ;  /* 0x00000022000a7202 */ /* 0x000fe20000000f00 */
[----:B------:R-:W-:Y:S02]  /*0c50*/  IMAD.MOV.U32 R56, RZ, RZ, R42 ;  /* 0x000000ffff387224 */ /* 0x000fe400078e002a */
[----:B------:R-:W-:Y:S02]  /*0c60*/  IMAD.MOV.U32 R20, RZ, RZ, R4 ;  /* 0x000000ffff147224 */ /* 0x000fe400078e0004 */
[----:B------:R-:W-:Y:S02]  /*0c70*/  IMAD.MOV.U32 R21, RZ, RZ, R5 ;  /* 0x000000ffff157224 */ /* 0x000fe400078e0005 */
[----:B------:R-:W-:-:S07]  /*0c80*/  IMAD.MOV.U32 R11, RZ, RZ, R41 ;  /* 0x000000ffff0b7224 */ /* 0x000fce00078e0029 */
.L_x_625:
[----:B------:R-:W2:Y:S04]  /*0c90*/  LDG.E R55, desc[UR36][R20.64+0x4] ;  /* 0x0000042414377981 */ /* 0x000ea8000c1e1900 */
[----:B------:R-:W2:Y:S04]  /*0ca0*/  LDG.E R8, desc[UR36][R4.64] ;  /* 0x0000002404087981 */ /* 0x000ea8000c1e1900 */
[----:B-----5:R0:W5:Y:S01]  /*0cb0*/  LDG.E R53, desc[UR36][R10.64+0x4] ;  /* 0x000004240a357981 */ /* 0x020162000c1e1900 */
[----:B------:R-:W-:Y:S01]  /*0cc0*/  IADD3 R6, P1, PT, R20, 0x4, RZ ;  /* 0x0000000414067810 */ /* 0x000fe20007f3e0ff */
[----:B------:R-:W-:Y:S01]  /*0cd0*/  BSSY.RECONVERGENT B0, `(.L_x_597) ;  /* 0x000017e000007945 */ /* 0x000fe20003800200 */
[----:B------:R-:W-:-:S03]  /*0ce0*/  IADD3 R50, P3, PT, R54, 0x4, RZ ;  /* 0x0000000436327810 */ /* 0x000fc60007f7e0ff */
[----:B------:R-:W-:Y:S01]  /*0cf0*/  IMAD.X R7, RZ, RZ, R21, P1 ;  /* 0x000000ffff077224 */ /* 0x000fe200008e0615 */
[----:B------:R-:W-:Y:S02]  /*0d00*/  IADD3.X R52, PT, PT, RZ, R56, RZ, P3, !PT ;  /* 0x00000038ff347210 */ /* 0x000fe40001ffe4ff */
[----:B--2---:R-:W-:Y:S02]  /*0d10*/  FSETP.GEU.AND P0, PT, R55, R8, PT ;  /* 0x000000083700720b */ /* 0x004fe40003f0e000 */
[----:B------:R-:W-:-:S05]  /*0d20*/  IADD3 R8, P2, PT, R10, 0x4, RZ ;  /* 0x000000040a087810 */ /* 0x000fca0007f5e0ff */
[----:B------:R-:W-:-:S06]  /*0d30*/  IMAD.X R9, RZ, RZ, R11, P2 ;  /* 0x000000ffff097224 */ /* 0x000fcc00010e060b */
[----:B0-----:R-:W-:Y:S05]  /*0d40*/  @!P0 BRA `(.L_x_598) ;  /* 0x00000000009c8947 */ /* 0x001fea0003800000 */
[----:B------:R-:W2:Y:S01]  /*0d50*/  LDG.E R36, desc[UR36][R20.64] ;  /* 0x0000002414247981 */ /* 0x000ea2000c1e1900 */
[----:B------:R-:W-:Y:S01]  /*0d60*/  BSSY.RECONVERGENT B3, `(.L_x_599) ;  /* 0x000001e000037945 */ /* 0x000fe20003800200 */
[----:B------:R-:W-:Y:S01]  /*0d70*/  IMAD.MOV.U32 R39, RZ, RZ, R6 ;  /* 0x000000ffff277224 */ /* 0x000fe200078e0006 */
[----:B------:R-:W-:Y:S01]  /*0d80*/  MOV R56, R9 ;  /* 0x0000000900387202 */ /* 0x000fe20000000f00 */
[----:B------:R-:W-:Y:S02]  /*0d90*/  IMAD.MOV.U32 R37, RZ, RZ, R7 ;  /* 0x000000ffff257224 */ /* 0x000fe400078e0007 */
[----:B------:R-:W-:Y:S01]  /*0da0*/  IMAD.MOV.U32 R54, RZ, RZ, R8 ;  /* 0x000000ffff367224 */ /* 0x000fe200078e0008 */
[----:B--2---:R-:W-:-:S13]  /*0db0*/  FSETP.GEU.AND P0, PT, R55, R36, PT ;  /* 0x000000243700720b */ /* 0x004fda0003f0e000 */
[----:B------:R-:W-:Y:S05]  /*0dc0*/  @P0 BRA `(.L_x_600) ;  /* 0x00000000005c0947 */ /* 0x000fea0003800000 */
[----:B------:R-:W-:-:S07]  /*0dd0*/  IMAD.MOV.U32 R38, RZ, RZ, R36 ;  /* 0x000000ffff267224 */ /* 0x000fce00078e0024 */
.L_x_601:
[----:B------:R-:W-:-:S05]  /*0de0*/  IMAD.MOV.U32 R36, RZ, RZ, R39 ;  /* 0x000000ffff247224 */ /* 0x000fca00078e0027 */
[----:B------:R0:W-:Y:S04]  /*0df0*/  STG.E desc[UR36][R36.64], R38 ;  /* 0x0000002624007986 */ /* 0x0001e8000c101924 */
[----:B------:R-:W2:Y:S01]  /*0e00*/  LDG.E R39, desc[UR36][R10.64] ;  /* 0x000000240a277981 */ /* 0x000ea2000c1e1900 */
[----:B0-----:R-:W-:Y:S01]  /*0e10*/  IMAD.MOV.U32 R36, RZ, RZ, R54 ;  /* 0x000000ffff247224 */ /* 0x001fe200078e0036 */
[----:B------:R-:W-:-:S05]  /*0e20*/  MOV R37, R56 ;  /* 0x0000003800257202 */ /* 0x000fca0000000f00 */
[----:B--2---:R0:W-:Y:S04]  /*0e30*/  STG.E desc[UR36][R36.64], R39 ;  /* 0x0000002724007986 */ /* 0x0041e8000c101924 */
[----:B------:R1:W2:Y:S01]  /*0e40*/  LDG.E R38, desc[UR36][R20.64+-0x4] ;  /* 0xfffffc2414267981 */ /* 0x0002a2000c1e1900 */
[----:B------:R-:W-:Y:S01]  /*0e50*/  IADD3 R57, P0, PT, R10, -0x4, RZ ;  /* 0xfffffffc0a397810 */ /* 0x000fe20007f1e0ff */
[----:B------:R-:W-:Y:S01]  /*0e60*/  IMAD.MOV.U32 R54, RZ, RZ, R10 ;  /* 0x000000ffff367224 */ /* 0x000fe200078e000a */
[----:B------:R-:W-:Y:S01]  /*0e70*/  IADD3 R59, P1, PT, R20, -0x4, RZ ;  /* 0xfffffffc143b7810 */ /* 0x000fe20007f3e0ff */
[----:B------:R-:W-:Y:S01]  /*0e80*/  IMAD.MOV.U32 R10, RZ, RZ, R21 ;  /* 0x000000ffff0a7224 */ /* 0x000fe200078e0015 */
[----:B------:R-:W-:Y:S01]  /*0e90*/  IADD3.X R58, PT, PT, R11, -0x1, RZ, P0, !PT ;  /* 0xffffffff0b3a7810 */ /* 0x000fe200007fe4ff */
[----:B------:R-:W-:Y:S01]  /*0ea0*/  IMAD.MOV.U32 R56, RZ, RZ, R11 ;  /* 0x000000ffff387224 */ /* 0x000fe200078e000b */
[----:B------:R-:W-:Y:S01]  /*0eb0*/  IADD3.X R66, PT, PT, R21, -0x1, RZ, P1, !PT ;  /* 0xffffffff15427810 */ /* 0x000fe20000ffe4ff */
[----:B0-----:R-:W-:Y:S01]  /*0ec0*/  IMAD.MOV.U32 R37, RZ, RZ, R10 ;  /* 0x000000ffff257224 */ /* 0x001fe200078e000a */
[----:B------:R-:W-:Y:S01]  /*0ed0*/  MOV R39, R20 ;  /* 0x0000001400277202 */ /* 0x000fe20000000f00 */
[----:B------:R-:W-:Y:S01]  /*0ee0*/  IMAD.MOV.U32 R10, RZ, RZ, R57 ;  /* 0x000000ffff0a7224 */ /* 0x000fe200078e0039 */
[----:B-1----:R-:W-:Y:S01]  /*0ef0*/  MOV R20, R59 ;  /* 0x0000003b00147202 */ /* 0x002fe20000000f00 */
[----:B------:R-:W-:-:S02]  /*0f00*/  IMAD.MOV.U32 R11, RZ, RZ, R58 ;  /* 0x000000ffff0b7224 */ /* 0x000fc400078e003a */
[----:B------:R-:W-:Y:S01]  /*0f10*/  IMAD.MOV.U32 R21, RZ, RZ, R66 ;  /* 0x000000ffff157224 */ /* 0x000fe200078e0042 */
[----:B--2---:R-:W-:-:S13]  /*0f20*/  FSETP.GEU.AND P0, PT, R55, R38, PT ;  /* 0x000000263700720b */ /* 0x004fda0003f0e000 */
[----:B------:R-:W-:Y:S05]  /*0f30*/  @!P0 BRA `(.L_x_601) ;  /* 0xfffffffc00a88947 */ /* 0x000fea000383ffff */
.L_x_600:
[----:B------:R-:W-:Y:S05]  /*0f40*/  BSYNC.RECONVERGENT B3 ;  /* 0x0000000000037941 */ /* 0x000fea0003800200 */
.L_x_599:
[----:B------:R-:W-:Y:S01]  /*0f50*/  IMAD.MOV.U32 R10, RZ, RZ, R39 ;  /* 0x000000ffff0a7224 */ /* 0x000fe200078e0027 */
[----:B------:R-:W-:Y:S01]  /*0f60*/  MOV R20, R54 ;  /* 0x0000003600147202 */ /* 0x000fe20000000f00 */
[----:B------:R-:W-:Y:S02]  /*0f70*/  IMAD.MOV.U32 R11, RZ, RZ, R37 ;  /* 0x000000ffff0b7224 */ /* 0x000fe400078e0025 */
[----:B------:R-:W-:-:S03]  /*0f80*/  IMAD.MOV.U32 R21, RZ, RZ, R56 ;  /* 0x000000ffff157224 */ /* 0x000fc600078e0038 */
[----:B------:R0:W-:Y:S04]  /*0f90*/  STG.E desc[UR36][R10.64], R55 ;  /* 0x000000370a007986 */ /* 0x0001e8000c101924 */
[----:B-----5:R0:W-:Y:S01]  /*0fa0*/  STG.E desc[UR36][R20.64], R53 ;  /* 0x0000003514007986 */ /* 0x0201e2000c101924 */
[----:B------:R-:W-:Y:S05]  /*0fb0*/  BRA `(.L_x_602) ;  /* 0x00000014003c7947 */ /* 0x000fea0003800000 */
.L_x_598:
[----:B------:R-:W-:Y:S01]  /*0fc0*/  LOP3.LUT R66, R63, 0x3, RZ, 0xc0, !PT ;  /* 0x000000033f427812 */ /* 0x000fe200078ec0ff */
[----:B------:R-:W-:Y:S01]  /*0fd0*/  BSSY.RECONVERGENT B3, `(.L_x_603) ;  /* 0x0000029000037945 */ /* 0x000fe20003800200 */
[----:B------:R-:W-:Y:S01]  /*0fe0*/  IADD3 R36, P0, PT, R20, 0x8, RZ ;  /* 0x0000000814247810 */ /* 0x000fe20007f1e0ff */
[----:B------:R-:W-:Y:S01]  /*0ff0*/  IMAD.MOV.U32 R58, RZ, RZ, R51 ;  /* 0x000000ffff3a7224 */ /* 0x000fe200078e0033 */
[----:B------:R-:W-:Y:S01]  /*1000*/  ISETP.NE.U32.AND P1, PT, R66, 0x3, PT ;  /* 0x000000034200780c */ /* 0x000fe20003f25070 */
[----:B------:R-:W-:Y:S01]  /*1010*/  IMAD.MOV.U32 R38, RZ, RZ, R6 ;  /* 0x000000ffff267224 */ /* 0x000fe200078e0006 */
[----:B------:R-:W-:Y:S01]  /*1020*/  MOV R57, R48 ;  /* 0x0000003000397202 */ /* 0x000fe20000000f00 */
[----:B------:R-:W-:Y:S01]  /*1030*/  IMAD.X R37, RZ, RZ, R21, P0 ;  /* 0x000000ffff257224 */ /* 0x000fe200000e0615 */
[----:B------:R-:W-:Y:S01]  /*1040*/  ISETP.NE.AND.EX P1, PT, RZ, RZ, PT, P1 ;  /* 0x000000ffff00720c */ /* 0x000fe20003f25310 */
[----:B------:R-:W-:-:S12]  /*1050*/  IMAD.MOV.U32 R39, RZ, RZ, R7 ;  /* 0x000000ffff277224 */ /* 0x000fd800078e0007 */
[----:B------:R-:W-:Y:S05]  /*1060*/  @!P1 BRA `(.L_x_604) ;  /* 0x00000000007c9947 */ /* 0x000fea0003800000 */
[----:B------:R-:W2:Y:S01]  /*1070*/  LDG.E R59, desc[UR36][R20.64] ;  /* 0x00000024143b7981 */ /* 0x000ea2000c1e1900 */
[----:B------:R-:W-:Y:S01]  /*1080*/  ISETP.NE.U32.AND P0, PT, R66, RZ, PT ;  /* 0x000000ff4200720c */ /* 0x000fe20003f05070 */
[----:B------:R-:W-:Y:S01]  /*1090*/  IMAD.MOV.U32 R36, RZ, RZ, R6 ;  /* 0x000000ffff247224 */ /* 0x000fe200078e0006 */
[----:B------:R-:W-:Y:S01]  /*10a0*/  IADD3 R58, P2, PT, R51, -0x4, RZ ;  /* 0xfffffffc333a7810 */ /* 0x000fe20007f5e0ff */
[----:B------:R-:W-:Y:S01]  /*10b0*/  IMAD.MOV.U32 R38, RZ, RZ, R20 ;  /* 0x000000ffff267224 */ /* 0x000fe200078e0014 */
[----:B------:R-:W-:Y:S01]  /*10c0*/  ISETP.NE.AND.EX P0, PT, RZ, RZ, PT, P0 ;  /* 0x000000ffff00720c */ /* 0x000fe20003f05300 */
[----:B------:R-:W-:Y:S01]  /*10d0*/  IMAD.MOV.U32 R39, RZ, RZ, R21 ;  /* 0x000000ffff277224 */ /* 0x000fe200078e0015 */
[----:B------:R-:W-:Y:S02]  /*10e0*/  MOV R37, R7 ;  /* 0x0000000700257202 */ /* 0x000fe40000000f00 */
[----:B------:R-:W-:Y:S01]  /*10f0*/  IADD3.X R57, PT, PT, R48, -0x1, RZ, P2, !PT ;  /* 0xffffffff30397810 */ /* 0x000fe200017fe4ff */
[----:B--2---:R0:W-:Y:S08]  /*1100*/  STG.E desc[UR36][R20.64+0x4], R59 ;  /* 0x0000043b14007986 */ /* 0x0041f0000c101924 */
[----:B------:R-:W-:Y:S05]  /*1110*/  @!P0 BRA `(.L_x_604) ;  /* 0x0000000000508947 */ /* 0x000fea0003800000 */
[----:B------:R-:W-:Y:S01]  /*1120*/  ISETP.NE.U32.AND P0, PT, R66, 0x1, PT ;  /* 0x000000014200780c */ /* 0x000fe20003f05070 */
[----:B0-----:R-:W2:Y:S03]  /*1130*/  LDG.E R59, desc[UR36][R20.64+-0x4] ;  /* 0xfffffc24143b7981 */ /* 0x001ea6000c1e1900 */
[----:B------:R-:W-:-:S13]  /*1140*/  ISETP.NE.AND.EX P0, PT, RZ, RZ, PT, P0 ;  /* 0x000000ffff00720c */ /* 0x000fda0003f05300 */
[----:B------:R-:W3:Y:S01]  /*1150*/  @P0 LDG.E R61, desc[UR36][R20.64+-0x8] ;  /* 0xfffff824143d0981 */ /* 0x000ee2000c1e1900 */
[C---:B------:R-:W-:Y:S02]  /*1160*/  IADD3 R38, P3, PT, R20.reuse, -0x4, RZ ;  /* 0xfffffffc14267810 */ /* 0x040fe40007f7e0ff */
[----:B------:R-:W-:Y:S02]  /*1170*/  @P0 IADD3 R65, P4, PT, R20, -0x8, RZ ;  /* 0xfffffff814410810 */ /* 0x000fe40007f9e0ff */
[----:B------:R-:W-:Y:S02]  /*1180*/  IADD3.X R39, PT, PT, R21, -0x1, RZ, P3, !PT ;  /* 0xffffffff15277810 */ /* 0x000fe40001ffe4ff */
[----:B------:R-:W-:Y:S02]  /*1190*/  IADD3 R58, P2, PT, R51, -0x8, RZ ;  /* 0xfffffff8333a7810 */ /* 0x000fe40007f5e0ff */
[----:B------:R-:W-:Y:S02]  /*11a0*/  @P0 IADD3.X R68, PT, PT, R21, -0x1, RZ, P4, !PT ;  /* 0xffffffff15440810 */ /* 0x000fe400027fe4ff */
[----:B------:R-:W-:Y:S01]  /*11b0*/  @P0 IADD3 R58, P3, PT, R51, -0xc, RZ ;  /* 0xfffffff4333a0810 */ /* 0x000fe20007f7e0ff */
[----:B------:R-:W-:Y:S01]  /*11c0*/  IMAD.MOV.U32 R36, RZ, RZ, R20 ;  /* 0x000000ffff247224 */ /* 0x000fe200078e0014 */
[----:B------:R-:W-:Y:S01]  /*11d0*/  MOV R37, R21 ;  /* 0x0000001500257202 */ /* 0x000fe20000000f00 */
[----:B------:R-:W-:Y:S01]  /*11e0*/  @P0 IMAD.MOV.U32 R36, RZ, RZ, R38 ;  /* 0x000000ffff240224 */ /* 0x000fe200078e0026 */
[C---:B------:R-:W-:Y:S01]  /*11f0*/  IADD3.X R57, PT, PT, R48.reuse, -0x1, RZ, P2, !PT ;  /* 0xffffffff30397810 */ /* 0x040fe200017fe4ff */
[----:B------:R-:W-:Y:S01]  /*1200*/  @P0 IMAD.MOV.U32 R37, RZ, RZ, R39 ;  /* 0x000000ffff250224 */ /* 0x000fe200078e0027 */
[----:B------:R-:W-:Y:S01]  /*1210*/  @P0 IADD3.X R57, PT, PT, R48, -0x1, RZ, P3, !PT ;  /* 0xffffffff30390810 */ /* 0x000fe20001ffe4ff */
[----:B------:R-:W-:Y:S01]  /*1220*/  @P0 IMAD.MOV.U32 R38, RZ, RZ, R65 ;  /* 0x000000ffff260224 */ /* 0x000fe200078e0041 */
[----:B------:R-:W-:Y:S01]  /*1230*/  @P0 MOV R39, R68 ;  /* 0x0000004400270202 */ /* 0x000fe20000000f00 */
[----:B--2---:R1:W-:Y:S04]  /*1240*/  STG.E desc[UR36][R20.64], R59 ;  /* 0x0000003b14007986 */ /* 0x0043e8000c101924 */
[----:B---3--:R1:W-:Y:S02]  /*1250*/  @P0 STG.E desc[UR36][R20.64+-0x4], R61 ;  /* 0xfffffc3d14000986 */ /* 0x0083e4000c101924 */
.L_x_604:
[----:B------:R-:W-:Y:S05]  /*1260*/  BSYNC.RECONVERGENT B3 ;  /* 0x0000000000037941 */ /* 0x000fea0003800200 */
.L_x_603:
[----:B------:R-:W-:Y:S01]  /*1270*/  ISETP.GE.U32.AND P2, PT, R63, 0x3, PT ;  /* 0x000000033f00780c */ /* 0x000fe20003f46070 */
[----:B------:R-:W-:Y:S03]  /*1280*/  BSSY.RECONVERGENT B3, `(.L_x_605) ;  /* 0x000007b000037945 */ /* 0x000fe60003800200 */
[----:B------:R-:W-:-:S13]  /*1290*/  ISETP.GE.U32.AND.EX P2, PT, R64, RZ, PT, P2 ;  /* 0x000000ff4000720c */ /* 0x000fda0003f46120 */
[----:B------:R-:W-:Y:S05]  /*12a0*/  @!P2 BRA `(.L_x_606) ;  /* 0x0000000400e0a947 */ /* 0x000fea0003800000 */
[----:B------:R-:W-:Y:S01]  /*12b0*/  ISETP.GT.U32.AND P0, PT, R58, R19, PT ;  /* 0x000000133a00720c */ /* 0x000fe20003f04070 */
[----:B------:R-:W-:Y:S03]  /*12c0*/  BSSY.RELIABLE B4, `(.L_x_607) ;  /* 0x0000061000047945 */ /* 0x000fe60003800100 */
[----:B------:R-:W-:-:S13]  /*12d0*/  ISETP.GT.AND.EX P0, PT, R57, R22, PT, P0 ;  /* 0x000000163900720c */ /* 0x000fda0003f04300 */
[----:B------:R-:W-:Y:S05]  /*12e0*/  @!P0 BRA `(.L_x_608) ;  /* 0x0000000400788947 */ /* 0x000fea0003800000 */
[----:B01----:R-:W-:Y:S01]  /*12f0*/  IADD3 R20, P0, PT, -R19, R58, RZ ;  /* 0x0000003a13147210 */ /* 0x003fe20007f1e1ff */
[----:B------:R-:W-:Y:S03]  /*1300*/  BSSY.RECONVERGENT B5, `(.L_x_609) ;  /* 0x0000036000057945 */ /* 0x000fe60003800200 */
[----:B------:R-:W-:Y:S01]  /*1310*/  ISETP.GT.U32.AND P3, PT, R20, 0x30, PT ;  /* 0x000000301400780c */ /* 0x000fe20003f64070 */
[----:B------:R-:W-:Y:S01]  /*1320*/  IMAD.X R20, R57, 0x1, ~R22, P0 ;  /* 0x0000000139147824 */ /* 0x000fe200000e0e16 */
[----:B------:R-:W-:-:S04]  /*1330*/  PLOP3.LUT P0, PT, PT, PT, PT, 0x80, 0x8 ;  /* 0x000000000008781c */ /* 0x000fc80003f0f070 */
[----:B------:R-:W-:-:S13]  /*1340*/  ISETP.GT.AND.EX P3, PT, R20, RZ, PT, P3 ;  /* 0x000000ff1400720c */ /* 0x000fda0003f64330 */
[----:B------:R-:W-:Y:S05]  /*1350*/  @!P3 BRA `(.L_x_610) ;  /* 0x0000000000c0b947 */ /* 0x000fea0003800000 */
[----:B------:R-:W-:Y:S02]  /*1360*/  IADD3 R71, P3, PT, R19, 0x30, RZ ;  /* 0x0000003013477810 */ /* 0x000fe40007f7e0ff */
[----:B------:R-:W-:-:S03]  /*1370*/  PLOP3.LUT P0, PT, PT, PT, PT, 0x8, 0x80 ;  /* 0x000000000080781c */ /* 0x000fc60003f0e170 */
[----:B------:R-:W-:-:S10]  /*1380*/  IMAD.X R70, RZ, RZ, R22, P3 ;  /* 0x000000ffff467224 */ /* 0x000fd400018e0616 */
.L_x_611:
[----:B------:R-:W2:Y:S04]  /*1390*/  LDG.E R21, desc[UR36][R38.64+-0x4] ;  /* 0xfffffc2426157981 */ /* 0x000ea8000c1e1900 */
[----:B--2---:R0:W-:Y:S04]  /*13a0*/  STG.E desc[UR36][R36.64+-0x4], R21 ;  /* 0xfffffc1524007986 */ /* 0x0041e8000c101924 */
[----:B------:R-:W2:Y:S04]  /*13b0*/  LDG.E R59, desc[UR36][R38.64+-0x8] ;  /* 0xfffff824263b7981 */ /* 0x000ea8000c1e1900 */
[----:B--2---:R1:W-:Y:S04]  /*13c0*/  STG.E desc[UR36][R36.64+-0x8], R59 ;  /* 0xfffff83b24007986 */ /* 0x0043e8000c101924 */
[----:B------:R-:W2:Y:S04]  /*13d0*/  LDG.E R61, desc[UR36][R38.64+-0xc] ;  /* 0xfffff424263d7981 */ /* 0x000ea8000c1e1900 */
[----:B--2---:R2:W-:Y:S04]  /*13e0*/  STG.E desc[UR36][R36.64+-0xc], R61 ;  /* 0xfffff43d24007986 */ /* 0x0045e8000c101924 */
[----:B------:R-:W3:Y:S04]  /*13f0*/  LDG.E R65, desc[UR36][R38.64+-0x10] ;  /* 0xfffff02426417981 */ /* 0x000ee8000c1e1900 */
[----:B---3--:R3:W-:Y:S04]  /*1400*/  STG.E desc[UR36][R36.64+-0x10], R65 ;  /* 0xfffff04124007986 */ /* 0x0087e8000c101924 */
[----:B------:R-:W4:Y:S04]  /*1410*/  LDG.E R67, desc[UR36][R38.64+-0x14] ;  /* 0xffffec2426437981 */ /* 0x000f28000c1e1900 */
[----:B----4-:R4:W-:Y:S04]  /*1420*/  STG.E desc[UR36][R36.64+-0x14], R67 ;  /* 0xffffec4324007986 */ /* 0x0109e8000c101924 */
[----:B------:R-:W2:Y:S04]  /*1430*/  LDG.E R69, desc[UR36][R38.64+-0x18] ;  /* 0xffffe82426457981 */ /* 0x000ea8000c1e1900 */
[----:B--2---:R2:W-:Y:S04]  /*1440*/  STG.E desc[UR36][R36.64+-0x18], R69 ;  /* 0xffffe84524007986 */ /* 0x0045e8000c101924 */
[----:B0-----:R-:W3:Y:S04]  /*1450*/  LDG.E R21, desc[UR36][R38.64+-0x1c] ;  /* 0xffffe42426157981 */ /* 0x001ee8000c1e1900 */
[----:B---3--:R0:W-:Y:S04]  /*1460*/  STG.E desc[UR36][R36.64+-0x1c], R21 ;  /* 0xffffe41524007986 */ /* 0x0081e8000c101924 */
[----:B-1----:R-:W3:Y:S04]  /*1470*/  LDG.E R59, desc[UR36][R38.64+-0x20] ;  /* 0xffffe024263b7981 */ /* 0x002ee8000c1e1900 */
[----:B---3--:R1:W-:Y:S04]  /*1480*/  STG.E desc[UR36][R36.64+-0x20], R59 ;  /* 0xffffe03b24007986 */ /* 0x0083e8000c101924 */
[----:B------:R-:W3:Y:S04]  /*1490*/  LDG.E R61, desc[UR36][R38.64+-0x24] ;  /* 0xffffdc24263d7981 */ /* 0x000ee8000c1e1900 */
[----:B---3--:R3:W-:Y:S04]  /*14a0*/  STG.E desc[UR36][R36.64+-0x24], R61 ;  /* 0xffffdc3d24007986 */ /* 0x0087e8000c101924 */
[----:B------:R-:W4:Y:S04]  /*14b0*/  LDG.E R65, desc[UR36][R38.64+-0x28] ;  /* 0xffffd82426417981 */ /* 0x000f28000c1e1900 */
[----:B----4-:R-:W-:Y:S04]  /*14c0*/  STG.E desc[UR36][R36.64+-0x28], R65 ;  /* 0xffffd84124007986 */ /* 0x010fe8000c101924 */
[----:B------:R-:W4:Y:S04]  /*14d0*/  LDG.E R67, desc[UR36][R38.64+-0x2c] ;  /* 0xffffd42426437981 */ /* 0x000f28000c1e1900 */
[----:B----4-:R4:W-:Y:S04]  /*14e0*/  STG.E desc[UR36][R36.64+-0x2c], R67 ;  /* 0xffffd44324007986 */ /* 0x0109e8000c101924 */
[----:B--2---:R-:W2:Y:S04]  /*14f0*/  LDG.E R69, desc[UR36][R38.64+-0x30] ;  /* 0xffffd02426457981 */ /* 0x004ea8000c1e1900 */
[----:B--2---:R-:W-:Y:S04]  /*1500*/  STG.E desc[UR36][R36.64+-0x30], R69 ;  /* 0xffffd04524007986 */ /* 0x004fe8000c101924 */
[----:B0-----:R-:W2:Y:S04]  /*1510*/  LDG.E R21, desc[UR36][R38.64+-0x34] ;  /* 0xffffcc2426157981 */ /* 0x001ea8000c1e1900 */
[----:B--2---:R0:W-:Y:S04]  /*1520*/  STG.E desc[UR36][R36.64+-0x34], R21 ;  /* 0xffffcc1524007986 */ /* 0x0041e8000c101924 */
[----:B-1----:R-:W2:Y:S04]  /*1530*/  LDG.E R59, desc[UR36][R38.64+-0x38] ;  /* 0xffffc824263b7981 */ /* 0x002ea8000c1e1900 */
[----:B--2---:R-:W-:Y:S04]  /*1540*/  STG.E desc[UR36][R36.64+-0x38], R59 ;  /* 0xffffc83b24007986 */ /* 0x004fe8000c101924 */
[----:B---3--:R-:W2:Y:S01]  /*1550*/  LDG.E R61, desc[UR36][R38.64+-0x3c] ;  /* 0xffffc424263d7981 */ /* 0x008ea2000c1e1900 */
[----:B------:R-:W-:-:S04]  /*1560*/  IADD3 R58, P3, PT, R58, -0x40, RZ ;  /* 0xffffffc03a3a7810 */ /* 0x000fc80007f7e0ff */
[----:B------:R-:W-:Y:S02]  /*1570*/  IADD3.X R57, PT, PT, R57, -0x1, RZ, P3, !PT ;  /* 0xffffffff39397810 */ /* 0x000fe40001ffe4ff */
[----:B------:R-:W-:Y:S02]  /*1580*/  ISETP.GT.U32.AND P3, PT, R58, R71, PT ;  /* 0x000000473a00720c */ /* 0x000fe40003f64070 */
[----:B----4-:R-:W-:Y:S02]  /*1590*/  IADD3 R67, P4, PT, R38, -0x40, RZ ;  /* 0xffffffc026437810 */ /* 0x010fe40007f9e0ff */
[----:B------:R-:W-:Y:S01]  /*15a0*/  ISETP.GT.AND.EX P3, PT, R57, R70, PT, P3 ;  /* 0x000000463900720c */ /* 0x000fe20003f64330 */
[----:B--2---:R-:W-:Y:S04]  /*15b0*/  STG.E desc[UR36][R36.64+-0x3c], R61 ;  /* 0xffffc43d24007986 */ /* 0x004fe8000c101924 */
[----:B------:R1:W2:Y:S01]  /*15c0*/  LDG.E R65, desc[UR36][R38.64+-0x40] ;  /* 0xffffc02426417981 */ /* 0x0002a2000c1e1900 */
[----:B------:R-:W-:-:S02]  /*15d0*/  IADD3.X R68, PT, PT, R39, -0x1, RZ, P4, !PT ;  /* 0xffffffff27447810 */ /* 0x000fc400027fe4ff */
[----:B------:R-:W-:-:S04]  /*15e0*/  IADD3 R20, P4, PT, R36, -0x40, RZ ;  /* 0xffffffc024147810 */ /* 0x000fc80007f9e0ff */
[----:B0-----:R-:W-:Y:S01]  /*15f0*/  IADD3.X R21, PT, PT, R37, -0x1, RZ, P4, !PT ;  /* 0xffffffff25157810 */ /* 0x001fe200027fe4ff */
[----:B-1----:R-:W-:Y:S01]  /*1600*/  IMAD.MOV.U32 R38, RZ, RZ, R67 ;  /* 0x000000ffff267224 */ /* 0x002fe200078e0043 */
[----:B------:R-:W-:Y:S01]  /*1610*/  MOV R39, R68 ;  /* 0x0000004400277202 */ /* 0x000fe20000000f00 */
[----:B--2---:R0:W-:Y:S02]  /*1620*/  STG.E desc[UR36][R36.64+-0x40], R65 ;  /* 0xffffc04124007986 */ /* 0x0041e4000c101924 */
[----:B0-----:R-:W-:Y:S02]  /*1630*/  IMAD.MOV.U32 R36, RZ, RZ, R20 ;  /* 0x000000ffff247224 */ /* 0x001fe400078e0014 */
[----:B------:R-:W-:Y:S01]  /*1640*/  IMAD.MOV.U32 R37, RZ, RZ, R21 ;  /* 0x000000ffff257224 */ /* 0x000fe200078e0015 */
[----:B------:R-:W-:Y:S06]  /*1650*/  @P3 BRA `(.L_x_611) ;  /* 0xfffffffc004c3947 */ /* 0x000fec000383ffff */
.L_x_610:
[----:B------:R-:W-:Y:S05]  /*1660*/  BSYNC.RECONVERGENT B5 ;  /* 0x0000000000057941 */ /* 0x000fea0003800200 */
.L_x_609:
[----:B------:R-:W-:Y:S01]  /*1670*/  IADD3 R20, P4, PT, -R19, R58, RZ ;  /* 0x0000003a13147210 */ /* 0x000fe20007f9e1ff */
[----:B------:R-:W-:Y:S03]  /*1680*/  BSSY.RECONVERGENT B5, `(.L_x_612) ;  /* 0x0000020000057945 */ /* 0x000fe60003800200 */
[----:B------:R-:W-:Y:S01]  /*1690*/  ISETP.GT.U32.AND P3, PT, R20, 0x10, PT ;  /* 0x000000101400780c */ /* 0x000fe20003f64070 */
[----:B------:R-:W-:-:S05]  /*16a0*/  IMAD.X R20, R57, 0x1, ~R22, P4 ;  /* 0x0000000139147824 */ /* 0x000fca00020e0e16 */
[----:B------:R-:W-:-:S13]  /*16b0*/  ISETP.GT.AND.EX P3, PT, R20, RZ, PT, P3 ;  /* 0x000000ff1400720c */ /* 0x000fda0003f64330 */
[----:B------:R-:W-:Y:S05]  /*16c0*/  @!P3 BRA `(.L_x_613) ;  /* 0x00000000006cb947 */ /* 0x000fea0003800000 */
[----:B------:R-:W2:Y:S04]  /*16d0*/  LDG.E R21, desc[UR36][R38.64+-0x4] ;  /* 0xfffffc2426157981 */ /* 0x000ea8000c1e1900 */
[----:B--2---:R0:W-:Y:S04]  /*16e0*/  STG.E desc[UR36][R36.64+-0x4], R21 ;  /* 0xfffffc1524007986 */ /* 0x0041e8000c101924 */
[----:B------:R-:W2:Y:S04]  /*16f0*/  LDG.E R59, desc[UR36][R38.64+-0x8] ;  /* 0xfffff824263b7981 */ /* 0x000ea8000c1e1900 */
[----:B--2---:R-:W-:Y:S04]  /*1700*/  STG.E desc[UR36][R36.64+-0x8], R59 ;  /* 0xfffff83b24007986 */ /* 0x004fe8000c101924 */
[----:B------:R-:W2:Y:S04]  /*1710*/  LDG.E R61, desc[UR36][R38.64+-0xc] ;  /* 0xfffff424263d7981 */ /* 0x000ea8000c1e1900 */
[----:B--2---:R-:W-:Y:S04]  /*1720*/  STG.E desc[UR36][R36.64+-0xc], R61 ;  /* 0xfffff43d24007986 */ /* 0x004fe8000c101924 */
[----:B------:R-:W2:Y:S04]  /*1730*/  LDG.E R65, desc[UR36][R38.64+-0x10] ;  /* 0xfffff02426417981 */ /* 0x000ea8000c1e1900 */
[----:B--2---:R1:W-:Y:S04]  /*1740*/  STG.E desc[UR36][R36.64+-0x10], R65 ;  /* 0xfffff04124007986 */ /* 0x0043e8000c101924 */
[----:B------:R-:W2:Y:S04]  /*1750*/  LDG.E R67, desc[UR36][R38.64+-0x14] ;  /* 0xffffec2426437981 */ /* 0x000ea8000c1e1900 */
[----:B--2---:R-:W-:Y:S04]  /*1760*/  STG.E desc[UR36][R36.64+-0x14], R67 ;  /* 0xffffec4324007986 */ /* 0x004fe8000c101924 */
[----:B------:R-:W2:Y:S04]  /*1770*/  LDG.E R69, desc[UR36][R38.64+-0x18] ;  /* 0xffffe82426457981 */ /* 0x000ea8000c1e1900 */
[----:B--2---:R-:W-:Y:S04]  /*1780*/  STG.E desc[UR36][R36.64+-0x18], R69 ;  /* 0xffffe84524007986 */ /* 0x004fe8000c101924 */
[----:B0-----:R-:W2:Y:S01]  /*1790*/  LDG.E R21, desc[UR36][R38.64+-0x1c] ;  /* 0xffffe42426157981 */ /* 0x001ea2000c1e1900 */
[----:B-1----:R-:W-:-:S02]  /*17a0*/  IADD3 R65, P4, PT, R38, -0x20, RZ ;  /* 0xffffffe026417810 */ /* 0x002fc40007f9e0ff */
[----:B------:R-:W-:Y:S01]  /*17b0*/  IADD3 R20, P5, PT, R36, -0x20, RZ ;  /* 0xffffffe024147810 */ /* 0x000fe20007fbe0ff */
[----:B--2---:R-:W-:Y:S04]  /*17c0*/  STG.E desc[UR36][R36.64+-0x1c], R21 ;  /* 0xffffe41524007986 */ /* 0x004fe8000c101924 */
[----:B------:R0:W2:Y:S01]  /*17d0*/  LDG.E R59, desc[UR36][R38.64+-0x20] ;  /* 0xffffe024263b7981 */ /* 0x0000a2000c1e1900 */
[----:B------:R-:W-:Y:S02]  /*17e0*/  IADD3.X R68, PT, PT, R39, -0x1, RZ, P4, !PT ;  /* 0xffffffff27447810 */ /* 0x000fe400027fe4ff */
[----:B------:R-:W-:Y:S02]  /*17f0*/  IADD3.X R61, PT, PT, R37, -0x1, RZ, P5, !PT ;  /* 0xffffffff253d7810 */ /* 0x000fe40002ffe4ff */
[----:B------:R-:W-:-:S02]  /*1800*/  IADD3 R58, P3, PT, R58, -0x20, RZ ;  /* 0xffffffe03a3a7810 */ /* 0x000fc40007f7e0ff */
[----:B------:R-:W-:Y:S02]  /*1810*/  PLOP3.LUT P0, PT, PT, PT, PT, 0x8, 0x80 ;  /* 0x000000000080781c */ /* 0x000fe40003f0e170 */
[----:B------:R-:W-:Y:S01]  /*1820*/  IADD3.X R57, PT, PT, R57, -0x1, RZ, P3, !PT ;  /* 0xffffffff39397810 */ /* 0x000fe20001ffe4ff */
[----:B0-----:R-:W-:Y:S01]  /*1830*/  IMAD.MOV.U32 R39, RZ, RZ, R68 ;  /* 0x000000ffff277224 */ /* 0x001fe200078e0044 */
[----:B------:R-:W-:Y:S01]  /*1840*/  MOV R38, R65 ;  /* 0x0000004100267202 */ /* 0x000fe20000000f00 */
[----:B--2---:R0:W-:Y:S02]  /*1850*/  STG.E desc[UR36][R36.64+-0x20], R59 ;  /* 0xffffe03b24007986 */ /* 0x0041e4000c101924 */
[----:B0-----:R-:W-:Y:S02]  /*1860*/  IMAD.MOV.U32 R36, RZ, RZ, R20 ;  /* 0x000000ffff247224 */ /* 0x001fe400078e0014 */
[----:B------:R-:W-:-:S07]  /*1870*/  IMAD.MOV.U32 R37, RZ, RZ, R61 ;  /* 0x000000ffff257224 */ /* 0x000fce00078e003d */
.L_x_613:
[----:B------:R-:W-:Y:S05]  /*1880*/  BSYNC.RECONVERGENT B5 ;  /* 0x0000000000057941 */ /* 0x000fea0003800200 */
.L_x_612:
[----:B------:R-:W-:-:S04]  /*1890*/  ISETP.NE.U32.AND P3, PT, R58, R19, PT ;  /* 0x000000133a00720c */ /* 0x000fc80003f65070 */
[----:B------:R-:W-:-:S13]  /*18a0*/  ISETP.NE.OR.EX P0, PT, R57, R22, P0, P3 ;  /* 0x000000163900720c */ /* 0x000fda0000705730 */
[----:B------:R-:W-:Y:S05]  /*18b0*/  @!P0 BREAK.RELIABLE B4 ;  /* 0x0000000000048942 */ /* 0x000fea0003800100 */
[----:B------:R-:W-:Y:S05]  /*18c0*/  @!P0 BRA `(.L_x_606) ;  /* 0x0000000000588947 */ /* 0x000fea0003800000 */
.L_x_608:
[----:B------:R-:W-:Y:S05]  /*18d0*/  BSYNC.RELIABLE B4 ;  /* 0x0000000000047941 */ /* 0x000fea0003800100 */
.L_x_607:
[----:B01----:R-:W2:Y:S04]  /*18e0*/  LDG.E R21, desc[UR36][R38.64+-0x4] ;  /* 0xfffffc2426157981 */ /* 0x003ea8000c1e1900 */
[----:B--2---:R0:W-:Y:S04]  /*18f0*/  STG.E desc[UR36][R36.64+-0x4], R21 ;  /* 0xfffffc1524007986 */ /* 0x0041e8000c101924 */
[----:B------:R-:W2:Y:S04]  /*1900*/  LDG.E R59, desc[UR36][R38.64+-0x8] ;  /* 0xfffff824263b7981 */ /* 0x000ea8000c1e1900 */
[----:B--2---:R-:W-:Y:S04]  /*1910*/  STG.E desc[UR36][R36.64+-0x8], R59 ;  /* 0xfffff83b24007986 */ /* 0x004fe8000c101924 */
[----:B------:R-:W2:Y:S01]  /*1920*/  LDG.E R61, desc[UR36][R38.64+-0xc] ;  /* 0xfffff424263d7981 */ /* 0x000ea2000c1e1900 */
[----:B------:R-:W-:-:S04]  /*1930*/  IADD3 R58, P0, PT, R58, -0x10, RZ ;  /* 0xfffffff03a3a7810 */ /* 0x000fc80007f1e0ff */
[----:B------:R-:W-:Y:S02]  /*1940*/  IADD3.X R57, PT, PT, R57, -0x1, RZ, P0, !PT ;  /* 0xffffffff39397810 */ /* 0x000fe400007fe4ff */
[----:B------:R-:W-:Y:S02]  /*1950*/  ISETP.NE.U32.AND P0, PT, R19, R58, PT ;  /* 0x0000003a1300720c */ /* 0x000fe40003f05070 */
[----:B------:R-:W-:Y:S02]  /*1960*/  IADD3 R67, P3, PT, R38, -0x10, RZ ;  /* 0xfffffff026437810 */ /* 0x000fe40007f7e0ff */
[----:B------:R-:W-:Y:S01]  /*1970*/  ISETP.NE.AND.EX P0, PT, R22, R57, PT, P0 ;  /* 0x000000391600720c */ /* 0x000fe20003f05300 */
[----:B--2---:R-:W-:Y:S04]  /*1980*/  STG.E desc[UR36][R36.64+-0xc], R61 ;  /* 0xfffff43d24007986 */ /* 0x004fe8000c101924 */
[----:B------:R1:W2:Y:S01]  /*1990*/  LDG.E R65, desc[UR36][R38.64+-0x10] ;  /* 0xfffff02426417981 */ /* 0x0002a2000c1e1900 */
[----:B------:R-:W-:-:S02]  /*19a0*/  IADD3.X R68, PT, PT, R39, -0x1, RZ, P3, !PT ;  /* 0xffffffff27447810 */ /* 0x000fc40001ffe4ff */
[----:B------:R-:W-:-:S04]  /*19b0*/  IADD3 R20, P3, PT, R36, -0x10, RZ ;  /* 0xfffffff024147810 */ /* 0x000fc80007f7e0ff */
[----:B0-----:R-:W-:Y:S02]  /*19c0*/  IADD3.X R21, PT, PT, R37, -0x1, RZ, P3, !PT ;  /* 0xffffffff25157810 */ /* 0x001fe40001ffe4ff */
[----:B-1----:R-:W-:Y:S01]  /*19d0*/  MOV R38, R67 ;  /* 0x0000004300267202 */ /* 0x002fe20000000f00 */
[----:B------:R-:W-:Y:S01]  /*19e0*/  IMAD.MOV.U32 R39, RZ, RZ, R68 ;  /* 0x000000ffff277224 */ /* 0x000fe200078e0044 */
[----:B--2---:R0:W-:Y:S02]  /*19f0*/  STG.E desc[UR36][R36.64+-0x10], R65 ;  /* 0xfffff04124007986 */ /* 0x0041e4000c101924 */
[----:B0-----:R-:W-:Y:S02]  /*1a00*/  IMAD.MOV.U32 R36, RZ, RZ, R20 ;  /* 0x000000ffff247224 */ /* 0x001fe400078e0014 */
[----:B------:R-:W-:Y:S01]  /*1a10*/  IMAD.MOV.U32 R37, RZ, RZ, R21 ;  /* 0x000000ffff257224 */ /* 0x000fe200078e0015 */
[----:B------:R-:W-:Y:S06]  /*1a20*/  @P0 BRA `(.L_x_607) ;  /* 0xfffffffc00ac0947 */ /* 0x000fec000383ffff */
.L_x_606:
[----:B------:R-:W-:Y:S05]  /*1a30*/  BSYNC.RECONVERGENT B3 ;  /* 0x0000000000037941 */ /* 0x000fea0003800200 */
.L_x_605:
[----:B01----:R-:W-:Y:S01]  /*1a40*/  IADD3 R20, P0, PT, R10, 0x8, RZ ;  /* 0x000000080a147810 */ /* 0x003fe20007f1e0ff */
[----:B------:R-:W-:Y:S01]  /*1a50*/  BSSY.RECONVERGENT B3, `(.L_x_614) ;  /* 0x0000026000037945 */ /* 0x000fe20003800200 */
[----:B------:R-:W-:Y:S01]  /*1a60*/  IMAD.MOV.U32 R57, RZ, RZ, R50 ;  /* 0x000000ffff397224 */ /* 0x000fe200078e0032 */
[----:B------:R-:W-:Y:S01]  /*1a70*/  MOV R37, R9 ;  /* 0x0000000900257202 */ /* 0x000fe20000000f00 */
[----:B------:R-:W-:Y:S01]  /*1a80*/  IMAD.MOV.U32 R39, RZ, RZ, R52 ;  /* 0x000000ffff277224 */ /* 0x000fe200078e0034 */
[----:B------:R-:W-:Y:S01]  /*1a90*/  IADD3.X R21, PT, PT, RZ, R11, RZ, P0, !PT ;  /* 0x0000000bff157210 */ /* 0x000fe200007fe4ff */
[----:B------:R-:W-:Y:S01]  /*1aa0*/  IMAD.MOV.U32 R36, RZ, RZ, R8 ;  /* 0x000000ffff247224 */ /* 0x000fe200078e0008 */
[----:B------:R-:W-:Y:S06]  /*1ab0*/  @!P1 BRA `(.L_x_615) ;  /* 0x00000000007c9947 */ /* 0x000fec0003800000 */
[----:B------:R-:W2:Y:S01]  /*1ac0*/  LDG.E R59, desc[UR36][R10.64] ;  /* 0x000000240a3b7981 */ /* 0x000ea2000c1e1900 */
[----:B------:R-:W-:Y:S01]  /*1ad0*/  ISETP.NE.U32.AND P0, PT, R66, RZ, PT ;  /* 0x000000ff4200720c */ /* 0x000fe20003f05070 */
[----:B------:R-:W-:Y:S01]  /*1ae0*/  IMAD.MOV.U32 R20, RZ, RZ, R8 ;  /* 0x000000ffff147224 */ /* 0x000fe200078e0008 */
[----:B------:R-:W-:Y:S01]  /*1af0*/  MOV R39, R56 ;  /* 0x0000003800277202 */ /* 0x000fe20000000f00 */
[----:B------:R-:W-:Y:S01]  /*1b00*/  IMAD.MOV.U32 R21, RZ, RZ, R9 ;  /* 0x000000ffff157224 */ /* 0x000fe200078e0009 */
[----:B------:R-:W-:Y:S01]  /*1b10*/  ISETP.NE.AND.EX P0, PT, RZ, RZ, PT, P0 ;  /* 0x000000ffff00720c */ /* 0x000fe20003f05300 */
[----:B------:R-:W-:Y:S02]  /*1b20*/  IMAD.MOV.U32 R57, RZ, RZ, R54 ;  /* 0x000000ffff397224 */ /* 0x000fe400078e0036 */
[----:B------:R-:W-:Y:S02]  /*1b30*/  IMAD.MOV.U32 R36, RZ, RZ, R10 ;  /* 0x000000ffff247224 */ /* 0x000fe400078e000a */
[----:B------:R-:W-:Y:S01]  /*1b40*/  IMAD.MOV.U32 R37, RZ, RZ, R11 ;  /* 0x000000ffff257224 */ /* 0x000fe200078e000b */
[----:B--2---:R0:W-:Y:S07]  /*1b50*/  STG.E desc[UR36][R10.64+0x4], R59 ;  /* 0x0000043b0a007986 */ /* 0x0041ee000c101924 */
[----:B------:R-:W-:Y:S05]  /*1b60*/  @!P0 BRA `(.L_x_615) ;  /* 0x0000000000508947 */ /* 0x000fea0003800000 */
[----:B------:R-:W-:Y:S01]  /*1b70*/  ISETP.NE.U32.AND P0, PT, R66, 0x1, PT ;  /* 0x000000014200780c */ /* 0x000fe20003f05070 */
[----:B0-----:R-:W2:Y:S03]  /*1b80*/  LDG.E R59, desc[UR36][R10.64+-0x4] ;  /* 0xfffffc240a3b7981 */ /* 0x001ea6000c1e1900 */
[----:B------:R-:W-:-:S13]  /*1b90*/  ISETP.NE.AND.EX P0, PT, RZ, RZ, PT, P0 ;  /* 0x000000ffff00720c */ /* 0x000fda0003f05300 */
[----:B------:R-:W3:Y:S01]  /*1ba0*/  @P0 LDG.E R61, desc[UR36][R10.64+-0x8] ;  /* 0xfffff8240a3d0981 */ /* 0x000ee2000c1e1900 */
[----:B------:R-:W-:Y:S02]  /*1bb0*/  IADD3 R57, P1, PT, R54, -0x4, RZ ;  /* 0xfffffffc36397810 */ /* 0x000fe40007f3e0ff */
[----:B------:R-:W-:Y:S02]  /*1bc0*/  IADD3 R36, P3, PT, R10, -0x4, RZ ;  /* 0xfffffffc0a247810 */ /* 0x000fe40007f7e0ff */
[----:B------:R-:W-:Y:S02]  /*1bd0*/  IADD3.X R39, PT, PT, R56, -0x1, RZ, P1, !PT ;  /* 0xffffffff38277810 */ /* 0x000fe40000ffe4ff */
[----:B------:R-:W-:Y:S02]  /*1be0*/  @P0 IADD3 R38, P1, PT, R10, -0x8, RZ ;  /* 0xfffffff80a260810 */ /* 0x000fe40007f3e0ff */
[----:B------:R-:W-:Y:S02]  /*1bf0*/  IADD3.X R37, PT, PT, R11, -0x1, RZ, P3, !PT ;  /* 0xffffffff0b257810 */ /* 0x000fe40001ffe4ff */
[----:B------:R-:W-:-:S02]  /*1c00*/  @P0 IADD3 R57, P4, PT, R54, -0x8, RZ ;  /* 0xfffffff836390810 */ /* 0x000fc40007f9e0ff */
[----:B------:R-:W-:Y:S01]  /*1c10*/  @P0 IADD3.X R65, PT, PT, R11, -0x1, RZ, P1, !PT ;  /* 0xffffffff0b410810 */ /* 0x000fe20000ffe4ff */
[----:B------:R-:W-:Y:S01]  /*1c20*/  IMAD.MOV.U32 R20, RZ, RZ, R10 ;  /* 0x000000ffff147224 */ /* 0x000fe200078e000a */
[----:B------:R-:W-:Y:S01]  /*1c30*/  MOV R21, R11 ;  /* 0x0000000b00157202 */ /* 0x000fe20000000f00 */
[----:B------:R-:W-:Y:S01]  /*1c40*/  @P0 IMAD.MOV.U32 R20, RZ, RZ, R36 ;  /* 0x000000ffff140224 */ /* 0x000fe200078e0024 */
[----:B------:R-:W-:Y:S01]  /*1c50*/  @P0 IADD3.X R39, PT, PT, R56, -0x1, RZ, P4, !PT ;  /* 0xffffffff38270810 */ /* 0x000fe200027fe4ff */
[----:B------:R-:W-:Y:S01]  /*1c60*/  @P0 IMAD.MOV.U32 R21, RZ, RZ, R37 ;  /* 0x000000ffff150224 */ /* 0x000fe200078e0025 */
[----:B------:R-:W-:Y:S01]  /*1c70*/  @P0 MOV R37, R65 ;  /* 0x0000004100250202 */ /* 0x000fe20000000f00 */
[----:B------:R-:W-:Y:S01]  /*1c80*/  @P0 IMAD.MOV.U32 R36, RZ, RZ, R38 ;  /* 0x000000ffff240224 */ /* 0x000fe200078e0026 */
[----:B--2---:R1:W-:Y:S04]  /*1c90*/  STG.E desc[UR36][R10.64], R59 ;  /* 0x0000003b0a007986 */ /* 0x0043e8000c101924 */
[----:B---3--:R1:W-:Y:S02]  /*1ca0*/  @P0 STG.E desc[UR36][R10.64+-0x4], R61 ;  /* 0xfffffc3d0a000986 */ /* 0x0083e4000c101924 */
.L_x_615:
[----:B------:R-:W-:Y:S05]  /*1cb0*/  BSYNC.RECONVERGENT B3 ;  /* 0x0000000000037941 */ /* 0x000fea0003800200 */
.L_x_614:
[----:B------:R-:W-:Y:S04]  /*1cc0*/  BSSY.RECONVERGENT B3, `(.L_x_616) ;  /* 0x000007a000037945 */ /* 0x000fe80003800200 */
        /* <DEDUP_REMOVED lines=15> */
.L_x_622:
        /* <DEDUP_REMOVED lines=19> */
[----:B----4-:R4:W-:Y:S04]  /*1ef0*/  STG.E desc[UR36][R20.64+-0x28], R65 ;  /* 0xffffd84114007986 */ /* 0x0109e8000c101924 */
[----:B------:R-:W2:Y:S04]  /*1f00*/  LDG.E R67, desc[UR36][R36.64+-0x2c] ;  /* 0xffffd42424437981 */ /* 0x000ea8000c1e1900 */
[----:B--2---:R-:W-:Y:S04]  /*1f10*/  STG.E desc[UR36][R20.64+-0x2c], R67 ;  /* 0xffffd44314007986 */ /* 0x004fe8000c101924 */
[----:B------:R-:W2:Y:S04]  /*1f20*/  LDG.E R69, desc[UR36][R36.64+-0x30] ;  /* 0xffffd02424457981 */ /* 0x000ea8000c1e1900 */
[----:B--2---:R-:W-:Y:S04]  /*1f30*/  STG.E desc[UR36][R20.64+-0x30], R69 ;  /* 0xffffd04514007986 */ /* 0x004fe8000c101924 */
[----:B0-----:R-:W2:Y:S04]  /*1f40*/  LDG.E R11, desc[UR36][R36.64+-0x34] ;  /* 0xffffcc24240b7981 */ /* 0x001ea8000c1e1900 */
[----:B--2---:R0:W-:Y:S04]  /*1f50*/  STG.E desc[UR36][R20.64+-0x34], R11 ;  /* 0xffffcc0b14007986 */ /* 0x0041e8000c101924 */
[----:B-1----:R-:W2:Y:S04]  /*1f60*/  LDG.E R59, desc[UR36][R36.64+-0x38] ;  /* 0xffffc824243b7981 */ /* 0x002ea8000c1e1900 */
[----:B--2---:R1:W-:Y:S04]  /*1f70*/  STG.E desc[UR36][R20.64+-0x38], R59 ;  /* 0xffffc83b14007986 */ /* 0x0043e8000c101924 */
[----:B---3--:R-:W2:Y:S01]  /*1f80*/  LDG.E R61, desc[UR36][R36.64+-0x3c] ;  /* 0xffffc424243d7981 */ /* 0x008ea2000c1e1900 */
[----:B------:R-:W-:-:S04]  /*1f90*/  IADD3 R57, P1, PT, R57, -0x40, RZ ;  /* 0xffffffc039397810 */ /* 0x000fc80007f3e0ff */
[----:B------:R-:W-:Y:S02]  /*1fa0*/  IADD3.X R39, PT, PT, R39, -0x1, RZ, P1, !PT ;  /* 0xffffffff27277810 */ /* 0x000fe40000ffe4ff */
[----:B------:R-:W-:-:S04]  /*1fb0*/  ISETP.GT.U32.AND P1, PT, R57, R54, PT ;  /* 0x000000363900720c */ /* 0x000fc80003f24070 */
[----:B------:R-:W-:Y:S01]  /*1fc0*/  ISETP.GT.AND.EX P1, PT, R39, R56, PT, P1 ;  /* 0x000000382700720c */ /* 0x000fe20003f24310 */
[----:B--2---:R-:W-:Y:S04]  /*1fd0*/  STG.E desc[UR36][R20.64+-0x3c], R61 ;  /* 0xffffc43d14007986 */ /* 0x004fe8000c101924 */
[----:B----4-:R2:W3:Y:S01]  /*1fe0*/  LDG.E R65, desc[UR36][R36.64+-0x40] ;  /* 0xffffc02424417981 */ /* 0x0104e2000c1e1900 */
[----:B------:R-:W-:Y:S02]  /*1ff0*/  IADD3 R10, P3, PT, R20, -0x40, RZ ;  /* 0xffffffc0140a7810 */ /* 0x000fe40007f7e0ff */
[----:B------:R-:W-:Y:S02]  /*2000*/  IADD3 R38, P2, PT, R36, -0x40, RZ ;  /* 0xffffffc024267810 */ /* 0x000fe40007f5e0ff */
[----:B0-----:R-:W-:-:S02]  /*2010*/  IADD3.X R11, PT, PT, R21, -0x1, RZ, P3, !PT ;  /* 0xffffffff150b7810 */ /* 0x001fc40001ffe4ff */
[----:B-1----:R-:W-:Y:S01]  /*2020*/  IADD3.X R59, PT, PT, R37, -0x1, RZ, P2, !PT ;  /* 0xffffffff253b7810 */ /* 0x002fe200017fe4ff */
[----:B--2---:R-:W-:-:S03]  /*2030*/  IMAD.MOV.U32 R36, RZ, RZ, R38 ;  /* 0x000000ffff247224 */ /* 0x004fc600078e0026 */
[----:B------:R-:W-:Y:S01]  /*2040*/  MOV R37, R59 ;  /* 0x0000003b00257202 */ /* 0x000fe20000000f00 */
[----:B---3--:R0:W-:Y:S02]  /*2050*/  STG.E desc[UR36][R20.64+-0x40], R65 ;  /* 0xffffc04114007986 */ /* 0x0081e4000c101924 */
[----:B0-----:R-:W-:Y:S02]  /*2060*/  IMAD.MOV.U32 R20, RZ, RZ, R10 ;  /* 0x000000ffff147224 */ /* 0x001fe400078e000a */
[----:B------:R-:W-:Y:S01]  /*2070*/  IMAD.MOV.U32 R21, RZ, RZ, R11 ;  /* 0x000000ffff157224 */ /* 0x000fe200078e000b */
[----:B------:R-:W-:Y:S06]  /*2080*/  @P1 BRA `(.L_x_622) ;  /* 0xfffffffc004c1947 */ /* 0x000fec000383ffff */
.L_x_621:
[----:B------:R-:W-:Y:S05]  /*2090*/  BSYNC.RECONVERGENT B5 ;  /* 0x0000000000057941 */ /* 0x000fea0003800200 */
.L_x_620:
        /* <DEDUP_REMOVED lines=9> */
[----:B--2---:R1:W-:Y:S04]  /*2130*/  STG.E desc[UR36][R20.64+-0x8], R59 ;  /* 0xfffff83b14007986 */ /* 0x0043e8000c101924 */
[----:B------:R-:W2:Y:S04]  /*2140*/  LDG.E R61, desc[UR36][R36.64+-0xc] ;  /* 0xfffff424243d7981 */ /* 0x000ea8000c1e1900 */
[----:B--2---:R-:W-:Y:S04]  /*2150*/  STG.E desc[UR36][R20.64+-0xc], R61 ;  /* 0xfffff43d14007986 */ /* 0x004fe8000c101924 */
[----:B------:R-:W2:Y:S04]  /*2160*/  LDG.E R65, desc[UR36][R36.64+-0x10] ;  /* 0xfffff02424417981 */ /* 0x000ea8000c1e1900 */
[----:B--2---:R2:W-:Y:S04]  /*2170*/  STG.E desc[UR36][R20.64+-0x10], R65 ;  /* 0xfffff04114007986 */ /* 0x0045e8000c101924 */
[----:B------:R-:W3:Y:S04]  /*2180*/  LDG.E R67, desc[UR36][R36.64+-0x14] ;  /* 0xffffec2424437981 */ /* 0x000ee8000c1e1900 */
[----:B---3--:R-:W-:Y:S04]  /*2190*/  STG.E desc[UR36][R20.64+-0x14], R67 ;  /* 0xffffec4314007986 */ /* 0x008fe8000c101924 */
[----:B------:R-:W3:Y:S04]  /*21a0*/  LDG.E R69, desc[UR36][R36.64+-0x18] ;  /* 0xffffe82424457981 */ /* 0x000ee8000c1e1900 */
[----:B---3--:R-:W-:Y:S04]  /*21b0*/  STG.E desc[UR36][R20.64+-0x18], R69 ;  /* 0xffffe84514007986 */ /* 0x008fe8000c101924 */
[----:B0-----:R-:W3:Y:S01]  /*21c0*/  LDG.E R11, desc[UR36][R36.64+-0x1c] ;  /* 0xffffe424240b7981 */ /* 0x001ee2000c1e1900 */
[----:B------:R-:W-:-:S02]  /*21d0*/  IADD3 R38, P2, PT, R36, -0x20, RZ ;  /* 0xffffffe024267810 */ /* 0x000fc40007f5e0ff */
[----:B------:R-:W-:Y:S01]  /*21e0*/  IADD3 R10, P3, PT, R20, -0x20, RZ ;  /* 0xffffffe0140a7810 */ /* 0x000fe20007f7e0ff */
[----:B---3--:R-:W-:Y:S04]  /*21f0*/  STG.E desc[UR36][R20.64+-0x1c], R11 ;  /* 0xffffe40b14007986 */ /* 0x008fe8000c101924 */
[----:B-1----:R0:W3:Y:S01]  /*2200*/  LDG.E R59, desc[UR36][R36.64+-0x20] ;  /* 0xffffe024243b7981 */ /* 0x0020e2000c1e1900 */
[----:B--2---:R-:W-:Y:S02]  /*2210*/  IADD3.X R65, PT, PT, R37, -0x1, RZ, P2, !PT ;  /* 0xffffffff25417810 */ /* 0x004fe400017fe4ff */
[----:B------:R-:W-:Y:S02]  /*2220*/  IADD3.X R61, PT, PT, R21, -0x1, RZ, P3, !PT ;  /* 0xffffffff153d7810 */ /* 0x000fe40001ffe4ff */
[----:B------:R-:W-:-:S02]  /*2230*/  IADD3 R57, P1, PT, R57, -0x20, RZ ;  /* 0xffffffe039397810 */ /* 0x000fc40007f3e0ff */
[----:B------:R-:W-:Y:S02]  /*2240*/  PLOP3.LUT P0, PT, PT, PT, PT, 0x8, 0x80 ;  /* 0x000000000080781c */ /* 0x000fe40003f0e170 */
[----:B------:R-:W-:Y:S01]  /*2250*/  IADD3.X R39, PT, PT, R39, -0x1, RZ, P1, !PT ;  /* 0xffffffff27277810 */ /* 0x000fe20000ffe4ff */
[----:B0-----:R-:W-:Y:S01]  /*2260*/  IMAD.MOV.U32 R37, RZ, RZ, R65 ;  /* 0x000000ffff257224 */ /* 0x001fe200078e0041 */
[----:B------:R-:W-:Y:S01]  /*2270*/  MOV R36, R38 ;  /* 0x0000002600247202 */ /* 0x000fe20000000f00 */
[----:B---3--:R0:W-:Y:S02]  /*2280*/  STG.E desc[UR36][R20.64+-0x20], R59 ;  /* 0xffffe03b14007986 */ /* 0x0081e4000c101924 */
[----:B0-----:R-:W-:Y:S02]  /*2290*/  IMAD.MOV.U32 R20, RZ, RZ, R10 ;  /* 0x000000ffff147224 */ /* 0x001fe400078e000a */
[----:B------:R-:W-:-:S07]  /*22a0*/  IMAD.MOV.U32 R21, RZ, RZ, R61 ;  /* 0x000000ffff157224 */ /* 0x000fce00078e003d */
.L_x_624:
[----:B------:R-:W-:Y:S05]  /*22b0*/  BSYNC.RECONVERGENT B5 ;  /* 0x0000000000057941 */ /* 0x000fea0003800200 */
.L_x_623:
[----:B------:R-:W-:-:S04]  /*22c0*/  ISETP.NE.U32.AND P1, PT, R57, R40, PT ;  /* 0x000000283900720c */ /* 0x000fc80003f25070 */
[----:B------:R-:W-:-:S13]  /*22d0*/  ISETP.NE.OR.EX P0, PT, R39, R42, P0, P1 ;  /* 0x0000002a2700720c */ /* 0x000fda0000705710 */
[----:B------:R-:W-:Y:S05]  /*22e0*/  @!P0 BREAK.RELIABLE B4 ;  /* 0x0000000000048942 */ /* 0x000fea0003800100 */
[----:B------:R-:W-:Y:S05]  /*22f0*/  @!P0 BRA `(.L_x_617) ;  /* 0x0000000000588947 */ /* 0x000fea0003800000 */
.L_x_619:
[----:B------:R-:W-:Y:S05]  /*2300*/  BSYNC.RELIABLE B4 ;  /* 0x0000000000047941 */ /* 0x000fea0003800100 */
.L_x_618:
[----:B01----:R-:W2:Y:S04]  /*2310*/  LDG.E R11, desc[UR36][R36.64+-0x4] ;  /* 0xfffffc24240b7981 */ /* 0x003ea8000c1e1900 */
[----:B--2---:R-:W-:Y:S04]  /*2320*/  STG.E desc[UR36][R20.64+-0x4], R11 ;  /* 0xfffffc0b14007986 */ /* 0x004fe8000c101924 */
[----:B------:R-:W2:Y:S04]  /*2330*/  LDG.E R59, desc[UR36][R36.64+-0x8] ;  /* 0xfffff824243b7981 */ /* 0x000ea8000c1e1900 */
[----:B--2---:R0:W-:Y:S04]  /*2340*/  STG.E desc[UR36][R20.64+-0x8], R59 ;  /* 0xfffff83b14007986 */ /* 0x0041e8000c101924 */
[----:B------:R-:W2:Y:S01]  /*2350*/  LDG.E R61, desc[UR36][R36.64+-0xc] ;  /* 0xfffff424243d7981 */ /* 0x000ea2000c1e1900 */
[----:B------:R-:W-:-:S04]  /*2360*/  IADD3 R57, P0, PT, R57, -0x10, RZ ;  /* 0xfffffff039397810 */ /* 0x000fc80007f1e0ff */
[----:B------:R-:W-:Y:S02]  /*2370*/  IADD3.X R39, PT, PT, R39, -0x1, RZ, P0, !PT ;  /* 0xffffffff27277810 */ /* 0x000fe400007fe4ff */
[----:B------:R-:W-:-:S04]  /*2380*/  ISETP.NE.U32.AND P0, PT, R40, R57, PT ;  /* 0x000000392800720c */ /* 0x000fc80003f05070 */
[----:B------:R-:W-:Y:S01]  /*2390*/  ISETP.NE.AND.EX P0, PT, R42, R39, PT, P0 ;  /* 0x000000272a00720c */ /* 0x000fe20003f05300 */
[----:B--2---:R-:W-:Y:S04]  /*23a0*/  STG.E desc[UR36][R20.64+-0xc], R61 ;  /* 0xfffff43d14007986 */ /* 0x004fe8000c101924 */
[----:B------:R1:W2:Y:S01]  /*23b0*/  LDG.E R65, desc[UR36][R36.64+-0x10] ;  /* 0xfffff02424417981 */ /* 0x0002a2000c1e1900 */
[----:B------:R-:W-:Y:S02]  /*23c0*/  IADD3 R38, P1, PT, R36, -0x10, RZ ;  /* 0xfffffff024267810 */ /* 0x000fe40007f3e0ff */
[----:B------:R-:W-:Y:S02]  /*23d0*/  IADD3 R10, P2, PT, R20, -0x10, RZ ;  /* 0xfffffff0140a7810 */ /* 0x000fe40007f5e0ff */
[----:B0-----:R-:W-:-:S02]  /*23e0*/  IADD3.X R59, PT, PT, R37, -0x1, RZ, P1, !PT ;  /* 0xffffffff253b7810 */ /* 0x001fc40000ffe4ff */
[----:B------:R-:W-:Y:S02]  /*23f0*/  IADD3.X R11, PT, PT, R21, -0x1, RZ, P2, !PT ;  /* 0xffffffff150b7810 */ /* 0x000fe400017fe4ff */
[----:B-1----:R-:W-:Y:S01]  /*2400*/  MOV R36, R38 ;  /* 0x0000002600247202 */ /* 0x002fe20000000f00 */
[----:B------:R-:W-:Y:S01]  /*2410*/  IMAD.MOV.U32 R37, RZ, RZ, R59 ;  /* 0x000000ffff257224 */ /* 0x000fe200078e003b */
[----:B--2---:R0:W-:Y:S02]  /*2420*/  STG.E desc[UR36][R20.64+-0x10], R65 ;  /* 0xfffff04114007986 */ /* 0x0041e4000c101924 */
[----:B0-----:R-:W-:Y:S02]  /*2430*/  IMAD.MOV.U32 R20, RZ, RZ, R10 ;  /* 0x000000ffff147224 */ /* 0x001fe400078e000a */
[----:B------:R-:W-:Y:S01]  /*2440*/  IMAD.MOV.U32 R21, RZ, RZ, R11 ;  /* 0x000000ffff157224 */ /* 0x000fe200078e000b */
[----:B------:R-:W-:Y:S06]  /*2450*/  @P0 BRA `(.L_x_618) ;  /* 0xfffffffc00ac0947 */ /* 0x000fec000383ffff */
.L_x_617:
[----:B------:R-:W-:Y:S05]  /*2460*/  BSYNC.RECONVERGENT B3 ;  /* 0x0000000000037941 */ /* 0x000fea0003800200 */
.L_x_616:
[----:B01----:R-:W-:Y:S01]  /*2470*/  MOV R10, R34 ;  /* 0x00000022000a7202 */ /* 0x003fe20000000f00 */
[----:B------:R-:W-:Y:S01]  /*2480*/  IMAD.MOV.U32 R11, RZ, RZ, R41 ;  /* 0x000000ffff0b7224 */ /* 0x000fe200078e0029 */
[----:B------:R1:W-:Y:S04]  /*2490*/  STG.E desc[UR36][R4.64], R55 ;  /* 0x0000003704007986 */ /* 0x0003e8000c101924 */
[----:B-----5:R1:W-:Y:S02]  /*24a0*/  STG.E desc[UR36][R10.64], R53 ;  /* 0x000000350a007986 */ /* 0x0203e4000c101924 */
.L_x_602:
[----:B------:R-:W-:Y:S05]  /*24b0*/  BSYNC.RECONVERGENT B0 ;  /* 0x0000000000007941 */ /* 0x000fea0003800200 */
.L_x_597:
[----:B------:R-:W-:Y:S01]  /*24c0*/  IADD3 R51, P0, PT, R51, 0x4, RZ ;  /* 0x0000000433337810 */ /* 0x000fe20007f1e0ff */
[----:B------:R-:W-:Y:S01]  /*24d0*/  IMAD.MOV.U32 R54, RZ, RZ, R50 ;  /* 0x000000ffff367224 */ /* 0x000fe200078e0032 */
[----:B------:R-:W-:Y:S01]  /*24e0*/  IADD3 R63, P1, PT, R63, 0x1, RZ ;  /* 0x000000013f3f7810 */ /* 0x000fe20007f3e0ff */
[----:B0-----:R-:W-:Y:S01]  /*24f0*/  IMAD.MOV.U32 R20, RZ, RZ, R6 ;  /* 0x000000ffff147224 */ /* 0x001fe200078e0006 */
[----:B------:R-:W-:Y:S01]  /*2500*/  MOV R56, R52 ;  /* 0x0000003400387202 */ /* 0x000fe20000000f00 */
[----:B------:R-:W-:Y:S01]  /*2510*/  IMAD.X R48, RZ, RZ, R48, P0 ;  /* 0x000000ffff307224 */ /* 0x000fe200000e0630 */
[----:B------:R-:W-:Y:S01]  /*2520*/  ISETP.NE.U32.AND P0, PT, R51, R46, PT ;  /* 0x0000002e3300720c */ /* 0x000fe20003f05070 */
[----:B------:R-:W-:Y:S01]  /*2530*/  IMAD.X R64, RZ, RZ, R64, P1 ;  /* 0x000000ffff407224 */ /* 0x000fe200008e0640 */
[----:B-1----:R-:W-:Y:S01]  /*2540*/  MOV R10, R8 ;  /* 0x00000008000a7202 */ /* 0x002fe20000000f00 */
[----:B------:R-:W-:Y:S01]  /*2550*/  IMAD.MOV.U32 R21, RZ, RZ, R7 ;  /* 0x000000ffff157224 */ /* 0x000fe200078e0007 */
[----:B------:R-:W-:Y:S01]  /*2560*/  ISETP.NE.AND.EX P0, PT, R48, R49, PT, P0 ;  /* 0x000000313000720c */ /* 0x000fe20003f05300 */
[----:B------:R-:W-:-:S12]  /*2570*/  IMAD.MOV.U32 R11, RZ, RZ, R9 ;  /* 0x000000ffff0b7224 */ /* 0x000fd800078e0009 */
[----:B------:R-:W-:Y:S05]  /*2580*/  @P0 BRA `(.L_x_625) ;  /* 0xffffffe400c00947 */ /* 0x000fea000383ffff */
.L_x_596:
[----:B------:R-:W-:Y:S05]  /*2590*/  BSYNC.RECONVERGENT B1 ;  /* 0x0000000000017941 */ /* 0x000fea0003800200 */
.L_x_595:
[----:B------:R-:W-:Y:S01]  /*25a0*/  ISETP.GE.U32.AND P0, PT, R60, 0x1, PT ;  /* 0x000000013c00780c */ /* 0x000fe20003f06070 */
[----:B------:R-:W-:Y:S01]  /*25b0*/  IMAD.MOV.U32 R19, RZ, RZ, R44 ;  /* 0x000000ffff137224 */ /* 0x000fe200078e002c */
[----:B------:R-:W-:Y:S02]  /*25c0*/  IADD3 R40, P1, PT, R40, 0x80, RZ ;  /* 0x0000008028287810 */ /* 0x000fe40007f3e0ff */
[----:B------:R-:W-:Y:S02]  /*25d0*/  ISETP.GE.AND.EX P0, PT, R62, RZ, PT, P0 ;  /* 0x000000ff3e00720c */ /* 0x000fe40003f06300 */
[----:B------:R-:W-:Y:S01]  /*25e0*/  IADD3 R4, P3, PT, R4, 0x80, RZ ;  /* 0x0000008004047810 */ /* 0x000fe20007f7e0ff */
[----:B------:R-:W-:Y:S01]  /*25f0*/  IMAD.X R42, RZ, RZ, R42, P1 ;  /* 0x000000ffff2a7224 */ /* 0x000fe200008e062a */
[----:B------:R-:W-:Y:S02]  /*2600*/  IADD3 R34, P2, PT, R34, 0x80, RZ ;  /* 0x0000008022227810 */ /* 0x000fe40007f5e0ff */
[----:B------:R-:W-:Y:S01]  /*2610*/  MOV R22, R47 ;  /* 0x0000002f00167202 */ /* 0x000fe20000000f00 */
[----:B------:R-:W-:-:S02]  /*2620*/  IMAD.X R5, RZ, RZ, R5, P3 ;  /* 0x000000ffff057224 */ /* 0x000fc400018e0605 */
[----:B------:R-:W-:-:S04]  /*2630*/  IMAD.X R41, RZ, RZ, R41, P2 ;  /* 0x000000ffff297224 */ /* 0x000fc800010e0629 */
[----:B------:R-:W-:Y:S05]  /*2640*/  @P0 BRA `(.L_x_626) ;  /* 0xffffffe400280947 */ /* 0x000fea000383ffff */
[----:B------:R-:W-:Y:S05]  /*2650*/  BSYNC.RECONVERGENT B2 ;  /* 0x0000000000027941 */ /* 0x000fea0003800200 */
.L_x_594:
[----:B------:R-:W-:-:S04]  /*2660*/  ISETP.GT.U32.AND P0, PT, R31, -0x21, PT ;  /* 0xffffffdf1f00780c */ /* 0x000fc80003f04070 */
[----:B------:R-:W-:-:S13]  /*2670*/  ISETP.GT.AND.EX P0, PT, R32, -0x1, PT, P0 ;  /* 0xffffffff2000780c */ /* 0x000fda0003f04300 */
[----:B------:R-:W-:Y:S05]  /*2680*/  @P0 BRA `(.L_x_627) ;  /* 0x0000001c00900947 */ /* 0x000fea0003800000 */
[C---:B------:R-:W-:Y:S01]  /*2690*/  LEA R11, P1, R35.reuse, R2, 0x2 ;  /* 0x00000002230b7211 */ /* 0x040fe200078210ff */
[----:B------:R-:W-:Y:S01]  /*26a0*/  HFMA2 R9, -RZ, RZ, 0, 0 ;  /* 0x00000000ff097431 */ /* 0x000fe200000001ff */
[----:B------:R-:W-:Y:S01]  /*26b0*/  BSSY.RECONVERGENT B0, `(.L_x_628) ;  /* 0x0000165000007945 */ /* 0x000fe20003800200 */
[----:B------:R-:W-:Y:S01]  /*26c0*/  PLOP3.LUT P0, PT, PT, PT, PT, 0x8, 0x80 ;  /* 0x000000000080781c */ /* 0x000fe20003f0e170 */
[----:B------:R-:W-:Y:S01]  /*26d0*/  IMAD.MOV.U32 R10, RZ, RZ, 0x20 ;  /* 0x00000020ff0a7424 */ /* 0x000fe200078e00ff */
[----:B------:R-:W-:-:S11]  /*26e0*/  LEA.HI.X R8, R35, R16, R33, 0x2, P1 ;  /* 0x0000001023087211 */ /* 0x000fd600008f1421 */
.L_x_654:
[----:B------:R-:W-:Y:S01]  /*26f0*/  BSSY.RECONVERGENT B1, `(.L_x_629) ;  /* 0x0000158000017945 */ /* 0x000fe20003800200 */
[----:B------:R-:W-:-:S03]  /*2700*/  PLOP3.LUT P1, PT, P0, PT, PT, 0x80, 0x8 ;  /* 0x000000000008781c */ /* 0x000fc6000072f070 */
[----:B------:R-:W-:Y:S10]  /*2710*/  @P0 BRA `(.L_x_630) ;  /* 0x0000000800e80947 */ /* 0x000ff40003800000 */
[----:B------:R-:W0:Y:S02]  /*2720*/  LDCU UR4, c[0x0][0x3a0] ;  /* 0x00007400ff0477ac */ /* 0x000e240008000800 */
[----:B0-----:R-:W-:-:S09]  /*2730*/  UISETP.GE.AND UP0, UPT, UR4, 0x1, UPT ;  /* 0x000000010400788c */ /* 0x001fd2000bf06270 */
[----:B------:R-:W-:Y:S05]  /*2740*/  BRA.U !UP0, `(.L_x_631) ;  /* 0x0000001508487547 */ /* 0x000fea000b800000 */
[C---:B------:R-:W-:Y:S01]  /*2750*/  IMAD.SHL.U32 R19, R10.reuse, 0x2, RZ ;  /* 0x000000020a137824 */ /* 0x040fe200078e00ff */
[----:B------:R-:W-:Y:S01]  /*2760*/  SHF.L.U64.HI R22, R10, 0x1, R9 ;  /* 0x000000010a167819 */ /* 0x000fe20000010209 */
[----:B------:R-:W-:Y:S01]  /*2770*/  BSSY.RECONVERGENT B2, `(.L_x_632) ;  /* 0x00000b3000027945 */ /* 0x000fe20003800200 */
[----:B------:R-:W-:Y:S01]  /*2780*/  IMAD.MOV.U32 R7, RZ, RZ, R24 ;  /* 0x000000ffff077224 */ /* 0x000fe200078e0018 */
[----:B------:R-:W-:Y:S01]  /*2790*/  MOV R44, R12 ;  /* 0x0000000c002c7202 */ /* 0x000fe20000000f00 */
[----:B------:R-:W-:Y:S01]  /*27a0*/  IMAD.MOV.U32 R6, RZ, RZ, R25 ;  /* 0x000000ffff067224 */ /* 0x000fe200078e0019 */
[C---:B------:R-:W-:Y:S01]  /*27b0*/  SHF.L.U64.HI R22, R19.reuse, 0x2, R22 ;  /* 0x0000000213167819 */ /* 0x040fe20000010216 */
[----:B------:R-:W-:Y:S01]  /*27c0*/  IMAD.MOV.U32 R48, RZ, RZ, R13 ;  /* 0x000000ffff307224 */ /* 0x000fe200078e000d */
[----:B------:R-:W-:Y:S01]  /*27d0*/  MOV R46, R2 ;  /* 0x00000002002e7202 */ /* 0x000fe20000000f00 */
[----:B------:R-:W-:Y:S01]  /*27e0*/  IMAD.MOV.U32 R42, RZ, RZ, R0 ;  /* 0x000000ffff2a7224 */ /* 0x000fe200078e0000 */
[----:B------:R-:W-:Y:S01]  /*27f0*/  SHF.L.U32 R19, R19, 0x2, RZ ;  /* 0x0000000213137819 */ /* 0x000fe200000006ff */
[----:B------:R-:W-:-:S02]  /*2800*/  IMAD.MOV.U32 R39, RZ, RZ, R3 ;  /* 0x000000ffff277224 */ /* 0x000fc400078e0003 */
[----:B------:R-:W-:Y:S02]  /*2810*/  IMAD.MOV.U32 R37, RZ, RZ, R16 ;  /* 0x000000ffff257224 */ /* 0x000fe400078e0010 */
[----:B------:R-:W-:Y:S02]  /*2820*/  IMAD.MOV.U32 R50, RZ, RZ, R17 ;  /* 0x000000ffff327224 */ /* 0x000fe400078e0011 */
[----:B------:R-:W-:-:S07]  /*2830*/  IMAD.MOV.U32 R45, RZ, RZ, R18 ;  /* 0x000000ffff2d7224 */ /* 0x000fce00078e0012 */
.L_x_643:
[C---:B0-----:R-:W-:Y:S01]  /*2840*/  IMAD.SHL.U32 R4, R10.reuse, 0x4, RZ ;  /* 0x000000040a047824 */ /* 0x041fe200078e00ff */
[----:B------:R-:W-:Y:S01]  /*2850*/  SHF.L.U64.HI R41, R10, 0x2, R9 ;  /* 0x000000020a297819 */ /* 0x000fe20000010209 */
[----:B------:R-:W-:Y:S01]  /*2860*/  BSSY.RECONVERGENT B3, `(.L_x_633) ;  /* 0x0000051000037945 */ /* 0x000fe20003800200 */
[----:B------:R-:W-:Y:S01]  /*2870*/  IMAD.MOV.U32 R38, RZ, RZ, R50 ;  /* 0x000000ffff267224 */ /* 0x000fe200078e0032 */
[----:B------:R-:W-:Y:S01]  /*2880*/  MOV R40, R46 ;  /* 0x0000002e00287202 */ /* 0x000fe20000000f00 */
[----:B------:R-:W-:Y:S01]  /*2890*/  IMAD.MOV.U32 R47, RZ, RZ, R45 ;  /* 0x000000ffff2f7224 */ /* 0x000fe200078e002d */
[----:B------:R-:W-:Y:S01]  /*28a0*/  IADD3 R59, P2, PT, R7, R4, RZ ;  /* 0x00000004073b7210 */ /* 0x000fe20007f5e0ff */
[----:B------:R-:W-:Y:S01]  /*28b0*/  IMAD.MOV.U32 R49, RZ, RZ, R37 ;  /* 0x000000ffff317224 */ /* 0x000fe200078e0025 */
[----:B------:R-:W-:Y:S01]  /*28c0*/  MOV R56, R44 ;  /* 0x0000002c00387202 */ /* 0x000fe20000000f00 */
[----:B------:R-:W-:Y:S01]  /*28d0*/  IMAD.MOV.U32 R58, RZ, RZ, R42 ;  /* 0x000000ffff3a7224 */ /* 0x000fe200078e002a */
[----:B------:R-:W-:Y:S01]  /*28e0*/  IADD3 R5, P3, PT, R26, -R59, RZ ;  /* 0x8000003b1a057210 */ /* 0x000fe20007f7e0ff */
[----:B------:R-:W-:-:S02]  /*28f0*/  IMAD.X R53, R6, 0x1, R41, P2 ;  /* 0x0000000106357824 */ /* 0x000fc400010e0629 */
[----:B------:R-:W-:Y:S01]  /*2900*/  IMAD.MOV.U32 R63, RZ, RZ, R39 ;  /* 0x000000ffff3f7224 */ /* 0x000fe200078e0027 */
[----:B------:R-:W-:Y:S01]  /*2910*/  ISETP.GE.U32.AND P2, PT, R5, 0x1, PT ;  /* 0x000000010500780c */ /* 0x000fe20003f46070 */
[----:B------:R-:W-:Y:S01]  /*2920*/  IMAD.X R5, R27, 0x1, ~R53, P3 ;  /* 0x000000011b057824 */ /* 0x000fe200018e0e35 */
[----:B------:R-:W-:Y:S01]  /*2930*/  IADD3 R52, P3, PT, R4, R44, RZ ;  /* 0x0000002c04347210 */ /* 0x000fe20007f7e0ff */
[----:B------:R-:W-:-:S03]  /*2940*/  IMAD.MOV.U32 R67, RZ, RZ, R48 ;  /* 0x000000ffff437224 */ /* 0x000fc600078e0030 */
[----:B------:R-:W-:Y:S02]  /*2950*/  ISETP.GE.AND.EX P2, PT, R5, RZ, PT, P2 ;  /* 0x000000ff0500720c */ /* 0x000fe40003f46320 */
[----:B------:R-:W-:Y:S02]  /*2960*/  IADD3.X R51, PT, PT, R41, R48, RZ, P3, !PT ;  /* 0x0000003029337210 */ /* 0x000fe40001ffe4ff */
[C---:B------:R-:W-:Y:S02]  /*2970*/  SEL R5, R26.reuse, R59, !P2 ;  /* 0x0000003b1a057207 */ /* 0x040fe40005000000 */
[----:B------:R-:W-:Y:S02]  /*2980*/  SEL R69, R27, R53, !P2 ;  /* 0x000000351b457207 */ /* 0x000fe40005000000 */
[----:B------:R-:W-:Y:S02]  /*2990*/  IADD3 R20, P4, P5, R26, -R5, -R4 ;  /* 0x800000051a147210 */ /* 0x000fe40007d9e804 */
[----:B------:R-:W-:-:S02]  /*29a0*/  SEL R57, R15, R52, !P2 ;  /* 0x000000340f397207 */ /* 0x000fc40005000000 */
[----:B------:R-:W-:Y:S02]  /*29b0*/  ISETP.GE.U32.AND P3, PT, R20, 0x1, PT ;  /* 0x000000011400780c */ /* 0x000fe40003f66070 */
[----:B------:R-:W-:Y:S01]  /*29c0*/  IADD3.X R20, PT, PT, R27, ~R69, ~R41, P4, P5 ;  /* 0x800000451b147210 */ /* 0x000fe200027eac29 */
[----:B------:R-:W-:Y:S01]  /*29d0*/  IMAD.MOV.U32 R36, RZ, RZ, R57 ;  /* 0x000000ffff247224 */ /* 0x000fe200078e0039 */
[----:B------:R-:W-:Y:S02]  /*29e0*/  SEL R55, R14, R51, !P2 ;  /* 0x000000330e377207 */ /* 0x000fe40005000000 */
[----:B------:R-:W-:Y:S02]  /*29f0*/  IADD3 R4, P4, PT, R57, R4, RZ ;  /* 0x0000000439047210 */ /* 0x000fe40007f9e0ff */
[----:B------:R-:W-:Y:S01]  /*2a00*/  ISETP.GE.AND.EX P2, PT, R20, RZ, PT, P3 ;  /* 0x000000ff1400720c */ /* 0x000fe20003f46330 */
[----:B------:R-:W-:Y:S01]  /*2a10*/  IMAD.MOV.U32 R34, RZ, RZ, R55 ;  /* 0x000000ffff227224 */ /* 0x000fe200078e0037 */
[----:B------:R-:W-:Y:S01]  /*2a20*/  MOV R54, R57 ;  /* 0x0000003900367202 */ /* 0x000fe20000000f00 */
[----:B------:R-:W-:Y:S01]  /*2a30*/  IMAD.X R41, R55, 0x1, R41, P4 ;  /* 0x0000000137297824 */ /* 0x000fe200020e0629 */
[----:B------:R-:W-:Y:S01]  /*2a40*/  SEL R43, R15, R4, !P2 ;  /* 0x000000040f2b7207 */ /* 0x000fe20005000000 */
[----:B------:R-:W-:Y:S01]  /*2a50*/  IMAD.MOV.U32 R65, RZ, RZ, R55 ;  /* 0x000000ffff417224 */ /* 0x000fe200078e0037 */
[----:B------:R-:W-:-:S02]  /*2a60*/  IADD3 R20, P3, P4, R42, R5, -R7 ;  /* 0x000000052a147210 */ /* 0x000fc40007c7e807 */
[----:B------:R-:W-:Y:S02]  /*2a70*/  SEL R41, R14, R41, !P2 ;  /* 0x000000290e297207 */ /* 0x000fe40005000000 */
[----:B------:R-:W-:Y:S02]  /*2a80*/  ISETP.NE.U32.AND P2, PT, R57, R43, PT ;  /* 0x0000002b3900720c */ /* 0x000fe40003f45070 */
[----:B------:R-:W-:Y:S02]  /*2a90*/  IADD3.X R69, PT, PT, R39, R69, ~R6, P3, P4 ;  /* 0x0000004527457210 */ /* 0x000fe40001fe8c06 */
[----:B------:R-:W-:Y:S02]  /*2aa0*/  ISETP.EQ.U32.AND P3, PT, R44, R57, PT ;  /* 0x000000392c00720c */ /* 0x000fe40003f62070 */
[----:B------:R-:W-:-:S04]  /*2ab0*/  ISETP.NE.AND.EX P2, PT, R55, R41, PT, P2 ;  /* 0x000000293700720c */ /* 0x000fc80003f45320 */
[----:B------:R-:W-:-:S13]  /*2ac0*/  ISETP.EQ.OR.EX P2, PT, R48, R55, !P2, P3 ;  /* 0x000000373000720c */ /* 0x000fda0005742730 */
[----:B------:R-:W-:Y:S05]  /*2ad0*/  @P2 BRA `(.L_x_634) ;  /* 0x0000000000a42947 */ /* 0x000fea0003800000 */
.L_x_635:
[----:B0-----:R-:W-:Y:S02]  /*2ae0*/  IMAD.MOV.U32 R4, RZ, RZ, R54 ;  /* 0x000000ffff047224 */ /* 0x001fe400078e0036 */
[----:B------:R-:W-:-:S05]  /*2af0*/  IMAD.MOV.U32 R5, RZ, RZ, R65 ;  /* 0x000000ffff057224 */ /* 0x000fca00078e0041 */
[----:B------:R0:W2:Y:S02]  /*2b00*/  LDG.E R71, desc[UR36][R4.64] ;  /* 0x0000002404477981 */ /* 0x0000a4000c1e1900 */
[----:B0-----:R-:W-:Y:S01]  /*2b10*/  MOV R4, R56 ;  /* 0x0000003800047202 */ /* 0x001fe20000000f00 */
[----:B------:R-:W-:-:S05]  /*2b20*/  IMAD.MOV.U32 R5, RZ, RZ, R67 ;  /* 0x000000ffff057224 */ /* 0x000fca00078e0043 */
[----:B------:R0:W2:Y:S02]  /*2b30*/  LDG.E R6, desc[UR36][R4.64] ;  /* 0x0000002404067981 */ /* 0x0000a4000c1e1900 */
[----:B0-----:R-:W-:Y:S02]  /*2b40*/  IMAD.MOV.U32 R4, RZ, RZ, R40 ;  /* 0x000000ffff047224 */ /* 0x001fe400078e0028 */
[----:B------:R-:W-:Y:S01]  /*2b50*/  IMAD.MOV.U32 R5, RZ, RZ, R49 ;  /* 0x000000ffff057224 */ /* 0x000fe200078e0031 */
[----:B--2---:R-:W-:-:S13]  /*2b60*/  FSETP.GEU.AND P5, PT, R71, R6, PT ;  /* 0x000000064700720b */ /* 0x004fda0003fae000 */
[----:B------:R0:W-:Y:S01]  /*2b70*/  @P5 ST.E desc[UR36][R4.64], R6 ;  /* 0x0000000604005985 */ /* 0x0001e2000c101924 */
[----:B------:R-:W-:Y:S01]  /*2b80*/  @P5 IMAD.MOV.U32 R7, RZ, RZ, R63 ;  /* 0x000000ffff075224 */ /* 0x000fe200078e003f */
[----:B0-----:R-:W-:-:S05]  /*2b90*/  @P5 MOV R6, R58 ;  /* 0x0000003a00065202 */ /* 0x001fca0000000f00 */
[----:B------:R0:W2:Y:S02]  /*2ba0*/  @P5 LDG.E R21, desc[UR36][R6.64] ;  /* 0x0000002406155981 */ /* 0x0000a4000c1e1900 */
[----:B0-----:R-:W-:Y:S02]  /*2bb0*/  IMAD.MOV.U32 R6, RZ, RZ, R38 ;  /* 0x000000ffff067224 */ /* 0x001fe400078e0026 */
[----:B------:R-:W-:-:S05]  /*2bc0*/  IMAD.MOV.U32 R7, RZ, RZ, R47 ;  /* 0x000000ffff077224 */ /* 0x000fca00078e002f */
[----:B--2---:R0:W-:Y:S04]  /*2bd0*/  @P5 ST.E desc[UR36][R6.64], R21 ;  /* 0x0000001506005985 */ /* 0x0041e8000c101924 */
[----:B------:R0:W-:Y:S01]  /*2be0*/  @!P5 ST.E desc[UR36][R4.64], R71 ;  /* 0x000000470400d985 */ /* 0x0001e2000c101924 */
[----:B------:R-:W-:-:S05]  /*2bf0*/  @!P5 MOV R21, R69 ;  /* 0x000000450015d202 */ /* 0x000fca0000000f00 */
[----:B------:R1:W2:Y:S01]  /*2c00*/  @!P5 LDG.E R61, desc[UR36][R20.64] ;  /* 0x00000024143dd981 */ /* 0x0002a2000c1e1900 */
[----:B------:R-:W-:Y:S02]  /*2c10*/  IADD3 R40, P2, PT, R4, 0x4, RZ ;  /* 0x0000000404287810 */ /* 0x000fe40007f5e0ff */
[----:B------:R-:W-:Y:S02]  /*2c20*/  @P5 IADD3 R44, P3, PT, R44, 0x4, RZ ;  /* 0x000000042c2c5810 */ /* 0x000fe40007f7e0ff */
[----:B------:R-:W-:Y:S01]  /*2c30*/  @!P5 IADD3 R36, P4, PT, R36, 0x4, RZ ;  /* 0x000000042424d810 */ /* 0x000fe20007f9e0ff */
[----:B------:R-:W-:Y:S01]  /*2c40*/  IMAD.X R49, RZ, RZ, R5, P2 ;  /* 0x000000ffff317224 */ /* 0x000fe200010e0605 */
[----:B------:R-:W-:Y:S01]  /*2c50*/  IADD3 R38, P2, PT, R6, 0x4, RZ ;  /* 0x0000000406267810 */ /* 0x000fe20007f5e0ff */
[----:B------:R-:W-:Y:S01]  /*2c60*/  @P5 IMAD.X R48, RZ, RZ, R48, P3 ;  /* 0x000000ffff305224 */ /* 0x000fe200018e0630 */
[----:B------:R-:W-:Y:S02]  /*2c70*/  @!P5 IADD3.X R34, PT, PT, RZ, R34, RZ, P4, !PT ;  /* 0x00000022ff22d210 */ /* 0x000fe400027fe4ff */
[----:B------:R-:W-:Y:S01]  /*2c80*/  ISETP.NE.U32.AND P3, PT, R36, R43, PT ;  /* 0x0000002b2400720c */ /* 0x000fe20003f65070 */
[----:B------:R-:W-:Y:S01]  /*2c90*/  IMAD.X R47, RZ, RZ, R7, P2 ;  /* 0x000000ffff2f7224 */ /* 0x000fe200010e0607 */
[----:B------:R-:W-:-:S02]  /*2ca0*/  @P5 IADD3 R56, P2, PT, R56, 0x4, RZ ;  /* 0x0000000438385810 */ /* 0x000fc40007f5e0ff */
[----:B------:R-:W-:Y:S02]  /*2cb0*/  ISETP.NE.AND.EX P3, PT, R34, R41, PT, P3 ;  /* 0x000000292200720c */ /* 0x000fe40003f65330 */
[----:B------:R-:W-:Y:S01]  /*2cc0*/  @!P5 IADD3 R54, P4, PT, R54, 0x4, RZ ;  /* 0x000000043636d810 */ /* 0x000fe20007f9e0ff */
[----:B------:R-:W-:Y:S01]  /*2cd0*/  @P5 IMAD.X R67, RZ, RZ, R67, P2 ;  /* 0x000000ffff435224 */ /* 0x000fe200010e0643 */
[----:B------:R-:W-:Y:S02]  /*2ce0*/  ISETP.EQ.U32.AND P2, PT, R44, R57, PT ;  /* 0x000000392c00720c */ /* 0x000fe40003f42070 */
[----:B------:R-:W-:Y:S01]  /*2cf0*/  @P5 IADD3 R58, P6, PT, R58, 0x4, RZ ;  /* 0x000000043a3a5810 */ /* 0x000fe20007fde0ff */
[----:B------:R-:W-:Y:S01]  /*2d00*/  @!P5 IMAD.X R65, RZ, RZ, R65, P4 ;  /* 0x000000ffff41d224 */ /* 0x000fe200020e0641 */
[----:B------:R-:W-:Y:S02]  /*2d10*/  ISETP.EQ.OR.EX P2, PT, R48, R55, !P3, P2 ;  /* 0x000000373000720c */ /* 0x000fe40005f42720 */
[----:B-1----:R-:W-:Y:S01]  /*2d20*/  @!P5 IADD3 R20, P4, PT, R20, 0x4, RZ ;  /* 0x000000041414d810 */ /* 0x002fe20007f9e0ff */
[----:B------:R-:W-:-:S03]  /*2d30*/  @P5 IMAD.X R63, RZ, RZ, R63, P6 ;  /* 0x000000ffff3f5224 */ /* 0x000fc600030e063f */
[----:B------:R-:W-:Y:S01]  /*2d40*/  @!P5 IADD3.X R69, PT, PT, RZ, R69, RZ, P4, !PT ;  /* 0x00000045ff45d210 */ /* 0x000fe200027fe4ff */
[----:B--2---:R0:W-:Y:S06]  /*2d50*/  @!P5 ST.E desc[UR36][R6.64], R61 ;  /* 0x0000003d0600d985 */ /* 0x0041ec000c101924 */
[----:B------:R-:W-:Y:S05]  /*2d60*/  @!P2 BRA `(.L_x_635) ;  /* 0xfffffffc005ca947 */ /* 0x000fea000383ffff */
.L_x_634:
[----:B------:R-:W-:Y:S05]  /*2d70*/  BSYNC.RECONVERGENT B3 ;  /* 0x0000000000037941 */ /* 0x000fea0003800200 */
.L_x_633:
[----:B------:R-:W-:Y:S01]  /*2d80*/  ISETP.NE.U32.AND P2, PT, R44, R57, PT ;  /* 0x000000392c00720c */ /* 0x000fe20003f45070 */
[----:B------:R-:W-:Y:S01]  /*2d90*/  BSSY.RECONVERGENT B3, `(.L_x_636) ;  /* 0x0000020000037945 */ /* 0x000fe20003800200 */
[----:B0-----:R-:W-:Y:S02]  /*2da0*/  IMAD.MOV.U32 R6, RZ, RZ, R20 ;  /* 0x000000ffff067224 */ /* 0x001fe400078e0014 */
[----:B------:R-:W-:Y:S01]  /*2db0*/  ISETP.NE.AND.EX P2, PT, R48, R55, PT, P2 ;  /* 0x000000373000720c */ /* 0x000fe20003f45320 */
[----:B------:R-:W-:Y:S02]  /*2dc0*/  IMAD.MOV.U32 R7, RZ, RZ, R69 ;  /* 0x000000ffff077224 */ /* 0x000fe400078e0045 */
[----:B------:R-:W-:-:S10]  /*2dd0*/  IMAD.MOV.U32 R20, RZ, RZ, R54 ;  /* 0x000000ffff147224 */ /* 0x000fd400078e0036 */
[----:B------:R-:W-:Y:S05]  /*2de0*/  @!P2 BRA `(.L_x_637) ;  /* 0x000000000068a947 */ /* 0x000fea0003800000 */
[----:B------:R-:W-:-:S07]  /*2df0*/  MOV R54, R58 ;  /* 0x0000003a00367202 */ /* 0x000fce0000000f00 */
.L_x_638:
[----:B0-----:R-:W-:Y:S02]  /*2e00*/  IMAD.MOV.U32 R4, RZ, RZ, R56 ;  /* 0x000000ffff047224 */ /* 0x001fe400078e0038 */
[----:B------:R-:W-:-:S05]  /*2e10*/  IMAD.MOV.U32 R5, RZ, RZ, R67 ;  /* 0x000000ffff057224 */ /* 0x000fca00078e0043 */
[----:B------:R0:W2:Y:S02]  /*2e20*/  LDG.E R21, desc[UR36][R4.64] ;  /* 0x0000002404157981 */ /* 0x0000a4000c1e1900 */
[----:B0-----:R-:W-:Y:S01]  /*2e30*/  IMAD.MOV.U32 R4, RZ, RZ, R40 ;  /* 0x000000ffff047224 */ /* 0x001fe200078e0028 */
[----:B------:R-:W-:-:S05]  /*2e40*/  MOV R5, R49 ;  /* 0x0000003100057202 */ /* 0x000fca0000000f00 */
[----:B--2---:R0:W-:Y:S02]  /*2e50*/  ST.E desc[UR36][R4.64], R21 ;  /* 0x0000001504007985 */ /* 0x0041e4000c101924 */
[----:B0-----:R-:W-:Y:S02]  /*2e60*/  IMAD.MOV.U32 R4, RZ, RZ, R54 ;  /* 0x000000ffff047224 */ /* 0x001fe400078e0036 */
[----:B------:R-:W-:-:S05]  /*2e70*/  IMAD.MOV.U32 R5, RZ, RZ, R63 ;  /* 0x000000ffff057224 */ /* 0x000fca00078e003f */
[----:B------:R0:W2:Y:S01]  /*2e80*/  LDG.E R61, desc[UR36][R4.64] ;  /* 0x00000024043d7981 */ /* 0x0000a2000c1e1900 */
[----:B------:R-:W-:Y:S02]  /*2e90*/  IADD3 R44, P2, PT, R44, 0x4, RZ ;  /* 0x000000042c2c7810 */ /* 0x000fe40007f5e0ff */
[----:B------:R-:W-:Y:S02]  /*2ea0*/  IADD3 R56, P3, PT, R56, 0x4, RZ ;  /* 0x0000000438387810 */ /* 0x000fe40007f7e0ff */
[----:B------:R-:W-:Y:S01]  /*2eb0*/  IADD3 R54, P4, PT, R54, 0x4, RZ ;  /* 0x0000000436367810 */ /* 0x000fe20007f9e0ff */
[----:B------:R-:W-:Y:S01]  /*2ec0*/  IMAD.X R48, RZ, RZ, R48, P2 ;  /* 0x000000ffff307224 */ /* 0x000fe200010e0630 */
[----:B------:R-:W-:Y:S01]  /*2ed0*/  ISETP.NE.U32.AND P2, PT, R44, R57, PT ;  /* 0x000000392c00720c */ /* 0x000fe20003f45070 */
[----:B------:R-:W-:Y:S01]  /*2ee0*/  IMAD.X R67, RZ, RZ, R67, P3 ;  /* 0x000000ffff437224 */ /* 0x000fe200018e0643 */
[----:B------:R-:W-:Y:S01]  /*2ef0*/  IADD3 R40, P5, PT, R40, 0x4, RZ ;  /* 0x0000000428287810 */ /* 0x000fe20007fbe0ff */
[----:B0-----:R-:W-:Y:S01]  /*2f00*/  IMAD.MOV.U32 R4, RZ, RZ, R38 ;  /* 0x000000ffff047224 */ /* 0x001fe200078e0026 */
[----:B------:R-:W-:Y:S01]  /*2f10*/  MOV R5, R47 ;  /* 0x0000002f00057202 */ /* 0x000fe20000000f00 */
[----:B------:R-:W-:Y:S01]  /*2f20*/  IMAD.X R63, RZ, RZ, R63, P4 ;  /* 0x000000ffff3f7224 */ /* 0x000fe200020e063f */
[----:B------:R-:W-:-:S02]  /*2f30*/  ISETP.NE.AND.EX P2, PT, R48, R55, PT, P2 ;  /* 0x000000373000720c */ /* 0x000fc40003f45320 */
[----:B------:R-:W-:Y:S02]  /*2f40*/  IADD3 R38, P6, PT, R38, 0x4, RZ ;  /* 0x0000000426267810 */ /* 0x000fe40007fde0ff */
[----:B------:R-:W-:-:S03]  /*2f50*/  IADD3.X R49, PT, PT, RZ, R49, RZ, P5, !PT ;  /* 0x00000031ff317210 */ /* 0x000fc60002ffe4ff */
[----:B------:R-:W-:Y:S01]  /*2f60*/  IMAD.X R47, RZ, RZ, R47, P6 ;  /* 0x000000ffff2f7224 */ /* 0x000fe200030e062f */
[----:B--2---:R0:W-:Y:S05]  /*2f70*/  ST.E desc[UR36][R4.64], R61 ;  /* 0x0000003d04007985 */ /* 0x0041ea000c101924 */
[----:B------:R-:W-:Y:S05]  /*2f80*/  @P2 BRA `(.L_x_638) ;  /* 0xfffffffc009c2947 */ /* 0x000fea000383ffff */
.L_x_637:
[----:B------:R-:W-:Y:S05]  /*2f90*/  BSYNC.RECONVERGENT B3 ;  /* 0x0000000000037941 */ /* 0x000fea0003800200 */
.L_x_636:
[C---:B------:R-:W-:Y:S01]  /*2fa0*/  IMAD.SHL.U32 R44, R10.reuse, 0x4, RZ ;  /* 0x000000040a2c7824 */ /* 0x040fe200078e00ff */
[----:B------:R-:W-:Y:S01]  /*2fb0*/  SHF.L.U64.HI R48, R10, 0x2, R9 ;  /* 0x000000020a307819 */ /* 0x000fe20000010209 */
[----:B------:R-:W-:Y:S01]  /*2fc0*/  BSSY.RECONVERGENT B3, `(.L_x_639) ;  /* 0x0000026000037945 */ /* 0x000fe20003800200 */
[----:B------:R-:W-:Y:S02]  /*2fd0*/  IADD3 R46, P5, PT, R46, R19, RZ ;  /* 0x000000132e2e7210 */ /* 0x000fe40007fbe0ff */
[-C--:B------:R-:W-:Y:S02]  /*2fe0*/  IADD3 R59, P2, PT, R59, R44.reuse, RZ ;  /* 0x0000002c3b3b7210 */ /* 0x080fe40007f5e0ff */
[----:B------:R-:W-:Y:S02]  /*2ff0*/  IADD3 R44, P3, PT, R52, R44, RZ ;  /* 0x0000002c342c7210 */ /* 0x000fe40007f7e0ff */
[----:B0-----:R-:W-:Y:S01]  /*3000*/  IADD3 R4, P4, PT, R26, -R59, RZ ;  /* 0x8000003b1a047210 */ /* 0x001fe20007f9e0ff */
[--C-:B------:R-:W-:Y:S01]  /*3010*/  IMAD.X R53, R53, 0x1, R48.reuse, P2 ;  /* 0x0000000135357824 */ /* 0x100fe200010e0630 */
[----:B------:R-:W-:Y:S01]  /*3020*/  IADD3 R50, P6, PT, R50, R19, RZ ;  /* 0x0000001332327210 */ /* 0x000fe20007fde0ff */
[----:B------:R-:W-:Y:S01]  /*3030*/  IMAD.X R48, R51, 0x1, R48, P3 ;  /* 0x0000000133307824 */ /* 0x000fe200018e0630 */
[----:B------:R-:W-:-:S02]  /*3040*/  ISETP.NE.U32.AND P3, PT, R36, R43, PT ;  /* 0x0000002b2400720c */ /* 0x000fc40003f65070 */
[----:B------:R-:W-:Y:S02]  /*3050*/  ISETP.GE.U32.AND P2, PT, R4, 0x1, PT ;  /* 0x000000010400780c */ /* 0x000fe40003f46070 */
[----:B------:R-:W-:Y:S02]  /*3060*/  ISETP.NE.AND.EX P3, PT, R34, R41, PT, P3 ;  /* 0x000000292200720c */ /* 0x000fe40003f65330 */
[----:B------:R-:W-:Y:S02]  /*3070*/  IADD3.X R4, PT, PT, R27, ~R53, RZ, P4, !PT ;  /* 0x800000351b047210 */ /* 0x000fe400027fe4ff */
[----:B------:R-:W-:Y:S02]  /*3080*/  IADD3 R42, P4, PT, R42, R19, RZ ;  /* 0x000000132a2a7210 */ /* 0x000fe40007f9e0ff */
[----:B------:R-:W-:-:S07]  /*3090*/  ISETP.GE.AND.EX P2, PT, R4, RZ, PT, P2 ;  /* 0x000000ff0400720c */ /* 0x000fce0003f46320 */
[----:B------:R-:W-:Y:S06]  /*30a0*/  @!P3 BRA `(.L_x_640) ;  /* 0x00000000005cb947 */ /* 0x000fec0003800000 */
.L_x_641:
[----:B0-----:R-:W-:Y:S02]  /*30b0*/  IMAD.MOV.U32 R4, RZ, RZ, R20 ;  /* 0x000000ffff047224 */ /* 0x001fe400078e0014 */
[----:B------:R-:W-:-:S05]  /*30c0*/  IMAD.MOV.U32 R5, RZ, RZ, R65 ;  /* 0x000000ffff057224 */ /* 0x000fca00078e0041 */
[----:B------:R0:W2:Y:S02]  /*30d0*/  LDG.E R21, desc[UR36][R4.64] ;  /* 0x0000002404157981 */ /* 0x0000a4000c1e1900 */
[----:B0-----:R-:W-:Y:S01]  /*30e0*/  MOV R4, R40 ;  /* 0x0000002800047202 */ /* 0x001fe20000000f00 */
[----:B------:R-:W-:Y:S01]  /*30f0*/  IMAD.MOV.U32 R5, RZ, RZ, R49 ;  /* 0x000000ffff057224 */ /* 0x000fe200078e0031 */
[----:B------:R-:W-:-:S05]  /*3100*/  IADD3 R36, P3, PT, R36, 0x4, RZ ;  /* 0x0000000424247810 */ /* 0x000fca0007f7e0ff */
[----:B------:R-:W-:Y:S01]  /*3110*/  IMAD.X R34, RZ, RZ, R34, P3 ;  /* 0x000000ffff227224 */ /* 0x000fe200018e0622 */
[----:B------:R-:W-:Y:S01]  /*3120*/  IADD3 R20, P3, PT, R20, 0x4, RZ ;  /* 0x0000000414147810 */ /* 0x000fe20007f7e0ff */
[----:B--2---:R0:W-:Y:S04]  /*3130*/  ST.E desc[UR36][R4.64], R21 ;  /* 0x0000001504007985 */ /* 0x0041e8000c101924 */
[----:B------:R1:W2:Y:S01]  /*3140*/  LDG.E R51, desc[UR36][R6.64] ;  /* 0x0000002406337981 */ /* 0x0002a2000c1e1900 */
[----:B------:R-:W-:Y:S02]  /*3150*/  IMAD.X R65, RZ, RZ, R65, P3 ;  /* 0x000000ffff417224 */ /* 0x000fe400018e0641 */
[----:B0-----:R-:W-:Y:S01]  /*3160*/  IMAD.MOV.U32 R4, RZ, RZ, R38 ;  /* 0x000000ffff047224 */ /* 0x001fe200078e0026 */
[----:B-1----:R-:W-:Y:S01]  /*3170*/  IADD3 R6, P3, PT, R6, 0x4, RZ ;  /* 0x0000000406067810 */ /* 0x002fe20007f7e0ff */
[----:B------:R-:W-:-:S03]  /*3180*/  IMAD.MOV.U32 R5, RZ, RZ, R47 ;  /* 0x000000ffff057224 */ /* 0x000fc600078e002f */
[----:B------:R-:W-:Y:S02]  /*3190*/  IADD3.X R7, PT, PT, RZ, R7, RZ, P3, !PT ;  /* 0x00000007ff077210 */ /* 0x000fe40001ffe4ff */
[----:B------:R-:W-:-:S05]  /*31a0*/  IADD3 R40, P3, PT, R40, 0x4, RZ ;  /* 0x0000000428287810 */ /* 0x000fca0007f7e0ff */
[----:B------:R-:W-:Y:S01]  /*31b0*/  IMAD.X R49, RZ, RZ, R49, P3 ;  /* 0x000000ffff317224 */ /* 0x000fe200018e0631 */
[----:B------:R-:W-:-:S04]  /*31c0*/  IADD3 R38, P3, PT, R38, 0x4, RZ ;  /* 0x0000000426267810 */ /* 0x000fc80007f7e0ff */
[----:B------:R-:W-:Y:S02]  /*31d0*/  IADD3.X R47, PT, PT, RZ, R47, RZ, P3, !PT ;  /* 0x0000002fff2f7210 */ /* 0x000fe40001ffe4ff */
[----:B------:R-:W-:-:S04]  /*31e0*/  ISETP.NE.U32.AND P3, PT, R36, R43, PT ;  /* 0x0000002b2400720c */ /* 0x000fc80003f65070 */
[----:B------:R-:W-:Y:S01]  /*31f0*/  ISETP.NE.AND.EX P3, PT, R34, R41, PT, P3 ;  /* 0x000000292200720c */ /* 0x000fe20003f65330 */
[----:B--2---:R0:W-:-:S12]  /*3200*/  ST.E desc[UR36][R4.64], R51 ;  /* 0x0000003304007985 */ /* 0x0041d8000c101924 */
[----:B------:R-:W-:Y:S05]  /*3210*/  @P3 BRA `(.L_x_641) ;  /* 0xfffffffc00a43947 */ /* 0x000fea000383ffff */
.L_x_640:
[----:B------:R-:W-:Y:S05]  /*3220*/  BSYNC.RECONVERGENT B3 ;  /* 0x0000000000037941 */ /* 0x000fea0003800200 */
.L_x_639:
[--C-:B------:R-:W-:Y:S02]  /*3230*/  IMAD.X R39, R39, 0x1, R22.reuse, P4 ;  /* 0x0000000127277824 */ /* 0x100fe400020e0616 */
[--C-:B------:R-:W-:Y:S02]  /*3240*/  IMAD.X R37, R37, 0x1, R22.reuse, P5 ;  /* 0x0000000125257824 */ /* 0x100fe400028e0616 */
[----:B------:R-:W-:Y:S01]  /*3250*/  IMAD.X R45, R45, 0x1, R22, P6 ;  /* 0x000000012d2d7824 */ /* 0x000fe200030e0616 */
[----:B------:R-:W-:Y:S06]  /*3260*/  @!P2 BRA `(.L_x_642) ;  /* 0x00000000000ca947 */ /* 0x000fec0003800000 */
[----:B------:R-:W-:Y:S01]  /*3270*/  MOV R7, R59 ;  /* 0x0000003b00077202 */ /* 0x000fe20000000f00 */
[----:B------:R-:W-:Y:S01]  /*3280*/  IMAD.MOV.U32 R6, RZ, RZ, R53 ;  /* 0x000000ffff067224 */ /* 0x000fe200078e0035 */
[----:B------:R-:W-:Y:S06]  /*3290*/  BRA `(.L_x_643) ;  /* 0xfffffff400687947 */ /* 0x000fec000383ffff */
.L_x_642:
[----:B------:R-:W-:Y:S05]  /*32a0*/  BSYNC.RECONVERGENT B2 ;  /* 0x0000000000027941 */ /* 0x000fea0003800200 */
.L_x_632:
[----:B------:R-:W-:Y:S05]  /*32b0*/  BRA `(.L_x_631) ;  /* 0x00000008006c7947 */ /* 0x000fea0003800000 */
.L_x_630:
[----:B------:R-:W-:-:S04]  /*32c0*/  ISETP.GE.U32.AND P2, PT, R35, 0x1, PT ;  /* 0x000000012300780c */ /* 0x000fc80003f46070 */
[----:B------:R-:W-:-:S13]  /*32d0*/  ISETP.GE.AND.EX P2, PT, R33, RZ, PT, P2 ;  /* 0x000000ff2100720c */ /* 0x000fda0003f46320 */
[----:B------:R-:W-:Y:S05]  /*32e0*/  @!P2 BRA `(.L_x_631) ;  /* 0x000000080060a947 */ /* 0x000fea0003800000 */
[C---:B------:R-:W-:Y:S01]  /*32f0*/  IMAD.SHL.U32 R40, R10.reuse, 0x2, RZ ;  /* 0x000000020a287824 */ /* 0x040fe200078e00ff */
[----:B------:R-:W-:Y:S01]  /*3300*/  SHF.L.U64.HI R39, R10, 0x1, R9 ;  /* 0x000000010a277819 */ /* 0x000fe20000010209 */
[----:B------:R-:W-:Y:S01]  /*3310*/  IMAD.MOV.U32 R52, RZ, RZ, R2 ;  /* 0x000000ffff347224 */ /* 0x000fe200078e0002 */
[----:B------:R-:W-:Y:S01]  /*3320*/  MOV R55, R16 ;  /* 0x0000001000377202 */ /* 0x000fe20000000f00 */
[----:B------:R-:W-:Y:S01]  /*3330*/  IMAD.MOV.U32 R19, RZ, RZ, R17 ;  /* 0x000000ffff137224 */ /* 0x000fe200078e0011 */
[----:B------:R-:W-:Y:S01]  /*3340*/  SHF.L.U64.HI R39, R40, 0x2, R39 ;  /* 0x0000000228277819 */ /* 0x000fe20000010227 */
[----:B------:R-:W-:Y:S01]  /*3350*/  IMAD.MOV.U32 R22, RZ, RZ, R18 ;  /* 0x000000ffff167224 */ /* 0x000fe200078e0012 */
[----:B------:R-:W-:Y:S01]  /*3360*/  MOV R36, R13 ;  /* 0x0000000d00247202 */ /* 0x000fe20000000f00 */
[----:B------:R-:W-:Y:S02]  /*3370*/  IMAD.MOV.U32 R34, RZ, RZ, R12 ;  /* 0x000000ffff227224 */ /* 0x000fe400078e000c */
[----:B------:R-:W-:-:S02]  /*3380*/  IMAD.MOV.U32 R37, RZ, RZ, R0 ;  /* 0x000000ffff257224 */ /* 0x000fc400078e0000 */
[----:B------:R-:W-:Y:S02]  /*3390*/  IMAD.MOV.U32 R38, RZ, RZ, R3 ;  /* 0x000000ffff267224 */ /* 0x000fe400078e0003 */
[----:B------:R-:W-:-:S07]  /*33a0*/  IMAD.SHL.U32 R40, R40, 0x4, RZ ;  /* 0x0000000428287824 */ /* 0x000fce00078e00ff */
.L_x_653:
[C---:B------:R-:W-:Y:S01]  /*33b0*/  SHF.L.U32 R4, R10.reuse, 0x2, RZ ;  /* 0x000000020a047819 */ /* 0x040fe200000006ff */
[----:B------:R-:W-:Y:S01]  /*33c0*/  BSSY.RECONVERGENT B2, `(.L_x_644) ;  /* 0x0000044000027945 */ /* 0x000fe20003800200 */
[----:B------:R-:W-:Y:S01]  /*33d0*/  SHF.L.U64.HI R5, R10, 0x2, R9 ;  /* 0x000000020a057819 */ /* 0x000fe20000010209 */
[----:B------:R-:W-:Y:S01]  /*33e0*/  IMAD.MOV.U32 R50, RZ, RZ, R37 ;  /* 0x000000ffff327224 */ /* 0x000fe200078e0025 */
[----:B------:R-:W-:Y:S01]  /*33f0*/  IADD3 R42, P2, PT, R52, R4, RZ ;  /* 0x00000004342a7210 */ /* 0x000fe20007f5e0ff */
[----:B------:R-:W-:Y:S01]  /*3400*/  IMAD.MOV.U32 R51, RZ, RZ, R38 ;  /* 0x000000ffff337224 */ /* 0x000fe200078e0026 */
[----:B------:R-:W-:Y:S01]  /*3410*/  MOV R49, R36 ;  /* 0x0000002400317202 */ /* 0x000fe20000000f00 */
[----:B------:R-:W-:Y:S01]  /*3420*/  IMAD.MOV.U32 R48, RZ, RZ, R34 ;  /* 0x000000ffff307224 */ /* 0x000fe200078e0022 */
[----:B------:R-:W-:Y:S01]  /*3430*/  IADD3 RZ, P3, PT, R42, -R11, RZ ;  /* 0x8000000b2aff7210 */ /* 0x000fe20007f7e0ff */
[----:B------:R-:W-:Y:S02]  /*3440*/  IMAD.X R41, R55, 0x1, R5, P2 ;  /* 0x0000000137297824 */ /* 0x000fe400010e0605 */
[----:B------:R-:W-:-:S02]  /*3450*/  IMAD.MOV.U32 R46, RZ, RZ, R19 ;  /* 0x000000ffff2e7224 */ /* 0x000fc400078e0013 */
[----:B------:R-:W-:Y:S02]  /*3460*/  IMAD.X R6, R41, 0x1, ~R8, P3 ;  /* 0x0000000129067824 */ /* 0x000fe400018e0e08 */
[----:B------:R-:W-:-:S03]  /*3470*/  IMAD.MOV.U32 R47, RZ, RZ, R22 ;  /* 0x000000ffff2f7224 */ /* 0x000fc600078e0016 */
[----:B------:R-:W-:-:S04]  /*3480*/  ISETP.GE.AND P2, PT, R6, RZ, PT ;  /* 0x000000ff0600720c */ /* 0x000fc80003f46270 */
[----:B------:R-:W-:Y:S02]  /*3490*/  SEL R57, R42, R11, !P2 ;  /* 0x0000000b2a397207 */ /* 0x000fe40005000000 */
[----:B------:R-:W-:Y:S02]  /*34a0*/  SEL R54, R41, R8, !P2 ;  /* 0x0000000829367207 */ /* 0x000fe40005000000 */
[----:B------:R-:W-:Y:S01]  /*34b0*/  IADD3 R4, P2, PT, R57, R4, RZ ;  /* 0x0000000439047210 */ /* 0x000fe20007f5e0ff */
[----:B------:R-:W-:Y:S01]  /*34c0*/  IMAD.MOV.U32 R44, RZ, RZ, R57 ;  /* 0x000000ffff2c7224 */ /* 0x000fe200078e0039 */
[----:B------:R-:W-:Y:S02]  /*34d0*/  ISETP.EQ.U32.AND P3, PT, R52, R57, PT ;  /* 0x000000393400720c */ /* 0x000fe40003f62070 */
[----:B------:R-:W-:Y:S01]  /*34e0*/  MOV R45, R54 ;  /* 0x00000036002d7202 */ /* 0x000fe20000000f00 */
[----:B------:R-:W-:Y:S01]  /*34f0*/  IMAD.X R5, R54, 0x1, R5, P2 ;  /* 0x0000000136057824 */ /* 0x000fe200010e0605 */
[----:B------:R-:W-:-:S04]  /*3500*/  IADD3 RZ, P2, PT, R4, -R11, RZ ;  /* 0x8000000b04ff7210 */ /* 0x000fc80007f5e0ff */
[----:B------:R-:W-:-:S04]  /*3510*/  IADD3.X R6, PT, PT, R5, ~R8, RZ, P2, !PT ;  /* 0x8000000805067210 */ /* 0x000fc800017fe4ff */
[----:B------:R-:W-:-:S04]  /*3520*/  ISETP.GE.AND P2, PT, R6, RZ, PT ;  /* 0x000000ff0600720c */ /* 0x000fc80003f46270 */
[----:B------:R-:W-:Y:S02]  /*3530*/  SEL R59, R4, R11, !P2 ;  /* 0x0000000b043b7207 */ /* 0x000fe40005000000 */
[----:B------:R-:W-:Y:S02]  /*3540*/  SEL R56, R5, R8, !P2 ;  /* 0x0000000805387207 */ /* 0x000fe40005000000 */
[----:B------:R-:W-:-:S04]  /*3550*/  ISETP.NE.U32.AND P2, PT, R57, R59, PT ;  /* 0x0000003b3900720c */ /* 0x000fc80003f45070 */
[----:B------:R-:W-:-:S04]  /*3560*/  ISETP.NE.AND.EX P2, PT, R54, R56, PT, P2 ;  /* 0x000000383600720c */ /* 0x000fc80003f45320 */
[----:B------:R-:W-:Y:S02]  /*3570*/  ISETP.EQ.OR.EX P2, PT, R55, R54, !P2, P3 ;  /* 0x000000363700720c */ /* 0x000fe40005742730 */
[----:B------:R-:W-:-:S04]  /*3580*/  IADD3 R20, P3, P4, R19, R57, -R52 ;  /* 0x0000003913147210 */ /* 0x000fc80007c7e834 */
[----:B------:R-:W-:-:S07]  /*3590*/  IADD3.X R53, PT, PT, R22, R54, ~R55, P3, P4 ;  /* 0x0000003616357210 */ /* 0x000fce0001fe8c37 */
[----:B------:R-:W-:Y:S05]  /*35a0*/  @P2 BRA `(.L_x_645) ;  /* 0x0000000000942947 */ /* 0x000fea0003800000 */
.L_x_646:
[----:B0-----:R-:W-:Y:S01]  /*35b0*/  IMAD.MOV.U32 R6, RZ, RZ, R52 ;  /* 0x000000ffff067224 */ /* 0x001fe200078e0034 */
[----:B------:R-:W-:Y:S01]  /*35c0*/  MOV R7, R55 ;  /* 0x0000003700077202 */ /* 0x000fe20000000f00 */
[----:B------:R-:W-:Y:S02]  /*35d0*/  IMAD.MOV.U32 R4, RZ, RZ, R44 ;  /* 0x000000ffff047224 */ /* 0x000fe400078e002c */
[----:B------:R-:W-:Y:S02]  /*35e0*/  IMAD.MOV.U32 R5, RZ, RZ, R45 ;  /* 0x000000ffff057224 */ /* 0x000fe400078e002d */
[----:B------:R-:W2:Y:S04]  /*35f0*/  LD.E R6, desc[UR36][R6.64] ;  /* 0x0000002406067980 */ /* 0x000ea8000c101900 */
[----:B------:R0:W2:Y:S02]  /*3600*/  LD.E R61, desc[UR36][R4.64] ;  /* 0x00000024043d7980 */ /* 0x0000a4000c101900 */
[----:B0-----:R-:W-:-:S02]  /*3610*/  IMAD.MOV.U32 R4, RZ, RZ, R48 ;  /* 0x000000ffff047224 */ /* 0x001fc400078e0030 */
[----:B------:R-:W-:Y:S01]  /*3620*/  IMAD.MOV.U32 R5, RZ, RZ, R49 ;  /* 0x000000ffff057224 */ /* 0x000fe200078e0031 */
[----:B--2---:R-:W-:-:S13]  /*3630*/  FSETP.GEU.AND P5, PT, R61, R6, PT ;  /* 0x000000063d00720b */ /* 0x004fda0003fae000 */
[----:B------:R0:W-:Y:S01]  /*3640*/  @P5 STG.E desc[UR36][R4.64], R6 ;  /* 0x0000000604005986 */ /* 0x0001e2000c101924 */
[----:B------:R-:W-:Y:S01]  /*3650*/  @P5 MOV R7, R47 ;  /* 0x0000002f00075202 */ /* 0x000fe20000000f00 */
[----:B0-----:R-:W-:-:S05]  /*3660*/  @P5 IMAD.MOV.U32 R6, RZ, RZ, R46 ;  /* 0x000000ffff065224 */ /* 0x001fca00078e002e */
[----:B------:R0:W2:Y:S01]  /*3670*/  @P5 LD.E R43, desc[UR36][R6.64] ;  /* 0x00000024062b5980 */ /* 0x0000a2000c101900 */
[----:B------:R-:W-:Y:S02]  /*3680*/  @!P5 IMAD.MOV.U32 R21, RZ, RZ, R53 ;  /* 0x000000ffff15d224 */ /* 0x000fe400078e0035 */
[----:B0-----:R-:W-:Y:S02]  /*3690*/  IMAD.MOV.U32 R6, RZ, RZ, R50 ;  /* 0x000000ffff067224 */ /* 0x001fe400078e0032 */
[----:B------:R-:W-:-:S05]  /*36a0*/  IMAD.MOV.U32 R7, RZ, RZ, R51 ;  /* 0x000000ffff077224 */ /* 0x000fca00078e0033 */
[----:B--2---:R0:W-:Y:S04]  /*36b0*/  @P5 STG.E desc[UR36][R6.64], R43 ;  /* 0x0000002b06005986 */ /* 0x0041e8000c101924 */
[----:B------:R0:W-:Y:S04]  /*36c0*/  @!P5 STG.E desc[UR36][R4.64], R61 ;  /* 0x0000003d0400d986 */ /* 0x0001e8000c101924 */
[----:B------:R1:W2:Y:S01]  /*36d0*/  @!P5 LD.E R21, desc[UR36][R20.64] ;  /* 0x000000241415d980 */ /* 0x0002a2000c101900 */
[----:B------:R-:W-:Y:S02]  /*36e0*/  IADD3 R48, P2, PT, R4, 0x4, RZ ;  /* 0x0000000404307810 */ /* 0x000fe40007f5e0ff */
[----:B------:R-:W-:-:S02]  /*36f0*/  @!P5 IADD3 R44, P3, PT, R44, 0x4, RZ ;  /* 0x000000042c2cd810 */ /* 0x000fc40007f7e0ff */
[----:B------:R-:W-:Y:S02]  /*3700*/  IADD3.X R49, PT, PT, RZ, R5, RZ, P2, !PT ;  /* 0x00000005ff317210 */ /* 0x000fe400017fe4ff */
[----:B------:R-:W-:Y:S01]  /*3710*/  @P5 IADD3 R52, P2, PT, R52, 0x4, RZ ;  /* 0x0000000434345810 */ /* 0x000fe20007f5e0ff */
[----:B------:R-:W-:Y:S01]  /*3720*/  @!P5 IMAD.X R45, RZ, RZ, R45, P3 ;  /* 0x000000ffff2dd224 */ /* 0x000fe200018e062d */
[----:B------:R-:W-:-:S03]  /*3730*/  ISETP.NE.U32.AND P3, PT, R44, R59, PT ;  /* 0x0000003b2c00720c */ /* 0x000fc60003f65070 */
[----:B------:R-:W-:Y:S01]  /*3740*/  @P5 IMAD.X R55, RZ, RZ, R55, P2 ;  /* 0x000000ffff375224 */ /* 0x000fe200010e0637 */
[----:B------:R-:W-:Y:S02]  /*3750*/  ISETP.EQ.U32.AND P2, PT, R52, R57, PT ;  /* 0x000000393400720c */ /* 0x000fe40003f42070 */
[----:B------:R-:W-:-:S04]  /*3760*/  ISETP.NE.AND.EX P3, PT, R45, R56, PT, P3 ;  /* 0x000000382d00720c */ /* 0x000fc80003f65330 */
[----:B------:R-:W-:Y:S02]  /*3770*/  ISETP.EQ.OR.EX P2, PT, R55, R54, !P3, P2 ;  /* 0x000000363700720c */ /* 0x000fe40005f42720 */
[----:B------:R-:W-:Y:S02]  /*3780*/  IADD3 R50, P4, PT, R6, 0x4, RZ ;  /* 0x0000000406327810 */ /* 0x000fe40007f9e0ff */
[----:B------:R-:W-:-:S03]  /*3790*/  @P5 IADD3 R46, P6, PT, R46, 0x4, RZ ;  /* 0x000000042e2e5810 */ /* 0x000fc60007fde0ff */
[----:B------:R-:W-:Y:S01]  /*37a0*/  IMAD.X R51, RZ, RZ, R7, P4 ;  /* 0x000000ffff337224 */ /* 0x000fe200020e0607 */
[----:B-1----:R-:W-:Y:S02]  /*37b0*/  @!P5 IADD3 R20, P4, PT, R20, 0x4, RZ ;  /* 0x000000041414d810 */ /* 0x002fe40007f9e0ff */
[----:B------:R-:W-:-:S03]  /*37c0*/  @P5 IADD3.X R47, PT, PT, RZ, R47, RZ, P6, !PT ;  /* 0x0000002fff2f5210 */ /* 0x000fc600037fe4ff */
[----:B------:R-:W-:Y:S01]  /*37d0*/  @!P5 IMAD.X R53, RZ, RZ, R53, P4 ;  /* 0x000000ffff35d224 */ /* 0x000fe200020e0635 */
[----:B--2---:R0:W-:Y:S01]  /*37e0*/  @!P5 STG.E desc[UR36][R6.64], R21 ;  /* 0x000000150600d986 */ /* 0x0041e2000c101924 */
[----:B------:R-:W-:Y:S06]  /*37f0*/  @!P2 BRA `(.L_x_646) ;  /* 0xfffffffc006ca947 */ /* 0x000fec000383ffff */
.L_x_645:
[----:B------:R-:W-:Y:S05]  /*3800*/  BSYNC.RECONVERGENT B2 ;  /* 0x0000000000027941 */ /* 0x000fea0003800200 */
.L_x_644:
[----:B------:R-:W-:Y:S01]  /*3810*/  ISETP.NE.U32.AND P2, PT, R52, R57, PT ;  /* 0x000000393400720c */ /* 0x000fe20003f45070 */
[----:B------:R-:W-:Y:S03]  /*3820*/  BSSY.RECONVERGENT B2, `(.L_x_647) ;  /* 0x000001b000027945 */ /* 0x000fe60003800200 */
[----:B------:R-:W-:-:S13]  /*3830*/  ISETP.NE.AND.EX P2, PT, R55, R54, PT, P2 ;  /* 0x000000363700720c */ /* 0x000fda0003f45320 */
[----:B------:R-:W-:Y:S05]  /*3840*/  @!P2 BRA `(.L_x_648) ;  /* 0x000000000060a947 */ /* 0x000fea0003800000 */
[----:B0-----:R-:W-:Y:S02]  /*3850*/  IMAD.MOV.U32 R6, RZ, RZ, R46 ;  /* 0x000000ffff067224 */ /* 0x001fe400078e002e */
[----:B------:R-:W-:-:S07]  /*3860*/  IMAD.MOV.U32 R43, RZ, RZ, R47 ;  /* 0x000000ffff2b7224 */ /* 0x000fce00078e002f */
.L_x_649:
[----:B-1----:R-:W-:Y:S01]  /*3870*/  MOV R4, R52 ;  /* 0x0000003400047202 */ /* 0x002fe20000000f00 */
[----:B------:R-:W-:-:S05]  /*3880*/  IMAD.MOV.U32 R5, RZ, RZ, R55 ;  /* 0x000000ffff057224 */ /* 0x000fca00078e0037 */
[----:B------:R0:W2:Y:S01]  /*3890*/  LD.E R21, desc[UR36][R4.64] ;  /* 0x0000002404157980 */ /* 0x0000a2000c101900 */
[----:B------:R-:W-:Y:S01]  /*38a0*/  MOV R7, R43 ;  /* 0x0000002b00077202 */ /* 0x000fe20000000f00 */
[----:B0-----:R-:W-:Y:S02]  /*38b0*/  IMAD.MOV.U32 R4, RZ, RZ, R48 ;  /* 0x000000ffff047224 */ /* 0x001fe400078e0030 */
[----:B------:R-:W-:-:S05]  /*38c0*/  IMAD.MOV.U32 R5, RZ, RZ, R49 ;  /* 0x000000ffff057224 */ /* 0x000fca00078e0031 */
[----:B--2---:R0:W-:Y:S04]  /*38d0*/  STG.E desc[UR36][R4.64], R21 ;  /* 0x0000001504007986 */ /* 0x0041e8000c101924 */
[----:B------:R1:W2:Y:S01]  /*38e0*/  LD.E R7, desc[UR36][R6.64] ;  /* 0x0000002406077980 */ /* 0x0002a2000c101900 */
[----:B------:R-:W-:Y:S02]  /*38f0*/  IADD3 R52, P2, PT, R52, 0x4, RZ ;  /* 0x0000000434347810 */ /* 0x000fe40007f5e0ff */
[----:B------:R-:W-:-:S03]  /*3900*/  IADD3 R48, P4, PT, R48, 0x4, RZ ;  /* 0x0000000430307810 */ /* 0x000fc60007f9e0ff */
[----:B------:R-:W-:Y:S01]  /*3910*/  IMAD.X R55, RZ, RZ, R55, P2 ;  /* 0x000000ffff377224 */ /* 0x000fe200010e0637 */
[----:B------:R-:W-:Y:S01]  /*3920*/  ISETP.NE.U32.AND P2, PT, R52, R57, PT ;  /* 0x000000393400720c */ /* 0x000fe20003f45070 */
[----:B0-----:R-:W-:Y:S01]  /*3930*/  IMAD.MOV.U32 R4, RZ, RZ, R50 ;  /* 0x000000ffff047224 */ /* 0x001fe200078e0032 */
[----:B------:R-:W-:Y:S01]  /*3940*/  IADD3 R50, P5, PT, R50, 0x4, RZ ;  /* 0x0000000432327810 */ /* 0x000fe20007fbe0ff */
[----:B------:R-:W-:Y:S01]  /*3950*/  IMAD.MOV.U32 R5, RZ, RZ, R51 ;  /* 0x000000ffff057224 */ /* 0x000fe200078e0033 */
[----:B------:R-:W-:Y:S01]  /*3960*/  ISETP.NE.AND.EX P2, PT, R55, R54, PT, P2 ;  /* 0x000000363700720c */ /* 0x000fe20003f45320 */
[----:B------:R-:W-:Y:S01]  /*3970*/  IMAD.X R49, RZ, RZ, R49, P4 ;  /* 0x000000ffff317224 */ /* 0x000fe200020e0631 */
[----:B-1----:R-:W-:Y:S01]  /*3980*/  IADD3 R6, P3, PT, R6, 0x4, RZ ;  /* 0x0000000406067810 */ /* 0x002fe20007f7e0ff */
[----:B------:R-:W-:-:S03]  /*3990*/  IMAD.X R51, RZ, RZ, R51, P5 ;  /* 0x000000ffff337224 */ /* 0x000fc600028e0633 */
[----:B------:R-:W-:Y:S01]  /*39a0*/  IADD3.X R43, PT, PT, RZ, R43, RZ, P3, !PT ;  /* 0x0000002bff2b7210 */ /* 0x000fe20001ffe4ff */
[----:B--2---:R1:W-:Y:S06]  /*39b0*/  STG.E desc[UR36][R4.64], R7 ;  /* 0x0000000704007986 */ /* 0x0043ec000c101924 */
[----:B------:R-:W-:Y:S05]  /*39c0*/  @P2 BRA `(.L_x_649) ;  /* 0xfffffffc00a82947 */ /* 0x000fea000383ffff */
.L_x_648:
[----:B------:R-:W-:Y:S05]  /*39d0*/  BSYNC.RECONVERGENT B2 ;  /* 0x0000000000027941 */ /* 0x000fea0003800200 */
.L_x_647:
[----:B------:R-:W-:Y:S01]  /*39e0*/  ISETP.NE.U32.AND P2, PT, R44, R59, PT ;  /* 0x0000003b2c00720c */ /* 0x000fe20003f45070 */
[----:B------:R-:W-:Y:S01]  /*39f0*/  BSSY.RECONVERGENT B2, `(.L_x_650) ;  /* 0x000001b000027945 */ /* 0x000fe20003800200 */
[----:B0-----:R-:W-:Y:S01]  /*3a00*/  IMAD.MOV.U32 R6, RZ, RZ, R20 ;  /* 0x000000ffff067224 */ /* 0x001fe200078e0014 */
[----:B------:R-:W-:Y:S02]  /*3a10*/  MOV R43, R53 ;  /* 0x00000035002b7202 */ /* 0x000fe40000000f00 */
[----:B------:R-:W-:-:S13]  /*3a20*/  ISETP.NE.AND.EX P2, PT, R45, R56, PT, P2 ;  /* 0x000000382d00720c */ /* 0x000fda0003f45320 */
[----:B------:R-:W-:Y:S05]  /*3a30*/  @!P2 BRA `(.L_x_651) ;  /* 0x000000000058a947 */ /* 0x000fea0003800000 */
.L_x_652:
[----:B01----:R-:W-:Y:S02]  /*3a40*/  IMAD.MOV.U32 R4, RZ, RZ, R44 ;  /* 0x000000ffff047224 */ /* 0x003fe400078e002c */
[----:B------:R-:W-:-:S05]  /*3a50*/  IMAD.MOV.U32 R5, RZ, RZ, R45 ;  /* 0x000000ffff057224 */ /* 0x000fca00078e002d */
[----:B------:R0:W2:Y:S01]  /*3a60*/  LD.E R21, desc[UR36][R4.64] ;  /* 0x0000002404157980 */ /* 0x0000a2000c101900 */
[----:B------:R-:W-:Y:S02]  /*3a70*/  IMAD.MOV.U32 R7, RZ, RZ, R43 ;  /* 0x000000ffff077224 */ /* 0x000fe400078e002b */
[----:B0-----:R-:W-:Y:S01]  /*3a80*/  IMAD.MOV.U32 R4, RZ, RZ, R48 ;  /* 0x000000ffff047224 */ /* 0x001fe200078e0030 */
[----:B------:R-:W-:-:S05]  /*3a90*/  MOV R5, R49 ;  /* 0x0000003100057202 */ /* 0x000fca0000000f00 */
[----:B--2---:R0:W-:Y:S04]  /*3aa0*/  STG.E desc[UR36][R4.64], R21 ;  /* 0x0000001504007986 */ /* 0x0041e8000c101924 */
[----:B------:R1:W2:Y:S01]  /*3ab0*/  LD.E R7, desc[UR36][R6.64] ;  /* 0x0000002406077980 */ /* 0x0002a2000c101900 */
[----:B------:R-:W-:Y:S02]  /*3ac0*/  IADD3 R44, P2, PT, R44, 0x4, RZ ;  /* 0x000000042c2c7810 */ /* 0x000fe40007f5e0ff */
[----:B------:R-:W-:Y:S02]  /*3ad0*/  IADD3 R48, P4, PT, R48, 0x4, RZ ;  /* 0x0000000430307810 */ /* 0x000fe40007f9e0ff */
[----:B------:R-:W-:Y:S02]  /*3ae0*/  IADD3.X R45, PT, PT, RZ, R45, RZ, P2, !PT ;  /* 0x0000002dff2d7210 */ /* 0x000fe400017fe4ff */
[----:B------:R-:W-:Y:S01]  /*3af0*/  ISETP.NE.U32.AND P2, PT, R44, R59, PT ;  /* 0x0000003b2c00720c */ /* 0x000fe20003f45070 */
[----:B0-----:R-:W-:Y:S01]  /*3b00*/  IMAD.MOV.U32 R4, RZ, RZ, R50 ;  /* 0x000000ffff047224 */ /* 0x001fe200078e0032 */
[----:B------:R-:W-:Y:S01]  /*3b10*/  IADD3 R50, P5, PT, R50, 0x4, RZ ;  /* 0x0000000432327810 */ /* 0x000fe20007fbe0ff */
[----:B------:R-:W-:Y:S01]  /*3b20*/  IMAD.MOV.U32 R5, RZ, RZ, R51 ;  /* 0x000000ffff057224 */ /* 0x000fe200078e0033 */
[----:B------:R-:W-:Y:S01]  /*3b30*/  ISETP.NE.AND.EX P2, PT, R45, R56, PT, P2 ;  /* 0x000000382d00720c */ /* 0x000fe20003f45320 */
[----:B------:R-:W-:Y:S01]  /*3b40*/  IMAD.X R49, RZ, RZ, R49, P4 ;  /* 0x000000ffff317224 */ /* 0x000fe200020e0631 */
[----:B-1----:R-:W-:Y:S01]  /*3b50*/  IADD3 R6, P3, PT, R6, 0x4, RZ ;  /* 0x0000000406067810 */ /* 0x002fe20007f7e0ff */
[----:B------:R-:W-:-:S04]  /*3b60*/  IMAD.X R51, RZ, RZ, R51, P5 ;  /* 0x000000ffff337224 */ /* 0x000fc800028e0633 */
[----:B------:R-:W-:Y:S01]  /*3b70*/  IMAD.X R43, RZ, RZ, R43, P3 ;  /* 0x000000ffff2b7224 */ /* 0x000fe200018e062b */
[----:B--2---:R0:W-:Y:S05]  /*3b80*/  STG.E desc[UR36][R4.64], R7 ;  /* 0x0000000704007986 */ /* 0x0041ea000c101924 */
[----:B------:R-:W-:Y:S05]  /*3b90*/  @P2 BRA `(.L_x_652) ;  /* 0xfffffffc00a82947 */ /* 0x000fea000383ffff */
.L_x_651:
[----:B------:R-:W-:Y:S05]  /*3ba0*/  BSYNC.RECONVERGENT B2 ;  /* 0x0000000000027941 */ /* 0x000fea0003800200 */
.L_x_650:
[C---:B------:R-:W-:Y:S02]  /*3bb0*/  LEA R52, P2, R10.reuse, R42, 0x2 ;  /* 0x0000002a0a347211 */ /* 0x040fe400078410ff */
[-C--:B------:R-:W-:Y:S02]  /*3bc0*/  IADD3 R19, P3, PT, R19, R40.reuse, RZ ;  /* 0x0000002813137210 */ /* 0x080fe40007f7e0ff */
[----:B------:R-:W-:Y:S02]  /*3bd0*/  LEA.HI.X R55, R10, R41, R9, 0x2, P2 ;  /* 0x000000290a377211 */ /* 0x000fe400010f1409 */
[----:B------:R-:W-:Y:S01]  /*3be0*/  IADD3 RZ, P2, PT, R52, -R11, RZ ;  /* 0x8000000b34ff7210 */ /* 0x000fe20007f5e0ff */
[----:B------:R-:W-:Y:S01]  /*3bf0*/  IMAD.X R22, R22, 0x1, R39, P3 ;  /* 0x0000000116167824 */ /* 0x000fe200018e0627 */
[----:B------:R-:W-:Y:S02]  /*3c00*/  IADD3 R34, P4, PT, R34, R40, RZ ;  /* 0x0000002822227210 */ /* 0x000fe40007f9e0ff */
[----:B01----:R-:W-:-:S02]  /*3c10*/  IADD3.X R4, PT, PT, R55, ~R8, RZ, P2, !PT ;  /* 0x8000000837047210 */ /* 0x003fc400017fe4ff */
[----:B------:R-:W-:Y:S01]  /*3c20*/  IADD3 R37, P5, PT, R37, R40, RZ ;  /* 0x0000002825257210 */ /* 0x000fe20007fbe0ff */
[----:B------:R-:W-:Y:S01]  /*3c30*/  IMAD.X R36, R36, 0x1, R39, P4 ;  /* 0x0000000124247824 */ /* 0x000fe200020e0627 */
[----:B------:R-:W-:-:S03]  /*3c40*/  ISETP.GE.AND P2, PT, R4, RZ, PT ;  /* 0x000000ff0400720c */ /* 0x000fc60003f46270 */
[----:B------:R-:W-:-:S10]  /*3c50*/  IMAD.X R38, R38, 0x1, R39, P5 ;  /* 0x0000000126267824 */ /* 0x000fd400028e0627 */
[----:B------:R-:W-:Y:S05]  /*3c60*/  @!P2 BRA `(.L_x_653) ;  /* 0xfffffff400d0a947 */ /* 0x000fea000383ffff */
.L_x_631:
[----:B------:R-:W-:Y:S05]  /*3c70*/  BSYNC.RECONVERGENT B1 ;  /* 0x0000000000017941 */ /* 0x000fea0003800200 */
.L_x_629:
[----:B0-----:R-:W-:Y:S02]  /*3c80*/  IADD3 R5, P2, PT, RZ, -R31, RZ ;  /* 0x8000001fff057210 */ /* 0x001fe40007f5e0ff */
[C---:B------:R-:W-:Y:S02]  /*3c90*/  SHF.L.U64.HI R9, R10.reuse, 0x1, R9 ;  /* 0x000000010a097819 */ /* 0x040fe40000010209 */
[----:B------:R-:W-:Y:S01]  /*3ca0*/  SHF.L.U32 R10, R10, 0x1, RZ ;  /* 0x000000010a0a7819 */ /* 0x000fe200000006ff */
[----:B------:R-:W-:Y:S01]  /*3cb0*/  IMAD.X R4, RZ, RZ, ~R32, P2 ;  /* 0x000000ffff047224 */ /* 0x000fe200010e0e20 */
[----:B------:R-:W-:Y:S02]  /*3cc0*/  PLOP3.LUT P0, PT, P0, PT, PT, 0x8, 0x80 ;  /* 0x000000000080781c */ /* 0x000fe4000070e170 */
[----:B------:R-:W-:-:S04]  /*3cd0*/  ISETP.GE.U32.AND P2, PT, R10, R5, PT ;  /* 0x000000050a00720c */ /* 0x000fc80003f46070 */
[----:B------:R-:W-:-:S13]  /*3ce0*/  ISETP.GE.AND.EX P2, PT, R9, R4, PT, P2 ;  /* 0x000000040900720c */ /* 0x000fda0003f46320 */
[----:B------:R-:W-:Y:S05]  /*3cf0*/  @!P2 BRA `(.L_x_654) ;  /* 0xffffffe8007ca947 */ /* 0x000fea000383ffff */
[----:B------:R-:W-:Y:S05]  /*3d00*/  BSYNC.RECONVERGENT B0 ;  /* 0x0000000000007941 */ /* 0x000fea0003800200 */
.L_x_628:
[----:B------:R-:W-:Y:S05]  /*3d10*/  @P1 BRA `(.L_x_627) ;  /* 0x0000000400ec1947 */ /* 0x000fea0003800000 */
[----:B------:R-:W-:-:S04]  /*3d20*/  ISETP.NE.U32.AND P0, PT, R35, RZ, PT ;  /* 0x000000ff2300720c */ /* 0x000fc80003f05070 */
[----:B------:R-:W-:-:S13]  /*3d30*/  ISETP.NE.AND.EX P0, PT, R33, RZ, PT, P0 ;  /* 0x000000ff2100720c */ /* 0x000fda0003f05300 */
[----:B------:R-:W-:Y:S05]  /*3d40*/  @!P0 BRA `(.L_x_584) ;  /* 0x0000000800188947 */ /* 0x000fea0003800000 */
[----:B------:R-:W-:Y:S01]  /*3d50*/  ISETP.GE.U32.AND P0, PT, R35, 0x1, PT ;  /* 0x000000012300780c */ /* 0x000fe20003f06070 */
[----:B------:R-:W-:Y:S03]  /*3d60*/  BSSY.RECONVERGENT B0, `(.L_x_627) ;  /* 0x0000076000007945 */ /* 0x000fe60003800200 */
[----:B------:R-:W-:-:S13]  /*3d70*/  ISETP.GE.AND.EX P0, PT, R33, RZ, PT, P0 ;  /* 0x000000ff2100720c */ /* 0x000fda0003f06300 */
[----:B------:R-:W-:Y:S05]  /*3d80*/  @!P0 BRA `(.L_x_655) ;  /* 0x0000000400cc8947 */ /* 0x000fea0003800000 */
[C---:B------:R-:W-:Y:S01]  /*3d90*/  LOP3.LUT R25, R35.reuse, 0x3, RZ, 0xc0, !PT ;  /* 0x0000000323197812 */ /* 0x040fe200078ec0ff */
[----:B------:R-:W-:Y:S01]  /*3da0*/  BSSY.RECONVERGENT B1, `(.L_x_656) ;  /* 0x0000023000017945 */ /* 0x000fe20003800200 */
[----:B------:R-:W-:Y:S01]  /*3db0*/  ISETP.GE.U32.AND P0, PT, R35, 0x4, PT ;  /* 0x000000042300780c */ /* 0x000fe20003f06070 */
[----:B------:R-:W-:Y:S01]  /*3dc0*/  IMAD.MOV.U32 R22, RZ, RZ, R2 ;  /* 0x000000ffff167224 */ /* 0x000fe200078e0002 */
[----:B------:R-:W-:Y:S01]  /*3dd0*/  ISETP.NE.U32.AND P1, PT, R25, RZ, PT ;  /* 0x000000ff1900720c */ /* 0x000fe20003f25070 */
[----:B------:R-:W-:Y:S01]  /*3de0*/  IMAD.MOV.U32 R11, RZ, RZ, R16 ;  /* 0x000000ffff0b7224 */ /* 0x000fe200078e0010 */
[----:B------:R-:W-:Y:S01]  /*3df0*/  ISETP.GE.U32.AND.EX P0, PT, R33, RZ, PT, P0 ;  /* 0x000000ff2100720c */ /* 0x000fe20003f06100 */
[----:B------:R-:W-:Y:S01]  /*3e00*/  IMAD.MOV.U32 R14, RZ, RZ, R17 ;  /* 0x000000ffff0e7224 */ /* 0x000fe200078e0011 */
[----:B------:R-:W-:Y:S01]  /*3e10*/  ISETP.NE.AND.EX P1, PT, RZ, RZ, PT, P1 ;  /* 0x000000ffff00720c */ /* 0x000fe20003f25310 */
[----:B------:R-:W-:Y:S01]  /*3e20*/  IMAD.MOV.U32 R21, RZ, RZ, R18 ;  /* 0x000000ffff157224 */ /* 0x000fe200078e0012 */
[----:B------:R-:W-:Y:S01]  /*3e30*/  MOV R10, R35 ;  /* 0x00000023000a7202 */ /* 0x000fe20000000f00 */
[----:B------:R-:W-:-:S10]  /*3e40*/  IMAD.MOV.U32 R20, RZ, RZ, R33 ;  /* 0x000000ffff147224 */ /* 0x000fd400078e0021 */
[----:B------:R-:W-:Y:S05]  /*3e50*/  @!P1 BRA `(.L_x_657) ;  /* 0x00000000005c9947 */ /* 0x000fea0003800000 */
[----:B------:R-:W-:Y:S02]  /*3e60*/  HFMA2 R6, -RZ, RZ, 0, 0 ;  /* 0x00000000ff067431 */ /* 0x000fe400000001ff */
[----:B------:R-:W-:Y:S01]  /*3e70*/  IMAD.MOV.U32 R8, RZ, RZ, RZ ;  /* 0x000000ffff087224 */ /* 0x000fe200078e00ff */
[----:B------:R-:W-:Y:S01]  /*3e80*/  MOV R10, R35 ;  /* 0x00000023000a7202 */ /* 0x000fe20000000f00 */
[----:B------:R-:W-:Y:S02]  /*3e90*/  IMAD.MOV.U32 R22, RZ, RZ, R2 ;  /* 0x000000ffff167224 */ /* 0x000fe400078e0002 */
[----:B------:R-:W-:Y:S02]  /*3ea0*/  IMAD.MOV.U32 R11, RZ, RZ, R16 ;  /* 0x000000ffff0b7224 */ /* 0x000fe400078e0010 */
[----:B------:R-:W-:-:S07]  /*3eb0*/  IMAD.MOV.U32 R20, RZ, RZ, R33 ;  /* 0x000000ffff147224 */ /* 0x000fce00078e0021 */
.L_x_658:
[----:B0-----:R-:W-:Y:S02]  /*3ec0*/  IMAD.MOV.U32 R4, RZ, RZ, R22 ;  /* 0x000000ffff047224 */ /* 0x001fe400078e0016 */
[----:B------:R-:W-:-:S05]  /*3ed0*/  IMAD.MOV.U32 R5, RZ, RZ, R11 ;  /* 0x000000ffff057224 */ /* 0x000fca00078e000b */
[----:B------:R0:W2:Y:S01]  /*3ee0*/  LD.E R7, desc[UR36][R4.64] ;  /* 0x0000002404077980 */ /* 0x0000a2000c101900 */
[----:B------:R-:W-:Y:S02]  /*3ef0*/  IADD3 R6, P2, PT, R6, 0x1, RZ ;  /* 0x0000000106067810 */ /* 0x000fe40007f5e0ff */
[----:B------:R-:W-:Y:S02]  /*3f00*/  IADD3 R22, P3, PT, R22, 0x4, RZ ;  /* 0x0000000416167810 */ /* 0x000fe40007f7e0ff */
[----:B------:R-:W-:Y:S01]  /*3f10*/  IADD3 R10, P5, PT, R10, -0x1, RZ ;  /* 0xffffffff0a0a7810 */ /* 0x000fe20007fbe0ff */
[----:B------:R-:W-:Y:S01]  /*3f20*/  IMAD.X R8, RZ, RZ, R8, P2 ;  /* 0x000000ffff087224 */ /* 0x000fe200010e0608 */
[----:B------:R-:W-:Y:S01]  /*3f30*/  ISETP.NE.U32.AND P2, PT, R6, R25, PT ;  /* 0x000000190600720c */ /* 0x000fe20003f45070 */
[----:B------:R-:W-:Y:S01]  /*3f40*/  IMAD.X R11, RZ, RZ, R11, P3 ;  /* 0x000000ffff0b7224 */ /* 0x000fe200018e060b */
[----:B------:R-:W-:Y:S01]  /*3f50*/  IADD3.X R20, PT, PT, R20, -0x1, RZ, P5, !PT ;  /* 0xffffffff14147810 */ /* 0x000fe20002ffe4ff */
[----:B0-----:R-:W-:Y:S01]  /*3f60*/  IMAD.MOV.U32 R5, RZ, RZ, R13 ;  /* 0x000000ffff057224 */ /* 0x001fe200078e000d */
[----:B------:R-:W-:-:S02]  /*3f70*/  MOV R4, R12 ;  /* 0x0000000c00047202 */ /* 0x000fc40000000f00 */
[----:B------:R-:W-:Y:S02]  /*3f80*/  ISETP.NE.AND.EX P2, PT, R8, RZ, PT, P2 ;  /* 0x000000ff0800720c */ /* 0x000fe40003f45320 */
[----:B------:R-:W-:-:S04]  /*3f90*/  IADD3 R12, P4, PT, R12, 0x4, RZ ;  /* 0x000000040c0c7810 */ /* 0x000fc80007f9e0ff */
[----:B------:R-:W-:Y:S01]  /*3fa0*/  IADD3.X R13, PT, PT, RZ, R13, RZ, P4, !PT ;  /* 0x0000000dff0d7210 */ /* 0x000fe200027fe4ff */
[----:B--2---:R0:W-:Y:S06]  /*3fb0*/  STG.E desc[UR36][R4.64], R7 ;  /* 0x0000000704007986 */ /* 0x0041ec000c101924 */
[----:B------:R-:W-:Y:S05]  /*3fc0*/  @P2 BRA `(.L_x_658) ;  /* 0xfffffffc00bc2947 */ /* 0x000fea000383ffff */
.L_x_657:
[----:B------:R-:W-:Y:S05]  /*3fd0*/  BSYNC.RECONVERGENT B1 ;  /* 0x0000000000017941 */ /* 0x000fea0003800200 */
.L_x_656:
[----:B------:R-:W-:Y:S04]  /*3fe0*/  BSSY.RECONVERGENT B1, `(.L_x_659) ;  /* 0x0000019000017945 */ /* 0x000fe80003800200 */
[----:B------:R-:W-:Y:S05]  /*3ff0*/  @!P0 BRA `(.L_x_660) ;  /* 0x00000000005c8947 */ /* 0x000fea0003800000 */
.L_x_661:
[----:B------:R-:W-:Y:S02]  /*4000*/  IMAD.MOV.U32 R6, RZ, RZ, R22 ;  /* 0x000000ffff067224 */ /* 0x000fe400078e0016 */
[----:B0-----:R-:W-:-:S05]  /*4010*/  IMAD.MOV.U32 R7, RZ, RZ, R11 ;  /* 0x000000ffff077224 */ /* 0x001fca00078e000b */
[----:B--2---:R-:W2:Y:S01]  /*4020*/  LD.E R9, desc[UR36][R6.64] ;  /* 0x0000002406097980 */ /* 0x004ea2000c101900 */
[----:B------:R-:W-:Y:S01]  /*4030*/  IMAD.MOV.U32 R4, RZ, RZ, R12 ;  /* 0x000000ffff047224 */ /* 0x000fe200078e000c */
[----:B------:R-:W-:-:S05]  /*4040*/  MOV R5, R13 ;  /* 0x0000000d00057202 */ /* 0x000fca0000000f00 */
[----:B--2---:R0:W-:Y:S04]  /*4050*/  STG.E desc[UR36][R4.64], R9 ;  /* 0x0000000904007986 */ /* 0x0041e8000c101924 */
[----:B------:R-:W2:Y:S04]  /*4060*/  LD.E R11, desc[UR36][R6.64+0x4] ;  /* 0x00000424060b7980 */ /* 0x000ea8000c101900 */
[----:B--2---:R1:W-:Y:S04]  /*4070*/  STG.E desc[UR36][R4.64+0x4], R11 ;  /* 0x0000040b04007986 */ /* 0x0043e8000c101924 */
[----:B------:R-:W2:Y:S04]  /*4080*/  LD.E R15, desc[UR36][R6.64+0x8] ;  /* 0x00000824060f7980 */ /* 0x000ea8000c101900 */
[----:B--2---:R2:W-:Y:S04]  /*4090*/  STG.E desc[UR36][R4.64+0x8], R15 ;  /* 0x0000080f04007986 */ /* 0x0045e8000c101924 */
[----:B------:R-:W3:Y:S01]  /*40a0*/  LD.E R19, desc[UR36][R6.64+0xc] ;  /* 0x00000c2406137980 */ /* 0x000ee2000c101900 */
[----:B------:R-:W-:-:S02]  /*40b0*/  ISETP.GT.U32.AND P2, PT, R10, 0x4, PT ;  /* 0x000000040a00780c */ /* 0x000fc40003f44070 */
[----:B------:R-:W-:Y:S02]  /*40c0*/  IADD3 R8, P5, PT, R10, -0x4, RZ ;  /* 0xfffffffc0a087810 */ /* 0x000fe40007fbe0ff */
[----:B------:R-:W-:Y:S02]  /*40d0*/  ISETP.GT.AND.EX P2, PT, R20, RZ, PT, P2 ;  /* 0x000000ff1400720c */ /* 0x000fe40003f44320 */
[----:B------:R-:W-:Y:S01]  /*40e0*/  IADD3 R22, P3, PT, R6, 0x10, RZ ;  /* 0x0000001006167810 */ /* 0x000fe20007f7e0ff */
[----:B------:R-:W-:Y:S01]  /*40f0*/  IMAD.MOV.U32 R10, RZ, RZ, R8 ;  /* 0x000000ffff0a7224 */ /* 0x000fe200078e0008 */
[----:B------:R-:W-:Y:S02]  /*4100*/  IADD3 R12, P4, PT, R4, 0x10, RZ ;  /* 0x00000010040c7810 */ /* 0x000fe40007f9e0ff */
[----:B0-----:R-:W-:Y:S01]  /*4110*/  IADD3.X R9, PT, PT, R20, -0x1, RZ, P5, !PT ;  /* 0xffffffff14097810 */ /* 0x001fe20002ffe4ff */
[----:B-1----:R-:W-:Y:S02]  /*4120*/  IMAD.X R11, RZ, RZ, R7, P3 ;  /* 0x000000ffff0b7224 */ /* 0x002fe400018e0607 */
[----:B------:R-:W-:Y:S01]  /*4130*/  IMAD.X R13, RZ, RZ, R5, P4 ;  /* 0x000000ffff0d7224 */ /* 0x000fe200020e0605 */
[----:B------:R-:W-:Y:S01]  /*4140*/  MOV R20, R9 ;  /* 0x0000000900147202 */ /* 0x000fe20000000f00 */
[----:B---3--:R2:W-:Y:S02]  /*4150*/  STG.E desc[UR36][R4.64+0xc], R19 ;  /* 0x00000c1304007986 */ /* 0x0085e4000c101924 */
[----:B------:R-:W-:Y:S05]  /*4160*/  @P2 BRA `(.L_x_661) ;  /* 0xfffffffc00a42947 */ /* 0x000fea000383ffff */
.L_x_660:
[----:B------:R-:W-:Y:S05]  /*4170*/  BSYNC.RECONVERGENT B1 ;  /* 0x0000000000017941 */ /* 0x000fea0003800200 */
.L_x_659:
[----:B------:R-:W-:Y:S01]  /*4180*/  BSSY.RECONVERGENT B1, `(.L_x_662) ;  /* 0x000001b000017945 */ /* 0x000fe20003800200 */
[----:B------:R-:W-:Y:S02]  /*4190*/  IMAD.MOV.U32 R10, RZ, RZ, R35 ;  /* 0x000000ffff0a7224 */ /* 0x000fe400078e0023 */
[----:B------:R-:W-:Y:S01]  /*41a0*/  IMAD.MOV.U32 R12, RZ, RZ, R33 ;  /* 0x000000ffff0c7224 */ /* 0x000fe200078e0021 */
[----:B------:R-:W-:Y:S06]  /*41b0*/  @!P1 BRA `(.L_x_663) ;  /* 0x00000000005c9947 */ /* 0x000fec0003800000 */
[----:B------:R-:W-:Y:S02]  /*41c0*/  HFMA2 R8, -RZ, RZ, 0, 0 ;  /* 0x00000000ff087431 */ /* 0x000fe400000001ff */
[----:B------:R-:W-:Y:S01]  /*41d0*/  IMAD.MOV.U32 R6, RZ, RZ, RZ ;  /* 0x000000ffff067224 */ /* 0x000fe200078e00ff */
[----:B------:R-:W-:Y:S01]  /*41e0*/  MOV R12, R33 ;  /* 0x00000021000c7202 */ /* 0x000fe20000000f00 */
[----:B------:R-:W-:Y:S02]  /*41f0*/  IMAD.MOV.U32 R14, RZ, RZ, R17 ;  /* 0x000000ffff0e7224 */ /* 0x000fe400078e0011 */
[----:B------:R-:W-:Y:S02]  /*4200*/  IMAD.MOV.U32 R21, RZ, RZ, R18 ;  /* 0x000000ffff157224 */ /* 0x000fe400078e0012 */
[----:B------:R-:W-:-:S07]  /*4210*/  IMAD.MOV.U32 R10, RZ, RZ, R35 ;  /* 0x000000ffff0a7224 */ /* 0x000fce00078e0023 */
.L_x_664:
[----:B012---:R-:W-:Y:S02]  /*4220*/  IMAD.MOV.U32 R4, RZ, RZ, R14 ;  /* 0x000000ffff047224 */ /* 0x007fe400078e000e */
        /* <DEDUP_REMOVED lines=12> */
[----:B------:R-:W-:-:S05]  /*42f0*/  IADD3 R0, P3, PT, R0, 0x4, RZ ;  /* 0x0000000400007810 */ /* 0x000fca0007f7e0ff */
[----:B------:R-:W-:Y:S01]  /*4300*/  IMAD.X R3, RZ, RZ, R3, P3 ;  /* 0x000000ffff037224 */ /* 0x000fe200018e0603 */
[----:B--2---:R1:W-:Y:S05]  /*4310*/  STG.E desc[UR36][R4.64], R7 ;  /* 0x0000000704007986 */ /* 0x0043ea000c101924 */
[----:B------:R-:W-:Y:S05]  /*4320*/  @P1 BRA `(.L_x_664) ;  /* 0xfffffffc00bc1947 */ /* 0x000fea000383ffff */
.L_x_663:
[----:B------:R-:W-:Y:S05]  /*4330*/  BSYNC.RECONVERGENT B1 ;  /* 0x0000000000017941 */ /* 0x000fea0003800200 */
.L_x_662:
[----:B------:R-:W-:Y:S05]  /*4340*/  @!P0 BRA `(.L_x_655) ;  /* 0x00000000005c8947 */ /* 0x000fea0003800000 */
.L_x_665:
[----:B------:R-:W-:Y:S01]  /*4350*/  MOV R6, R14 ;  /* 0x0000000e00067202 */ /* 0x000fe20000000f00 */
[----:B01----:R-:W-:-:S05]  /*4360*/  IMAD.MOV.U32 R7, RZ, RZ, R21 ;  /* 0x000000ffff077224 */ /* 0x003fca00078e0015 */
[----:B---3--:R-:W3:Y:S01]  /*4370*/  LD.E R9, desc[UR36][R6.64] ;  /* 0x0000002406097980 */ /* 0x008ee2000c101900 */
[----:B--2---:R-:W-:Y:S02]  /*4380*/  IMAD.MOV.U32 R4, RZ, RZ, R0 ;  /* 0x000000ffff047224 */ /* 0x004fe400078e0000 */
[----:B------:R-:W-:-:S05]  /*4390*/  IMAD.MOV.U32 R5, RZ, RZ, R3 ;  /* 0x000000ffff057224 */ /* 0x000fca00078e0003 */
[----:B---3--:R0:W-:Y:S04]  /*43a0*/  STG.E desc[UR36][R4.64], R9 ;  /* 0x0000000904007986 */ /* 0x0081e8000c101924 */
[----:B------:R-:W2:Y:S04]  /*43b0*/  LD.E R3, desc[UR36][R6.64+0x4] ;  /* 0x0000042406037980 */ /* 0x000ea8000c101900 */
[----:B--2---:R1:W-:Y:S04]  /*43c0*/  STG.E desc[UR36][R4.64+0x4], R3 ;  /* 0x0000040304007986 */ /* 0x0043e8000c101924 */
[----:B------:R-:W2:Y:S04]  /*43d0*/  LD.E R11, desc[UR36][R6.64+0x8] ;  /* 0x00000824060b7980 */ /* 0x000ea8000c101900 */
[----:B--2---:R3:W-:Y:S04]  /*43e0*/  STG.E desc[UR36][R4.64+0x8], R11 ;  /* 0x0000080b04007986 */ /* 0x0047e8000c101924 */
[----:B------:R-:W2:Y:S01]  /*43f0*/  LD.E R13, desc[UR36][R6.64+0xc] ;  /* 0x00000c24060d7980 */ /* 0x000ea2000c101900 */
[----:B------:R-:W-:-:S02]  /*4400*/  ISETP.GT.U32.AND P0, PT, R10, 0x4, PT ;  /* 0x000000040a00780c */ /* 0x000fc40003f04070 */
[----:B------:R-:W-:Y:S02]  /*4410*/  IADD3 R8, P3, PT, R10, -0x4, RZ ;  /* 0xfffffffc0a087810 */ /* 0x000fe40007f7e0ff */
[----:B------:R-:W-:Y:S02]  /*4420*/  ISETP.GT.AND.EX P0, PT, R12, RZ, PT, P0 ;  /* 0x000000ff0c00720c */ /* 0x000fe40003f04300 */
[----:B------:R-:W-:Y:S01]  /*4430*/  IADD3 R0, P2, PT, R4, 0x10, RZ ;  /* 0x0000001004007810 */ /* 0x000fe20007f5e0ff */
[----:B------:R-:W-:Y:S01]  /*4440*/  IMAD.MOV.U32 R10, RZ, RZ, R8 ;  /* 0x000000ffff0a7224 */ /* 0x000fe200078e0008 */
[----:B0-----:R-:W-:Y:S02]  /*4450*/  IADD3.X R9, PT, PT, R12, -0x1, RZ, P3, !PT ;  /* 0xffffffff0c097810 */ /* 0x001fe40001ffe4ff */
[----:B------:R-:W-:Y:S01]  /*4460*/  IADD3 R14, P1, PT, R6, 0x10, RZ ;  /* 0x00000010060e7810 */ /* 0x000fe20007f3e0ff */
[----:B-1----:R-:W-:Y:S02]  /*4470*/  IMAD.X R3, RZ, RZ, R5, P2 ;  /* 0x000000ffff037224 */ /* 0x002fe400010e0605 */
[----:B------:R-:W-:Y:S01]  /*4480*/  IMAD.MOV.U32 R12, RZ, RZ, R9 ;  /* 0x000000ffff0c7224 */ /* 0x000fe200078e0009 */
[----:B------:R-:W-:Y:S01]  /*4490*/  IADD3.X R21, PT, PT, RZ, R7, RZ, P1, !PT ;  /* 0x00000007ff157210 */ /* 0x000fe20000ffe4ff */
[----:B--2---:R3:W-:Y:S02]  /*44a0*/  STG.E desc[UR36][R4.64+0xc], R13 ;  /* 0x00000c0d04007986 */ /* 0x0047e4000c101924 */
[----:B------:R-:W-:Y:S06]  /*44b0*/  @P0 BRA `(.L_x_665) ;  /* 0xfffffffc00a40947 */ /* 0x000fec000383ffff */
.L_x_655:
[----:B------:R-:W-:Y:S05]  /*44c0*/  BSYNC.RECONVERGENT B0 ;  /* 0x0000000000007941 */ /* 0x000fea0003800200 */
.L_x_627:
[----:B------:R-:W-:-:S04]  /*44d0*/  ISETP.NE.U32.AND P0, PT, R35, RZ, PT ;  /* 0x000000ff2300720c */ /* 0x000fc80003f05070 */
[----:B------:R-:W-:-:S13]  /*44e0*/  ISETP.NE.AND.EX P0, PT, R33, RZ, PT, P0 ;  /* 0x000000ff2100720c */ /* 0x000fda0003f05300 */
[----:B------:R-:W-:Y:S05]  /*44f0*/  @!P0 BRA `(.L_x_584) ;  /* 0x00000000002c8947 */ /* 0x000fea0003800000 */
[----:B--2---:R-:W-:Y:S01]  /*4500*/  MOV R19, 0x188 ;  /* 0x0000018800137802 */ /* 0x004fe20000000f00 */
[----:B01-3--:R-:W-:Y:S01]  /*4510*/  IMAD.MOV.U32 R5, RZ, RZ, R18 ;  /* 0x000000ffff057224 */ /* 0x00bfe200078e0012 */
[----:B------:R-:W-:Y:S02]  /*4520*/  MOV R4, R17 ;  /* 0x0000001100047202 */ /* 0x000fe40000000f00 */
[----:B------:R0:W1:Y:S05]  /*4530*/  LDC.64 R6, c[0x4][R19] ;  /* 0x0100000013067b82 */ /* 0x00006a0000000a00 */
[----:B------:R-:W-:-:S07]  /*4540*/  LEPC R20, `(.L_x_666) ;  /* 0x000000001014794e */ /* 0x000fce0000000000 */
[----:B01---5:R-:W-:Y:S05]  /*4550*/  CALL.ABS.NOINC R6 ;  /* 0x0000000006007343 */ /* 0x023fea0003c00000 */
.L_x_666:
[----:B------:R0:W1:Y:S01]  /*4560*/  LDC.64 R6, c[0x4][R19] ;  /* 0x0100000013067b82 */ /* 0x0000620000000a00 */
[----:B------:R-:W-:Y:S02]  /*4570*/  IMAD.MOV.U32 R4, RZ, RZ, R2 ;  /* 0x000000ffff047224 */ /* 0x000fe400078e0002 */
[----:B------:R-:W-:-:S07]  /*4580*/  IMAD.MOV.U32 R5, RZ, RZ, R16 ;  /* 0x000000ffff057224 */ /* 0x000fce00078e0010 */
[----:B------:R-:W-:-:S07]  /*4590*/  LEPC R20, `(.L_x_584) ;  /* 0x000000001014794e */ /* 0x000fce0000000000 */
[----:B01----:R-:W-:Y:S05]  /*45a0*/  CALL.ABS.NOINC R6 ;  /* 0x0000000006007343 */ /* 0x003fea0003c00000 */
.L_x_584:
[----:B------:R-:W4:Y:S01]  /*45b0*/  LDC R20, c[0x0][0x3a0] ;  /* 0x0000e800ff147b82 */ /* 0x000f220000000800 */
[----:B------:R-:W-:-:S07]  /*45c0*/  UMOV UR4, 0x400 ;  /* 0x0000040000047882 */ /* 0x000fce0000000000 */
[----:B------:R-:W0:Y:S01]  /*45d0*/  S2UR UR5, SR_CgaCtaId ;  /* 0x00000000000579c3 */ /* 0x000e220000008800 */
[----:B----4-:R-:W-:Y:S01]  /*45e0*/  ISETP.GE.AND P0, PT, R23, R20, PT ;  /* 0x000000141700720c */ /* 0x010fe20003f06270 */
[----:B0-----:R-:W-:-:S06]  /*45f0*/  ULEA UR4, UR5, UR4, 0x18 ;  /* 0x0000000405047291 */ /* 0x001fcc000f8ec0ff */
[----:B------:R-:W-:Y:S01]  /*4600*/  MOV R9, UR4 ;  /* 0x0000000400097c02 */ /* 0x000fe20008000f00 */
[----:B------:R-:W-:Y:S05]  /*4610*/  WARPSYNC.ALL ;  /* 0x0000000000007948 */ /* 0x000fea0003800000 */
[----:B------:R-:W-:Y:S01]  /*4620*/  BSSY.RECONVERGENT B0, `(.L_x_667) ;  /* 0x000001c000007945 */ /* 0x000fe20003800200 */
[----:B------:R-:W-:Y:S01]  /*4630*/  IMAD R8, R20, 0x4, R9 ;  /* 0x0000000414087824 */ /* 0x000fe200078e0209 */
[----:B------:R-:W-:Y:S06]  /*4640*/  BAR.SYNC.DEFER_BLOCKING 0x0 ;  /* 0x0000000000007b1d */ /* 0x000fec0000010000 */
[----:B------:R-:W-:Y:S05]  /*4650*/  @P0 BRA `(.L_x_668) ;  /* 0x0000000000600947 */ /* 0x000fea0003800000 */
[----:B------:R-:W0:Y:S01]  /*4660*/  LDC R0, c[0x0][0x360] ;  /* 0x0000d800ff007b82 */ /* 0x000e220000000800 */
[----:B------:R-:W-:-:S07]  /*4670*/  IMAD.MOV.U32 R21, RZ, RZ, R23 ;  /* 0x000000ffff157224 */ /* 0x000fce00078e0017 */
[----:B--2---:R-:W2:Y:S08]  /*4680*/  LDC.64 R14, c[0x0][0x3c8] ;  /* 0x0000f200ff0e7b82 */ /* 0x004eb00000000a00 */
[----:B------:R-:W4:Y:S08]  /*4690*/  LDC.64 R16, c[0x0][0x388] ;  /* 0x0000e200ff107b82 */ /* 0x000f300000000a00 */
[----:B------:R-:W0:Y:S08]  /*46a0*/  LDC.64 R18, c[0x0][0x390] ;  /* 0x0000e400ff127b82 */ /* 0x000e300000000a00 */
[----:B---3--:R-:W3:Y:S02]  /*46b0*/  LDC.64 R12, c[0x0][0x3e0] ;  /* 0x0000f800ff0c7b82 */ /* 0x008ee40000000a00 */
.L_x_669:
[----:B-1----:R-:W-:-:S04]  /*46c0*/  IMAD.IADD R5, R30, 0x1, R21 ;  /* 0x000000011e057824 */ /* 0x002fc800078e0215 */
[----:B---3--:R-:W-:-:S06]  /*46d0*/  IMAD.WIDE R2, R5, 0x4, R12 ;  /* 0x0000000405027825 */ /* 0x008fcc00078e020c */
[----:B------:R-:W4:Y:S01]  /*46e0*/  LDG.E R3, desc[UR36][R2.64] ;  /* 0x0000002402037981 */ /* 0x000f22000c1e1900 */
[----:B0-2---:R-:W-:-:S06]  /*46f0*/  IMAD.WIDE R4, R5, 0x4, R14 ;  /* 0x0000000405047825 */ /* 0x005fcc00078e020e */
[----:B------:R-:W2:Y:S01]  /*4700*/  LDG.E R4, desc[UR36][R4.64] ;  /* 0x0000002404047981 */ /* 0x000ea2000c1e1900 */
[----:B----4-:R-:W-:-:S04]  /*4710*/  IMAD.WIDE R6, R3, 0x4, R16 ;  /* 0x0000000403067825 */ /* 0x010fc800078e0210 */
[----:B0-----:R-:W-:Y:S02]  /*4720*/  IMAD.WIDE R10, R3, 0x4, R18 ;  /* 0x00000004030a7825 */ /* 0x001fe400078e0212 */
[----:B------:R-:W3:Y:S04]  /*4730*/  LDG.E.CONSTANT R6, desc[UR36][R6.64] ;  /* 0x0000002406067981 */ /* 0x000ee8000c1e9900 */
[----:B------:R-:W4:Y:S01]  /*4740*/  LDG.E.CONSTANT R10, desc[UR36][R10.64] ;  /* 0x000000240a0a7981 */ /* 0x000f22000c1e9900 */
[C---:B------:R-:W-:Y:S01]  /*4750*/  LEA R25, R21.reuse, R9, 0x2 ;  /* 0x0000000915197211 */ /* 0x040fe200078e10ff */
[----:B------:R-:W-:-:S04]  /*4760*/  IMAD R27, R21, 0x4, R8 ;  /* 0x00000004151b7824 */ /* 0x000fc800078e0208 */
[----:B------:R-:W-:Y:S01]  /*4770*/  IMAD R31, R20, 0x8, R25 ;  /* 0x00000008141f7824 */ /* 0x000fe200078e0219 */
[----:B--2---:R0:W-:Y:S01]  /*4780*/  STS [R25], R4 ;  /* 0x0000000419007388 */ /* 0x0041e20000000800 */
[----:B------:R-:W-:-:S05]  /*4790*/  IMAD.IADD R21, R0, 0x1, R21 ;  /* 0x0000000100157824 */ /* 0x000fca00078e0215 */
[----:B------:R-:W-:Y:S01]  /*47a0*/  ISETP.GE.AND P0, PT, R21, R20, PT ;  /* 0x000000141500720c */ /* 0x000fe20003f06270 */
[----:B---3--:R0:W-:Y:S04]  /*47b0*/  STS [R27], R6 ;  /* 0x000000061b007388 */ /* 0x0081e80000000800 */
[----:B----4-:R0:W-:Y:S08]  /*47c0*/  STS [R31], R10 ;  /* 0x0000000a1f007388 */ /* 0x0101f00000000800 */
[----:B------:R-:W-:Y:S05]  /*47d0*/  @!P0 BRA `(.L_x_669) ;  /* 0xfffffffc00b88947 */ /* 0x000fea000383ffff */
.L_x_668:
[----:B------:R-:W-:Y:S05]  /*47e0*/  BSYNC.RECONVERGENT B0 ;  /* 0x0000000000007941 */ /* 0x000fea0003800200 */
.L_x_667:
[----:B------:R-:W4:Y:S01]  /*47f0*/  LDCU UR4, c[0x0][0x360] ;  /* 0x00006c00ff0477ac */ /* 0x000f220008000800 */
[----:B------:R-:W-:Y:S01]  /*4800*/  BAR.SYNC.DEFER_BLOCKING 0x0 ;  /* 0x0000000000007b1d */ /* 0x000fe20000010000 */
[C---:B------:R-:W-:Y:S01]  /*4810*/  ISETP.GE.AND P0, PT, R20.reuse, 0x1, PT ;  /* 0x000000011400780c */ /* 0x040fe20003f06270 */
[----:B------:R-:W-:Y:S01]  /*4820*/  HFMA2 R12, -RZ, RZ, 10824, -13904 ;  /* 0x7149f2caff0c7431 */ /* 0x000fe200000001ff */
[----:B0--3--:R-:W-:Y:S01]  /*4830*/  CS2R R10, SRZ ;  /* 0x00000000000a7805 */ /* 0x009fe2000001ff00 */
[----:B------:R-:W-:Y:S02]  /*4840*/  IMAD.MOV.U32 R13, RZ, RZ, RZ ;  /* 0x000000ffff0d7224 */ /* 0x000fe400078e00ff */
[----:B------:R-:W-:Y:S02]  /*4850*/  IMAD.MOV.U32 R14, RZ, RZ, RZ ;  /* 0x000000ffff0e7224 */ /* 0x000fe400078e00ff */
[----:B--2---:R-:W-:Y:S01]  /*4860*/  IMAD.SHL.U32 R15, R20, 0x4, RZ ;  /* 0x00000004140f7824 */ /* 0x004fe200078e00ff */
[----:B----4-:R-:W-:-:S05]  /*4870*/  MOV R16, UR4 ;  /* 0x0000000400107c02 */ /* 0x010fca0008000f00 */
[----:B------:R-:W-:Y:S05]  /*4880*/  @!P0 BRA `(.L_x_670) ;  /* 0x0000002800a48947 */ /* 0x000fea0003800000 */
[C---:B------:R-:W-:Y:S01]  /*4890*/  LOP3.LUT R39, R20.reuse, 0x3, RZ, 0xc0, !PT ;  /* 0x0000000314277812 */ /* 0x040fe200078ec0ff */
[----:B------:R-:W-:Y:S01]  /*48a0*/  IMAD.MOV.U32 R12, RZ, RZ, 0x7149f2ca ;  /* 0x7149f2caff0c7424 */ /* 0x000fe200078e00ff */
[C---:B------:R-:W-:Y:S01]  /*48b0*/  LOP3.LUT R17, R20.reuse, 0x7ffffffc, RZ, 0xc0, !PT ;  /* 0x7ffffffc14117812 */ /* 0x040fe200078ec0ff */
[----:B------:R-:W-:Y:S01]  /*48c0*/  IMAD.MOV.U32 R14, RZ, RZ, RZ ;  /* 0x000000ffff0e7224 */ /* 0x000fe200078e00ff */
[----:B------:R-:W-:Y:S02]  /*48d0*/  LOP3.LUT R18, R20, 0x1, RZ, 0xc0, !PT ;  /* 0x0000000114127812 */ /* 0x000fe400078ec0ff */
[----:B------:R-:W-:Y:S02]  /*48e0*/  CS2R R10, SRZ ;  /* 0x00000000000a7805 */ /* 0x000fe4000001ff00 */
[----:B------:R-:W-:Y:S01]  /*48f0*/  MOV R40, RZ ;  /* 0x000000ff00287202 */ /* 0x000fe20000000f00 */
[----:B------:R-:W-:Y:S01]  /*4900*/  IMAD.MOV.U32 R13, RZ, RZ, RZ ;  /* 0x000000ffff0d7224 */ /* 0x000fe200078e00ff */
[----:B------:R-:W-:Y:S01]  /*4910*/  IADD3 R19, PT, PT, -R17, RZ, RZ ;  /* 0x000000ff11137210 */ /* 0x000fe20007ffe1ff */
[----:B------:R-:W-:Y:S01]  /*4920*/  VIADD R41, R39, 0xffffffff ;  /* 0xffffffff27297836 */ /* 0x000fe20000000000 */
[----:B------:R-:W-:-:S06]  /*4930*/  UMOV UR4, URZ ;  /* 0x000000ff00047c82 */ /* 0x000fcc0008000000 */
.L_x_750:
[----:B------:R-:W-:Y:S01]  /*4940*/  ISETP.GT.U32.AND P0, PT, R23, 0x1d, PT ;  /* 0x0000001d1700780c */ /* 0x000fe20003f04070 */
[----:B------:R-:W-:-:S12]  /*4950*/  BSSY.RECONVERGENT B0, `(.L_x_671) ;  /* 0x0000299000007945 */ /* 0x000fd80003800200 */
[----:B------:R-:W-:Y:S05]  /*4960*/  @P0 BRA `(.L_x_672) ;  /* 0x00000028005c0947 */ /* 0x000fea0003800000 */
[----:B------:R-:W-:Y:S01]  /*4970*/  I2FP.F32.U32 R0, UR4 ;  /* 0x0000000400007c45 */ /* 0x000fe20008201000 */
[----:B------:R-:W-:Y:S02]  /*4980*/  IMAD.MOV.U32 R3, RZ, RZ, 0x3d924925 ;  /* 0x3d924925ff037424 */ /* 0x000fe400078e00ff */
[----:B------:R-:W-:Y:S02]  /*4990*/  IMAD.MOV.U32 R2, RZ, RZ, 0x41600000 ;  /* 0x41600000ff027424 */ /* 0x000fe400078e00ff */
[----:B------:R-:W-:Y:S02]  /*49a0*/  FMUL R0, R0, 3.4011974334716796875 ;  /* 0x4059ad3800007820 */ /* 0x000fe40000400000 */
[----:B------:R-:W-:Y:S02]  /*49b0*/  FFMA R2, R3, -R2, 1 ;  /* 0x3f80000003027423 */ /* 0x000fe40000000802 */
[----:B------:R-:W0:Y:S02]  /*49c0*/  FCHK P0, R0, 14 ;  /* 0x4160000000007902 */ /* 0x000e240000000000 */
[----:B------:R-:W-:-:S04]  /*49d0*/  FFMA R3, R2, R3, 0.071428574621677398682 ;  /* 0x3d92492502037423 */ /* 0x000fc80000000003 */
[----:B------:R-:W-:-:S04]  /*49e0*/  FFMA R2, R0, R3, RZ ;  /* 0x0000000300027223 */ /* 0x000fc800000000ff */
[----:B-1----:R-:W-:-:S04]  /*49f0*/  FFMA R4, R2, -14, R0 ;  /* 0xc160000002047823 */ /* 0x002fc80000000000 */
[----:B------:R-:W-:Y:S01]  /*4a00*/  FFMA R2, R3, R4, R2 ;  /* 0x0000000403027223 */ /* 0x000fe20000000002 */
[----:B0-----:R-:W-:Y:S06]  /*4a10*/  @!P0 BRA `(.L_x_673) ;  /* 0x0000000000108947 */ /* 0x001fec0003800000 */
[----:B------:R-:W-:Y:S02]  /*4a20*/  MOV R3, 0x41600000 ;  /* 0x4160000000037802 */ /* 0x000fe40000000f00 */
[----:B------:R-:W-:-:S07]  /*4a30*/  MOV R2, 0x4a50 ;  /* 0x00004a5000027802 */ /* 0x000fce0000000f00 */
[----:B-----5:R-:W-:Y:S05]  /*4a40*/  CALL.REL.NOINC `($__internal_3_$__cuda_sm3x_div_rn_noftz_f32_slowpath) ;  /* 0x0000003400247944 */ /* 0x020fea0003c00000 */
[----:B------:R-:W-:-:S07]  /*4a50*/  IMAD.MOV.U32 R2, RZ, RZ, R0 ;  /* 0x000000ffff027224 */ /* 0x000fce00078e0000 */
.L_x_673:
[----:B------:R-:W-:Y:S02]  /*4a60*/  HFMA2 R5, -RZ, RZ, 3.7421875, 0 ;  /* 0x437c0000ff057431 */ /* 0x000fe400000001ff */
[----:B------:R-:W-:Y:S02]  /*4a70*/  IMAD.MOV.U32 R3, RZ, RZ, 0x3bbb989d ;  /* 0x3bbb989dff037424 */ /* 0x000fe400078e00ff */
[----:B------:R-:W-:Y:S01]  /*4a80*/  FADD R2, R2, -5.2983174324035644531 ;  /* 0xc0a98bd102027421 */ /* 0x000fe20000000000 */
[----:B------:R-:W-:-:S03]  /*4a90*/  IMAD.MOV.U32 R21, RZ, RZ, R23 ;  /* 0x000000ffff157224 */ /* 0x000fc600078e0017 */
[----:B------:R-:W-:-:S04]  /*4aa0*/  FFMA.SAT R0, R2, R3, 0.5 ;  /* 0x3f00000002007423 */ /* 0x000fc80000002003 */
[----:B------:R-:W-:-:S04]  /*4ab0*/  FFMA.RM R0, R0, R5, 12582913 ;  /* 0x4b40000100007423 */ /* 0x000fc80000004005 */
[C---:B------:R-:W-:Y:S01]  /*4ac0*/  FADD R3, R0.reuse, -12583039 ;  /* 0xcb40007f00037421 */ /* 0x040fe20000000000 */
[----:B------:R-:W-:-:S03]  /*4ad0*/  IMAD.SHL.U32 R0, R0, 0x800000, RZ ;  /* 0x0080000000007824 */ /* 0x000fc600078e00ff */
[----:B------:R-:W-:-:S04]  /*4ae0*/  FFMA R3, R2, 1.4426950216293334961, -R3 ;  /* 0x3fb8aa3b02037823 */ /* 0x000fc80000000803 */
[----:B------:R-:W-:-:S06]  /*4af0*/  FFMA R3, R2, 1.925963033500011079e-08, R3 ;  /* 0x32a5706002037823 */ /* 0x000fcc0000000003 */
[----:B------:R-:W0:Y:S02]  /*4b00*/  MUFU.EX2 R3, R3 ;  /* 0x0000000300037308 */ /* 0x000e240000000800 */
[----:B0-----:R-:W-:-:S04]  /*4b10*/  FMUL R0, R3, R0 ;  /* 0x0000000003007220 */ /* 0x001fc80000400000 */
[----:B------:R-:W-:Y:S01]  /*4b20*/  FMUL R20, R0, 0.5 ;  /* 0x3f00000000147820 */ /* 0x000fe20000400000 */
[----:B-----5:R-:W-:-:S07]  /*4b30*/  FMUL R22, R29, R0 ;  /* 0x000000001d167220 */ /* 0x020fce0000400000 */
.L_x_749:
        /* <DEDUP_REMOVED lines=8> */
[----:B------:R-:W-:-:S04]  /*4bc0*/  FFMA R24, R0, R3, RZ ;  /* 0x0000000300187223 */ /* 0x000fc800000000ff */
[----:B------:R-:W-:-:S04]  /*4bd0*/  FFMA R2, R24, -30, R0 ;  /* 0xc1f0000018027823 */ /* 0x000fc80000000000 */
[----:B------:R-:W-:Y:S01]  /*4be0*/  FFMA R24, R3, R2, R24 ;  /* 0x0000000203187223 */ /* 0x000fe20000000018 */
[----:B0-----:R-:W-:Y:S01]  /*4bf0*/  ISETP.GE.U32.AND P2, PT, R4, 0x4, PT ;  /* 0x000000040400780c */ /* 0x001fe20003f46070 */
[----:B-1----:R-:W-:-:S12]  /*4c00*/  @!P0 BRA `(.L_x_675) ;  /* 0x0000000000108947 */ /* 0x002fd80003800000 */
[----:B------:R-:W-:Y:S01]  /*4c10*/  IMAD.MOV.U32 R3, RZ, RZ, 0x41f00000 ;  /* 0x41f00000ff037424 */ /* 0x000fe200078e00ff */
[----:B------:R-:W-:-:S07]  /*4c20*/  MOV R2, 0x4c40 ;  /* 0x00004c4000027802 */ /* 0x000fce0000000f00 */
[----:B------:R-:W-:Y:S05]  /*4c30*/  CALL.REL.NOINC `($__internal_3_$__cuda_sm3x_div_rn_noftz_f32_slowpath) ;  /* 0x0000003000a87944 */ /* 0x000fea0003c00000 */
[----:B------:R-:W-:-:S07]  /*4c40*/  MOV R24, R0 ;  /* 0x0000000000187202 */ /* 0x000fce0000000f00 */
.L_x_675:
[----:B------:R-:W-:Y:S05]  /*4c50*/  BSYNC.RECONVERGENT B3 ;  /* 0x0000000000037941 */ /* 0x000fea0003800200 */
.L_x_674:
[----:B------:R-:W-:Y:S01]  /*4c60*/  CS2R R4, SRZ ;  /* 0x0000000000047805 */ /* 0x000fe2000001ff00 */
[----:B------:R-:W-:Y:S01]  /*4c70*/  IMAD.MOV.U32 R6, RZ, RZ, RZ ;  /* 0x000000ffff067224 */ /* 0x000fe200078e00ff */
[----:B------:R-:W-:Y:S06]  /*4c80*/  @!P2 BRA `(.L_x_676) ;  /* 0x0000000800fca947 */ /* 0x000fec0003800000 */
[----:B------:R-:W-:Y:S01]  /*4c90*/  IMAD.MOV.U32 R4, RZ, RZ, RZ ;  /* 0x000000ffff047224 */ /* 0x000fe200078e00ff */
[----:B------:R-:W-:Y:S01]  /*4ca0*/  MOV R6, R9 ;  /* 0x0000000900067202 */ /* 0x000fe20000000f00 */
[----:B------:R-:W-:-:S07]  /*4cb0*/  IMAD.MOV.U32 R7, RZ, RZ, R19 ;  /* 0x000000ffff077224 */ /* 0x000fce00078e0013 */
.L_x_705:
[----:B------:R-:W0:Y:S01]  /*4cc0*/  LDS R3, [R6] ;  /* 0x0000000006037984 */ /* 0x000e220000000800 */
[----:B------:R-:W1:Y:S01]  /*4cd0*/  LDC R27, c[0x0][0x3a0] ;  /* 0x0000e800ff1b7b82 */ /* 0x000e620000000800 */
[----:B------:R-:W-:Y:S01]  /*4ce0*/  VIADD R7, R7, 0x4 ;  /* 0x0000000407077836 */ /* 0x000fe20000000000 */
[----:B------:R-:W-:Y:S04]  /*4cf0*/  BSSY.RECONVERGENT B3, `(.L_x_677) ;  /* 0x000002e000037945 */ /* 0x000fe80003800200 */
[----:B------:R-:W-:Y:S01]  /*4d00*/  ISETP.NE.AND P3, PT, R7, RZ, PT ;  /* 0x000000ff0700720c */ /* 0x000fe20003f65270 */
[----:B-1----:R-:W-:Y:S02]  /*4d10*/  IMAD R26, R27, 0x8, R6 ;  /* 0x000000081b1a7824 */ /* 0x002fe400078e0206 */
[----:B0-----:R-:W-:-:S04]  /*4d20*/  FADD R3, R3, -R24 ;  /* 0x8000001803037221 */ /* 0x001fc80000000000 */
[----:B------:R-:W-:-:S04]  /*4d30*/  FADD R3, R3, 0.5 ;  /* 0x3f00000003037421 */ /* 0x000fc80000000000 */
[----:B------:R-:W0:Y:S02]  /*4d40*/  FRND.FLOOR R0, R3 ;  /* 0x0000000300007307 */ /* 0x000e240000205000 */
[----:B0-----:R-:W-:-:S04]  /*4d50*/  FADD R0, R3, -R0 ;  /* 0x8000000003007221 */ /* 0x001fc80000000000 */
[----:B------:R-:W-:-:S05]  /*4d60*/  FADD R25, R0, -0.5 ;  /* 0xbf00000000197421 */ /* 0x000fca0000000000 */
[----:B------:R-:W-:Y:S02]  /*4d70*/  FSETP.GEU.AND P0, PT, |R25|, R20, PT ;  /* 0x000000141900720b */ /* 0x000fe40003f0e200 */
[----:B------:R-:W-:-:S11]  /*4d80*/  IADD3 R25, PT, PT, R6, R15, RZ ;  /* 0x0000000f06197210 */ /* 0x000fd60007ffe0ff */
        /* <DEDUP_REMOVED lines=14> */
[----:B------:R-:W-:Y:S01]  /*4e70*/  IMAD.MOV.U32 R3, RZ, RZ, R31 ;  /* 0x000000ffff037224 */ /* 0x000fe200078e001f */
[----:B------:R-:W-:-:S07]  /*4e80*/  MOV R2, 0x4ea0 ;  /* 0x00004ea000027802 */ /* 0x000fce0000000f00 */
[----:B------:R-:W-:Y:S05]  /*4e90*/  CALL.REL.NOINC `($__internal_3_$__cuda_sm3x_div_rn_noftz_f32_slowpath) ;  /* 0x0000003000107944 */ /* 0x000fea0003c00000 */
[----:B------:R-:W-:-:S07]  /*4ea0*/  MOV R2, R0 ;  /* 0x0000000000027202 */ /* 0x000fce0000000f00 */
.L_x_680:
[----:B------:R-:W-:Y:S05]  /*4eb0*/  BSYNC.RECONVERGENT B4 ;  /* 0x0000000000047941 */ /* 0x000fea0003800200 */
.L_x_679:
[----:B------:R-:W-:Y:S01]  /*4ec0*/  VIADD R0, R31, 0x1800000 ;  /* 0x018000001f007836 */ /* 0x000fe20000000000 */
[----:B------:R-:W-:Y:S01]  /*4ed0*/  BSSY.RECONVERGENT B2, `(.L_x_681) ;  /* 0x000000e000027945 */ /* 0x000fe20003800200 */
[----:B------:R-:W-:-:S03]  /*4ee0*/  FADD R5, R5, R2 ;  /* 0x0000000205057221 */ /* 0x000fc60000000000 */
[----:B------:R-:W-:-:S04]  /*4ef0*/  LOP3.LUT R0, R0, 0x7f800000, RZ, 0xc0, !PT ;  /* 0x7f80000000007812 */ /* 0x000fc800078ec0ff */
[----:B------:R-:W-:-:S13]  /*4f00*/  ISETP.GT.U32.AND P0, PT, R0, 0x1ffffff, PT ;  /* 0x01ffffff0000780c */ /* 0x000fda0003f04070 */
[----:B------:R-:W-:Y:S05]  /*4f10*/  @P0 BRA `(.L_x_682) ;  /* 0x0000000000140947 */ /* 0x000fea0003800000 */
[----:B------:R-:W-:Y:S01]  /*4f20*/  IMAD.MOV.U32 R2, RZ, RZ, R31 ;  /* 0x000000ffff027224 */ /* 0x000fe200078e001f */
[----:B------:R-:W-:-:S07]  /*4f30*/  MOV R33, 0x4f50 ;  /* 0x00004f5000217802 */ /* 0x000fce0000000f00 */
[----:B------:R-:W-:Y:S05]  /*4f40*/  CALL.REL.NOINC `($__internal_2_$__cuda_sm20_rcp_rn_f32_slowpath) ;  /* 0x0000002c000c7944 */ /* 0x000fea0003c00000 */
[----:B------:R-:W-:Y:S01]  /*4f50*/  MOV R3, R0 ;  /* 0x0000000000037202 */ /* 0x000fe20000000f00 */
[----:B------:R-:W-:Y:S06]  /*4f60*/  BRA `(.L_x_683) ;  /* 0x0000000000107947 */ /* 0x000fec0003800000 */
.L_x_682:
[----:B------:R-:W0:Y:S02]  /*4f70*/  MUFU.RCP R3, R31 ;  /* 0x0000001f00037308 */ /* 0x000e240000001000 */
[----:B0-----:R-:W-:-:S04]  /*4f80*/  FFMA R0, R31, R3, -1 ;  /* 0xbf8000001f007423 */ /* 0x001fc80000000003 */
[----:B------:R-:W-:-:S04]  /*4f90*/  FADD.FTZ R0, -R0, -RZ ;  /* 0x800000ff00007221 */ /* 0x000fc80000010100 */
[----:B------:R-:W-:-:S07]  /*4fa0*/  FFMA R3, R3, R0, R3 ;  /* 0x0000000003037223 */ /* 0x000fce0000000003 */
.L_x_683:
[----:B------:R-:W-:Y:S05]  /*4fb0*/  BSYNC.RECONVERGENT B2 ;  /* 0x0000000000027941 */ /* 0x000fea0003800200 */
.L_x_681:
[----:B------:R-:W-:-:S07]  /*4fc0*/  FADD R4, R4, R3 ;  /* 0x0000000304047221 */ /* 0x000fce0000000000 */
.L_x_678:
[----:B------:R-:W-:Y:S05]  /*4fd0*/  BSYNC.RECONVERGENT B3 ;  /* 0x0000000000037941 */ /* 0x000fea0003800200 */
.L_x_677:
        /* <DEDUP_REMOVED lines=25> */
[----:B------:R-:W-:-:S07]  /*5170*/  IMAD.MOV.U32 R2, RZ, RZ, R0 ;  /* 0x000000ffff027224 */ /* 0x000fce00078e0000 */
.L_x_687:
[----:B------:R-:W-:Y:S05]  /*5180*/  BSYNC.RECONVERGENT B4 ;  /* 0x0000000000047941 */ /* 0x000fea0003800200 */
.L_x_686:
        /* <DEDUP_REMOVED lines=8> */
[----:B------:R-:W-:Y:S05]  /*5210*/  CALL.REL.NOINC `($__internal_2_$__cuda_sm20_rcp_rn_f32_slowpath) ;  /* 0x0000002800587944 */ /* 0x000fea0003c00000 */
[----:B------:R-:W-:Y:S01]  /*5220*/  IMAD.MOV.U32 R3, RZ, RZ, R0 ;  /* 0x000000ffff037224 */ /* 0x000fe200078e0000 */
[----:B------:R-:W-:Y:S06]  /*5230*/  BRA `(.L_x_690) ;  /* 0x0000000000107947 */ /* 0x000fec0003800000 */
.L_x_689:
[----:B------:R-:W0:Y:S02]  /*5240*/  MUFU.RCP R3, R31 ;  /* 0x0000001f00037308 */ /* 0x000e240000001000 */
[----:B0-----:R-:W-:-:S04]  /*5250*/  FFMA R0, R31, R3, -1 ;  /* 0xbf8000001f007423 */ /* 0x001fc80000000003 */
[----:B------:R-:W-:-:S04]  /*5260*/  FADD.FTZ R0, -R0, -RZ ;  /* 0x800000ff00007221 */ /* 0x000fc80000010100 */
[----:B------:R-:W-:-:S07]  /*5270*/  FFMA R3, R3, R0, R3 ;  /* 0x0000000003037223 */ /* 0x000fce0000000003 */
.L_x_690:
[----:B------:R-:W-:Y:S05]  /*5280*/  BSYNC.RECONVERGENT B2 ;  /* 0x0000000000027941 */ /* 0x000fea0003800200 */
.L_x_688:
[----:B------:R-:W-:-:S07]  /*5290*/  FADD R4, R4, R3 ;  /* 0x0000000304047221 */ /* 0x000fce0000000000 */
.L_x_685:
[----:B------:R-:W-:Y:S05]  /*52a0*/  BSYNC.RECONVERGENT B3 ;  /* 0x0000000000037941 */ /* 0x000fea0003800200 */
.L_x_684:
        /* <DEDUP_REMOVED lines=24> */
[----:B------:R-:W-:Y:S05]  /*5430*/  CALL.REL.NOINC `($__internal_3_$__cuda_sm3x_div_rn_noftz_f32_slowpath) ;  /* 0x0000002800a87944 */ /* 0x000fea0003c00000 */
[----:B------:R-:W-:-:S07]  /*5440*/  IMAD.MOV.U32 R2, RZ, RZ, R0 ;  /* 0x000000ffff027224 */ /* 0x000fce00078e0000 */
.L_x_694:
[----:B------:R-:W-:Y:S05]  /*5450*/  BSYNC.RECONVERGENT B4 ;  /* 0x0000000000047941 */ /* 0x000fea0003800200 */
.L_x_693:
        /* <DEDUP_REMOVED lines=8> */
[----:B------:R-:W-:Y:S05]  /*54e0*/  CALL.REL.NOINC `($__internal_2_$__cuda_sm20_rcp_rn_f32_slowpath) ;  /* 0x0000002400a47944 */ /* 0x000fea0003c00000 */
[----:B------:R-:W-:Y:S01]  /*54f0*/  IMAD.MOV.U32 R3, RZ, RZ, R0 ;  /* 0x000000ffff037224 */ /* 0x000fe200078e0000 */
[----:B------:R-:W-:Y:S06]  /*5500*/  BRA `(.L_x_697) ;  /* 0x0000000000107947 */ /* 0x000fec0003800000 */
.L_x_696:
[----:B------:R-:W0:Y:S02]  /*5510*/  MUFU.RCP R3, R31 ;  /* 0x0000001f00037308 */ /* 0x000e240000001000 */
[----:B0-----:R-:W-:-:S04]  /*5520*/  FFMA R0, R31, R3, -1 ;  /* 0xbf8000001f007423 */ /* 0x001fc80000000003 */
[----:B------:R-:W-:-:S04]  /*5530*/  FADD.FTZ R0, -R0, -RZ ;  /* 0x800000ff00007221 */ /* 0x000fc80000010100 */
[----:B------:R-:W-:-:S07]  /*5540*/  FFMA R3, R3, R0, R3 ;  /* 0x0000000003037223 */ /* 0x000fce0000000003 */
.L_x_697:
[----:B------:R-:W-:Y:S05]  /*5550*/  BSYNC.RECONVERGENT B2 ;  /* 0x0000000000027941 */ /* 0x000fea0003800200 */
.L_x_695:
[----:B------:R-:W-:-:S07]  /*5560*/  FADD R4, R4, R3 ;  /* 0x0000000304047221 */ /* 0x000fce0000000000 */
.L_x_692:
[----:B------:R-:W-:Y:S05]  /*5570*/  BSYNC.RECONVERGENT B3 ;  /* 0x0000000000037941 */ /* 0x000fea0003800200 */
.L_x_691:
        /* <DEDUP_REMOVED lines=26> */
.L_x_701:
[----:B------:R-:W-:Y:S05]  /*5720*/  BSYNC.RECONVERGENT B4 ;  /* 0x0000000000047941 */ /* 0x000fea0003800200 */
.L_x_700:
        /* <DEDUP_REMOVED lines=11> */
.L_x_703:
[----:B------:R-:W0:Y:S02]  /*57e0*/  MUFU.RCP R3, R31 ;  /* 0x0000001f00037308 */ /* 0x000e240000001000 */
[----:B0-----:R-:W-:-:S04]  /*57f0*/  FFMA R0, R31, R3, -1 ;  /* 0xbf8000001f007423 */ /* 0x001fc80000000003 */
[----:B------:R-:W-:-:S04]  /*5800*/  FADD.FTZ R0, -R0, -RZ ;  /* 0x800000ff00007221 */ /* 0x000fc80000010100 */
[----:B------:R-:W-:-:S07]  /*5810*/  FFMA R3, R3, R0, R3 ;  /* 0x0000000003037223 */ /* 0x000fce0000000003 */
.L_x_704:
[----:B------:R-:W-:Y:S05]  /*5820*/  BSYNC.RECONVERGENT B2 ;  /* 0x0000000000027941 */ /* 0x000fea0003800200 */
.L_x_702:
[----:B------:R-:W-:-:S07]  /*5830*/  FADD R4, R4, R3 ;  /* 0x0000000304047221 */ /* 0x000fce0000000000 */
.L_x_699:
[----:B------:R-:W-:Y:S05]  /*5840*/  BSYNC.RECONVERGENT B3 ;  /* 0x0000000000037941 */ /* 0x000fea0003800200 */
.L_x_698:
[----:B------:R-:W-:Y:S01]  /*5850*/  VIADD R6, R6, 0x10 ;  /* 0x0000001006067836 */ /* 0x000fe20000000000 */
[----:B------:R-:W-:Y:S06]  /*5860*/  @P3 BRA `(.L_x_705) ;  /* 0xfffffff400143947 */ /* 0x000fec000383ffff */
[----:B------:R-:W-:-:S07]  /*5870*/  IMAD.MOV.U32 R6, RZ, RZ, R17 ;  /* 0x000000ffff067224 */ /* 0x000fce00078e0011 */
.L_x_676:
[----:B------:R-:W-:-:S13]  /*5880*/  ISETP.NE.AND P0, PT, R39, RZ, PT ;  /* 0x000000ff2700720c */ /* 0x000fda0003f05270 */
[----:B------:R-:W-:Y:S05]  /*5890*/  @!P0 BRA `(.L_x_706) ;  /* 0x0000000800588947 */ /* 0x000fea0003800000 */
[----:B------:R-:W-:-:S13]  /*58a0*/  ISETP.NE.AND P0, PT, R41, RZ, PT ;  /* 0x000000ff2900720c */ /* 0x000fda0003f05270 */
[----:B------:R-:W-:Y:S05]  /*58b0*/  @!P0 BRA `(.L_x_707) ;  /* 0x00000004007c8947 */ /* 0x000fea0003800000 */
[----:B------:R-:W0:Y:S01]  /*58c0*/  S2UR UR6, SR_CgaCtaId ;  /* 0x00000000000679c3 */ /* 0x000e220000008800 */
[----:B------:R-:W-:Y:S01]  /*58d0*/  UMOV UR5, 0x400 ;  /* 0x0000040000057882 */ /* 0x000fe20000000000 */
[----:B------:R-:W-:Y:S06]  /*58e0*/  BSSY.RECONVERGENT B3, `(.L_x_708) ;  /* 0x0000030000037945 */ /* 0x000fec0003800200 */
[----:B------:R-:W1:Y:S01]  /*58f0*/  LDC R26, c[0x0][0x3a0] ;  /* 0x0000e800ff1a7b82 */ /* 0x000e620000000800 */
[----:B0-----:R-:W-:-:S06]  /*5900*/  ULEA UR5, UR6, UR5, 0x18 ;  /* 0x0000000506057291 */ /* 0x001fcc000f8ec0ff */
[----:B------:R-:W-:-:S05]  /*5910*/  MOV R9, UR5 ;  /* 0x0000000500097c02 */ /* 0x000fca0008000f00 */
[----:B------:R-:W-:-:S05]  /*5920*/  IMAD R25, R6, 0x4, R9 ;  /* 0x0000000406197824 */ /* 0x000fca00078e0209 */
[----:B------:R-:W0:Y:S01]  /*5930*/  LDS R3, [R25] ;  /* 0x0000000019037984 */ /* 0x000e220000000800 */
[----:B-1----:R-:W-:Y:S01]  /*5940*/  LEA R26, R26, R25, 0x3 ;  /* 0x000000191a1a7211 */ /* 0x002fe200078e18ff */
[----:B0-----:R-:W-:-:S04]  /*5950*/  FADD R3, R3, -R24 ;  /* 0x8000001803037221 */ /* 0x001fc80000000000 */
[----:B------:R-:W-:-:S04]  /*5960*/  FADD R3, R3, 0.5 ;  /* 0x3f00000003037421 */ /* 0x000fc80000000000 */
[----:B------:R-:W0:Y:S02]  /*5970*/  FRND.FLOOR R0, R3 ;  /* 0x0000000300007307 */ /* 0x000e240000205000 */
[----:B0-----:R-:W-:-:S04]  /*5980*/  FADD R0, R3, -R0 ;  /* 0x8000000003007221 */ /* 0x001fc80000000000 */
[----:B------:R-:W-:-:S05]  /*5990*/  FADD R7, R0, -0.5 ;  /* 0xbf00000000077421 */ /* 0x000fca0000000000 */
[----:B------:R-:W-:Y:S01]  /*59a0*/  FSETP.GEU.AND P0, PT, |R7|, R20, PT ;  /* 0x000000140700720b */ /* 0x000fe20003f0e200 */
[----:B------:R-:W-:-:S12]  /*59b0*/  IMAD R7, R6, 0x4, R8 ;  /* 0x0000000406077824 */ /* 0x000fd800078e0208 */
        /* <DEDUP_REMOVED lines=18> */
.L_x_711:
[----:B------:R-:W-:Y:S05]  /*5ae0*/  BSYNC.RECONVERGENT B4 ;  /* 0x0000000000047941 */ /* 0x000fea0003800200 */
.L_x_710:
[----:B------:R-:W-:Y:S01]  /*5af0*/  IADD3 R0, PT, PT, R31, 0x1800000, RZ ;  /* 0x018000001f007810 */ /* 0x000fe20007ffe0ff */
[----:B------:R-:W-:-:S03]  /*5b00*/  FADD R5, R5, R2 ;  /* 0x0000000205057221 */ /* 0x000fc60000000000 */
        /* <DEDUP_REMOVED lines=8> */
.L_x_712:
[----:B------:R-:W0:Y:S02]  /*5b90*/  MUFU.RCP R3, R31 ;  /* 0x0000001f00037308 */ /* 0x000e240000001000 */
[----:B0-----:R-:W-:-:S04]  /*5ba0*/  FFMA R0, R31, R3, -1 ;  /* 0xbf8000001f007423 */ /* 0x001fc80000000003 */
[----:B------:R-:W-:-:S04]  /*5bb0*/  FADD.FTZ R0, -R0, -RZ ;  /* 0x800000ff00007221 */ /* 0x000fc80000010100 */
[----:B------:R-:W-:-:S07]  /*5bc0*/  FFMA R3, R3, R0, R3 ;  /* 0x0000000003037223 */ /* 0x000fce0000000003 */
.L_x_713:
[----:B------:R-:W-:-:S07]  /*5bd0*/  FADD R4, R4, R3 ;  /* 0x0000000304047221 */ /* 0x000fce0000000000 */
.L_x_709:
[----:B------:R-:W-:Y:S05]  /*5be0*/  BSYNC.RECONVERGENT B3 ;  /* 0x0000000000037941 */ /* 0x000fea0003800200 */
.L_x_708:
        /* <DEDUP_REMOVED lines=26> */
.L_x_717:
[----:B------:R-:W-:Y:S05]  /*5d90*/  BSYNC.RECONVERGENT B4 ;  /* 0x0000000000047941 */ /* 0x000fea0003800200 */
.L_x_716:
[----:B------:R-:W-:Y:S02]  /*5da0*/  VIADD R0, R27, 0x1800000 ;  /* 0x018000001b007836 */ /* 0x000fe40000000000 */
        /* <DEDUP_REMOVED lines=9> */
.L_x_718:
[----:B------:R-:W0:Y:S02]  /*5e40*/  MUFU.RCP R3, R27 ;  /* 0x0000001b00037308 */ /* 0x000e240000001000 */
[----:B0-----:R-:W-:-:S04]  /*5e50*/  FFMA R0, R27, R3, -1 ;  /* 0xbf8000001b007423 */ /* 0x001fc80000000003 */
[----:B------:R-:W-:-:S04]  /*5e60*/  FADD.FTZ R0, -R0, -RZ ;  /* 0x800000ff00007221 */ /* 0x000fc80000010100 */
[----:B------:R-:W-:-:S07]  /*5e70*/  FFMA R3, R3, R0, R3 ;  /* 0x0000000003037223 */ /* 0x000fce0000000003 */
.L_x_719:
[----:B------:R-:W-:-:S07]  /*5e80*/  FADD R4, R4, R3 ;  /* 0x0000000304047221 */ /* 0x000fce0000000000 */
.L_x_715:
[----:B------:R-:W-:Y:S05]  /*5e90*/  BSYNC.RECONVERGENT B3 ;  /* 0x0000000000037941 */ /* 0x000fea0003800200 */
.L_x_714:
[----:B------:R-:W-:-:S07]  /*5ea0*/  VIADD R6, R6, 0x2 ;  /* 0x0000000206067836 */ /* 0x000fce0000000000 */
.L_x_707:
[----:B------:R-:W-:Y:S01]  /*5eb0*/  ISETP.NE.AND P0, PT, R18, RZ, PT ;  /* 0x000000ff1200720c */ /* 0x000fe20003f05270 */
[----:B------:R-:W-:-:S12]  /*5ec0*/  BSSY.RECONVERGENT B3, `(.L_x_706) ;  /* 0x0000033000037945 */ /* 0x000fd80003800200 */
[----:B------:R-:W-:Y:S05]  /*5ed0*/  @!P0 BRA `(.L_x_720) ;  /* 0x0000000000c48947 */ /* 0x000fea0003800000 */
[----:B------:R-:W0:Y:S01]  /*5ee0*/  S2UR UR6, SR_CgaCtaId ;  /* 0x00000000000679c3 */ /* 0x000e220000008800 */
[----:B------:R-:W-:Y:S02]  /*5ef0*/  UMOV UR5, 0x400 ;  /* 0x0000040000057882 */ /* 0x000fe40000000000 */
[----:B0-----:R-:W-:-:S06]  /*5f00*/  ULEA UR5, UR6, UR5, 0x18 ;  /* 0x0000000506057291 */ /* 0x001fcc000f8ec0ff */
[----:B------:R-:W-:-:S05]  /*5f10*/  MOV R9, UR5 ;  /* 0x0000000500097c02 */ /* 0x000fca0008000f00 */
[----:B------:R-:W-:-:S05]  /*5f20*/  IMAD R2, R6, 0x4, R9 ;  /* 0x0000000406027824 */ /* 0x000fca00078e0209 */
        /* <DEDUP_REMOVED lines=28> */
.L_x_722:
[----:B------:R-:W-:Y:S05]  /*60f0*/  BSYNC.RECONVERGENT B4 ;  /* 0x0000000000047941 */ /* 0x000fea0003800200 */
.L_x_721:
        /* <DEDUP_REMOVED lines=10> */
.L_x_723:
[----:B------:R-:W0:Y:S02]  /*61a0*/  MUFU.RCP R3, R27 ;  /* 0x0000001b00037308 */ /* 0x000e240000001000 */
[----:B0-----:R-:W-:-:S04]  /*61b0*/  FFMA R0, R27, R3, -1 ;  /* 0xbf8000001b007423 */ /* 0x001fc80000000003 */
[----:B------:R-:W-:-:S04]  /*61c0*/  FADD.FTZ R0, -R0, -RZ ;  /* 0x800000ff00007221 */ /* 0x000fc80000010100 */
[----:B------:R-:W-:-:S07]  /*61d0*/  FFMA R3, R3, R0, R3 ;  /* 0x0000000003037223 */ /* 0x000fce0000000003 */
.L_x_724:
[----:B------:R-:W-:-:S07]  /*61e0*/  FADD R4, R4, R3 ;  /* 0x0000000304047221 */ /* 0x000fce0000000000 */
.L_x_720:
[----:B------:R-:W-:Y:S05]  /*61f0*/  BSYNC.RECONVERGENT B3 ;  /* 0x0000000000037941 */ /* 0x000fea0003800200 */
.L_x_706:
        /* <DEDUP_REMOVED lines=14> */
[----:B------:R-:W-:Y:S01]  /*62e0*/  MOV R2, 0x6310 ;  /* 0x0000631000027802 */ /* 0x000fe20000000f00 */
[----:B------:R-:W-:-:S07]  /*62f0*/  IMAD.MOV.U32 R3, RZ, RZ, R4 ;  /* 0x000000ffff037224 */ /* 0x000fce00078e0004 */
[----:B------:R-:W-:Y:S05]  /*6300*/  CALL.REL.NOINC `($__internal_3_$__cuda_sm3x_div_rn_noftz_f32_slowpath) ;  /* 0x0000001800f47944 */ /* 0x000fea0003c00000 */
.L_x_728:
[----:B------:R-:W-:Y:S05]  /*6310*/  BSYNC.RECONVERGENT B4 ;  /* 0x0000000000047941 */ /* 0x000fea0003800200 */
.L_x_727:
[----:B------:R-:W-:-:S04]  /*6320*/  FSETP.GEU.AND P0, PT, R0, RZ, PT ;  /* 0x000000ff0000720b */ /* 0x000fc80003f0e000 */
[----:B------:R-:W-:-:S04]  /*6330*/  FSEL R0, R0, RZ, P0 ;  /* 0x000000ff00007208 */ /* 0x000fc80000000000 */
[----:B------:R-:W-:-:S07]  /*6340*/  FMNMX.NAN R25, R0, 1, PT ;  /* 0x3f80000000197809 */ /* 0x000fce0003820000 */
.L_x_726:
[----:B------:R-:W-:Y:S05]  /*6350*/  BSYNC.RECONVERGENT B3 ;  /* 0x0000000000037941 */ /* 0x000fea0003800200 */
.L_x_725:
[C---:B------:R-:W-:Y:S01]  /*6360*/  FSETP.GEU.AND P0, PT, R25.reuse, 0.5, PT ;  /* 0x3f0000001900780b */ /* 0x040fe20003f0e000 */
[----:B------:R-:W-:Y:S03]  /*6370*/  BSSY.RECONVERGENT B3, `(.L_x_729) ;  /* 0x00000f2000037945 */ /* 0x000fe60003800200 */
[----:B------:R-:W-:-:S13]  /*6380*/  FSETP.LEU.OR P0, PT, R25, RZ, P0 ;  /* 0x000000ff1900720b */ /* 0x000fda000070b400 */
[----:B------:R-:W-:Y:S05]  /*6390*/  @P0 BRA `(.L_x_730) ;  /* 0x0000000c00bc0947 */ /* 0x000fea0003800000 */
[----:B------:R-:W0:Y:S01]  /*63a0*/  LDCU UR5, c[0x0][0x3a0] ;  /* 0x00007400ff0577ac */ /* 0x000e220008000800 */
[----:B------:R-:W-:Y:S01]  /*63b0*/  FADD R30, -R25, 1 ;  /* 0x3f800000191e7421 */ /* 0x000fe20000000100 */
[----:B------:R-:W-:Y:S01]  /*63c0*/  MOV R33, RZ ;  /* 0x000000ff00217202 */ /* 0x000fe20000000f00 */
[----:B------:R-:W-:Y:S01]  /*63d0*/  IMAD.MOV.U32 R4, RZ, RZ, RZ ;  /* 0x000000ffff047224 */ /* 0x000fe200078e00ff */
[----:B0-----:R-:W-:-:S09]  /*63e0*/  UISETP.GE.U32.AND UP0, UPT, UR5, 0x4, UPT ;  /* 0x000000040500788c */ /* 0x001fd2000bf06070 */
[----:B------:R-:W-:Y:S05]  /*63f0*/  BRA.U !UP0, `(.L_x_731) ;  /* 0x0000000508e07547 */ /* 0x000fea000b800000 */
[----:B------:R-:W-:-:S07]  /*6400*/  CS2R R32, SRZ ;  /* 0x0000000000207805 */ /* 0x000fce000001ff00 */
.L_x_740:
[----:B------:R-:W0:Y:S01]  /*6410*/  S2UR UR6, SR_CgaCtaId ;  /* 0x00000000000679c3 */ /* 0x000e220000008800 */
[----:B------:R-:W-:Y:S01]  /*6420*/  UMOV UR5, 0x400 ;  /* 0x0000040000057882 */ /* 0x000fe20000000000 */
[----:B------:R-:W-:Y:S01]  /*6430*/  IMAD R31, R32, 0x4, R8 ;  /* 0x00000004201f7824 */ /* 0x000fe200078e0208 */
[----:B------:R-:W-:Y:S04]  /*6440*/  BSSY.RECONVERGENT B4, `(.L_x_732) ;  /* 0x0000021000047945 */ /* 0x000fe80003800200 */
[----:B------:R-:W-:Y:S01]  /*6450*/  LDS R35, [R31] ;  /* 0x000000001f237984 */ /* 0x000fe20000000800 */
[----:B------:R-:W1:Y:S01]  /*6460*/  LDC R3, c[0x0][0x3a0] ;  /* 0x0000e800ff037b82 */ /* 0x000e620000000800 */
[----:B0-----:R-:W-:-:S06]  /*6470*/  ULEA UR5, UR6, UR5, 0x18 ;  /* 0x0000000506057291 */ /* 0x001fcc000f8ec0ff */
[----:B------:R-:W-:-:S05]  /*6480*/  IMAD.U32 R9, RZ, RZ, UR5 ;  /* 0x00000005ff097e24 */ /* 0x000fca000f8e00ff */
[C---:B------:R-:W-:Y:S02]  /*6490*/  LEA R0, R32.reuse, R9, 0x2 ;  /* 0x0000000920007211 */ /* 0x040fe400078e10ff */
[----:B------:R-:W-:-:S03]  /*64a0*/  IADD3 R32, PT, PT, R32, 0x4, RZ ;  /* 0x0000000420207810 */ /* 0x000fc60007ffe0ff */
[----:B------:R-:W0:Y:S01]  /*64b0*/  LDS.128 R4, [R0] ;  /* 0x0000000000047984 */ /* 0x000e220000000c00 */
[----:B-1----:R-:W-:Y:S01]  /*64c0*/  IMAD R34, R3, 0x8, R0 ;  /* 0x0000000803227824 */ /* 0x002fe200078e0200 */
[----:B------:R-:W-:-:S04]  /*64d0*/  ISETP.NE.AND P2, PT, R32, R17, PT ;  /* 0x000000112000720c */ /* 0x000fc80003f45270 */
        /* <DEDUP_REMOVED lines=21> */
[----:B------:R-:W-:Y:S05]  /*6630*/  CALL.REL.NOINC `($__internal_3_$__cuda_sm3x_div_rn_noftz_f32_slowpath) ;  /* 0x0000001800287944 */ /* 0x000fea0003c00000 */
[----:B------:R-:W-:-:S07]  /*6640*/  IMAD.MOV.U32 R2, RZ, RZ, R0 ;  /* 0x000000ffff027224 */ /* 0x000fce00078e0000 */
.L_x_733:
[----:B------:R-:W-:Y:S05]  /*6650*/  BSYNC.RECONVERGENT B4 ;  /* 0x0000000000047941 */ /* 0x000fea0003800200 */
.L_x_732:
[----:B------:R-:W-:Y:S01]  /*6660*/  FADD R5, R5, -R24 ;  /* 0x8000001805057221 */ /* 0x000fe20000000000 */
[----:B------:R-:W0:Y:S01]  /*6670*/  LDS R35, [R31+0x4] ;  /* 0x000004001f237984 */ /* 0x000e220000000800 */
[----:B------:R-:W-:Y:S01]  /*6680*/  FFMA R27, R27, R27, 1.00000001335143196e-10 ;  /* 0x2edbe6ff1b1b7423 */ /* 0x000fe2000000001b */
[----:B------:R-:W-:Y:S01]  /*6690*/  BSSY.RECONVERGENT B4, `(.L_x_734) ;  /* 0x0000016000047945 */ /* 0x000fe20003800200 */
[----:B------:R-:W-:Y:S01]  /*66a0*/  FADD R5, R5, 0.5 ;  /* 0x3f00000005057421 */ /* 0x000fe20000000000 */
[----:B------:R-:W-:Y:S01]  /*66b0*/  FADD R33, R2, R33 ;  /* 0x0000002102217221 */ /* 0x000fe20000000000 */
[----:B------:R-:W-:Y:S08]  /*66c0*/  MUFU.RCP R4, R27 ;  /* 0x0000001b00047308 */ /* 0x000ff00000001000 */
[----:B------:R-:W1:Y:S02]  /*66d0*/  FRND.FLOOR R0, R5 ;  /* 0x0000000500007307 */ /* 0x000e640000205000 */
[----:B-1----:R-:W-:-:S04]  /*66e0*/  FADD R0, R5, -R0 ;  /* 0x8000000005007221 */ /* 0x002fc80000000000 */
[----:B------:R-:W-:-:S05]  /*66f0*/  FADD R3, R0, -0.5 ;  /* 0xbf00000000037421 */ /* 0x000fca0000000000 */
[----:B------:R-:W-:Y:S01]  /*6700*/  FSETP.GEU.AND P0, PT, |R3|, R20, PT ;  /* 0x000000140300720b */ /* 0x000fe20003f0e200 */
[----:B------:R-:W-:-:S03]  /*6710*/  FFMA R3, -R27, R4, 1 ;  /* 0x3f8000001b037423 */ /* 0x000fc60000000104 */
[----:B------:R-:W-:Y:S01]  /*6720*/  FSEL R0, R30, 1, !P0 ;  /* 0x3f8000001e007808 */ /* 0x000fe20004000000 */
[----:B------:R-:W-:-:S04]  /*6730*/  FFMA R3, R4, R3, R4 ;  /* 0x0000000304037223 */ /* 0x000fc80000000004 */
[----:B0-----:R-:W-:-:S04]  /*6740*/  FADD R0, -R0, R35 ;  /* 0x0000002300007221 */ /* 0x001fc80000000100 */
        /* <DEDUP_REMOVED lines=8> */
[----:B------:R-:W-:Y:S05]  /*67d0*/  CALL.REL.NOINC `($__internal_3_$__cuda_sm3x_div_rn_noftz_f32_slowpath) ;  /* 0x0000001400c07944 */ /* 0x000fea0003c00000 */
[----:B------:R-:W-:-:S07]  /*67e0*/  IMAD.MOV.U32 R2, RZ, RZ, R0 ;  /* 0x000000ffff027224 */ /* 0x000fce00078e0000 */
.L_x_735:
[----:B------:R-:W-:Y:S05]  /*67f0*/  BSYNC.RECONVERGENT B4 ;  /* 0x0000000000047941 */ /* 0x000fea0003800200 */
.L_x_734:
        /* <DEDUP_REMOVED lines=26> */
.L_x_737:
[----:B------:R-:W-:Y:S05]  /*69a0*/  BSYNC.RECONVERGENT B4 ;  /* 0x0000000000047941 */ /* 0x000fea0003800200 */
.L_x_736:
        /* <DEDUP_REMOVED lines=25> */
.L_x_739:
[----:B------:R-:W-:Y:S05]  /*6b40*/  BSYNC.RECONVERGENT B4 ;  /* 0x0000000000047941 */ /* 0x000fea0003800200 */
.L_x_738:
[----:B------:R-:W-:Y:S01]  /*6b50*/  FADD R33, R33, R2 ;  /* 0x0000000221217221 */ /* 0x000fe20000000000 */
[----:B------:R-:W-:Y:S06]  /*6b60*/  @P2 BRA `(.L_x_740) ;  /* 0xfffffff800282947 */ /* 0x000fec000383ffff */
[----:B------:R-:W-:-:S07]  /*6b70*/  MOV R4, R17 ;  /* 0x0000001100047202 */ /* 0x000fce0000000f00 */
.L_x_731:
[----:B------:R-:W-:-:S13]  /*6b80*/  ISETP.NE.AND P0, PT, R39, RZ, PT ;  /* 0x000000ff2700720c */ /* 0x000fda0003f05270 */
[----:B------:R-:W-:Y:S05]  /*6b90*/  @!P0 BRA `(.L_x_741) ;  /* 0x0000000400a48947 */ /* 0x000fea0003800000 */
[----:B------:R-:W-:-:S13]  /*6ba0*/  ISETP.NE.AND P0, PT, R41, RZ, PT ;  /* 0x000000ff2900720c */ /* 0x000fda0003f05270 */
        /* <DEDUP_REMOVED lines=8> */
[----:B------:R-:W-:-:S04]  /*6c30*/  IMAD.U32 R9, RZ, RZ, UR5 ;  /* 0x00000005ff097e24 */ /* 0x000fc8000f8e00ff */
[----:B------:R-:W-:-:S05]  /*6c40*/  IMAD R7, R4, 0x4, R9 ;  /* 0x0000000404077824 */ /* 0x000fca00078e0209 */
[----:B------:R-:W0:Y:S01]  /*6c50*/  LDS R3, [R7] ;  /* 0x0000000007037984 */ /* 0x000e220000000800 */
[----:B-1----:R-:W-:-:S05]  /*6c60*/  LEA R6, R6, R7, 0x3 ;  /* 0x0000000706067211 */ /* 0x002fca00078e18ff */
        /* <DEDUP_REMOVED lines=22> */
[----:B------:R-:W-:-:S07]  /*6dd0*/  MOV R2, R0 ;  /* 0x0000000000027202 */ /* 0x000fce0000000f00 */
.L_x_744:
[----:B------:R-:W-:Y:S05]  /*6de0*/  BSYNC.RECONVERGENT B4 ;  /* 0x0000000000047941 */ /* 0x000fea0003800200 */
.L_x_743:
[----:B------:R-:W0:Y:S01]  /*6df0*/  LDS R7, [R7+0x4] ;  /* 0x0000040007077984 */ /* 0x000e220000000800 */
[----:B------:R-:W-:Y:S03]  /*6e00*/  BSSY.RECONVERGENT B4, `(.L_x_745) ;  /* 0x000001a000047945 */ /* 0x000fe60003800200 */
        /* <DEDUP_REMOVED lines=12> */
[----:B------:R-:W-:Y:S01]  /*6ed0*/  FFMA R7, R26, R7, R26 ;  /* 0x000000071a077223 */ /* 0x000fe2000000001a */
[----:B------:R-:W-:-:S03]  /*6ee0*/  FADD R26, R33, R2 ;  /* 0x00000002211a7221 */ /* 0x000fc60000000000 */
[----:B--2---:R-:W-:-:S04]  /*6ef0*/  FADD R0, -R0, R5 ;  /* 0x0000000500007221 */ /* 0x004fc80000000100 */
        /* <DEDUP_REMOVED lines=10> */
.L_x_746:
[----:B------:R-:W-:Y:S05]  /*6fa0*/  BSYNC.RECONVERGENT B4 ;  /* 0x0000000000047941 */ /* 0x000fea0003800200 */
.L_x_745:
[----:B------:R-:W-:Y:S01]  /*6fb0*/  FADD R33, R26, R3 ;  /* 0x000000031a217221 */ /* 0x000fe20000000000 */
[----:B------:R-:W-:-:S07]  /*6fc0*/  IADD3 R4, PT, PT, R4, 0x2, RZ ;  /* 0x0000000204047810 */ /* 0x000fce0007ffe0ff */
.L_x_742:
[----:B------:R-:W-:-:S13]  /*6fd0*/  ISETP.NE.AND P0, PT, R18, RZ, PT ;  /* 0x000000ff1200720c */ /* 0x000fda0003f05270 */
[----:B------:R-:W-:Y:S05]  /*6fe0*/  @!P0 BRA `(.L_x_741) ;  /* 0x0000000000908947 */ /* 0x000fea0003800000 */
[----:B------:R-:W0:Y:S01]  /*6ff0*/  S2UR UR6, SR_CgaCtaId ;  /* 0x00000000000679c3 */ /* 0x000e220000008800 */
[----:B------:R-:W-:Y:S01]  /*7000*/  UMOV UR5, 0x400 ;  /* 0x0000040000057882 */ /* 0x000fe20000000000 */
[----:B------:R-:W-:Y:S06]  /*7010*/  BSSY.RECONVERGENT B4, `(.L_x_747) ;  /* 0x0000020000047945 */ /* 0x000fec0003800200 */
[----:B------:R-:W1:Y:S01]  /*7020*/  LDC R5, c[0x0][0x3a0] ;  /* 0x0000e800ff057b82 */ /* 0x000e620000000800 */
[----:B0-----:R-:W-:-:S06]  /*7030*/  ULEA UR5, UR6, UR5, 0x18 ;  /* 0x0000000506057291 */ /* 0x001fcc000f8ec0ff */
[----:B------:R-:W-:-:S04]  /*7040*/  IMAD.U32 R9, RZ, RZ, UR5 ;  /* 0x00000005ff097e24 */ /* 0x000fc8000f8e00ff */
[C---:B------:R-:W-:Y:S02]  /*7050*/  IMAD R0, R4.reuse, 0x4, R9 ;  /* 0x0000000404007824 */ /* 0x040fe400078e0209 */
[----:B------:R-:W-:-:S03]  /*7060*/  IMAD R4, R4, 0x4, R8 ;  /* 0x0000000404047824 */ /* 0x000fc600078e0208 */
[----:B------:R-:W0:Y:S01]  /*7070*/  LDS R3, [R0] ;  /* 0x0000000000037984 */ /* 0x000e220000000800 */
[----:B-1----:R-:W-:-:S03]  /*7080*/  LEA R6, R5, R0, 0x3 ;  /* 0x0000000005067211 */ /* 0x002fc600078e18ff */
[----:B------:R-:W-:Y:S04]  /*7090*/  LDS R7, [R4] ;  /* 0x0000000004077984 */ /* 0x000fe80000000800 */
[----:B------:R-:W1:Y:S01]  /*70a0*/  LDS R6, [R6] ;  /* 0x0000000006067984 */ /* 0x000e620000000800 */
[----:B0-----:R-:W-:-:S04]  /*70b0*/  FADD R3, R3, -R24 ;  /* 0x8000001803037221 */ /* 0x001fc80000000000 */
[----:B------:R-:W-:-:S04]  /*70c0*/  FADD R3, R3, 0.5 ;  /* 0x3f00000003037421 */ /* 0x000fc80000000000 */
[----:B------:R-:W0:Y:S01]  /*70d0*/  FRND.FLOOR R2, R3 ;  /* 0x0000000300027307 */ /* 0x000e220000205000 */
[----:B-1----:R-:W-:-:S07]  /*70e0*/  FFMA R27, R6, R6, 1.00000001335143196e-10 ;  /* 0x2edbe6ff061b7423 */ /* 0x002fce0000000006 */
        /* <DEDUP_REMOVED lines=18> */
.L_x_748:
[----:B------:R-:W-:Y:S05]  /*7210*/  BSYNC.RECONVERGENT B4 ;  /* 0x0000000000047941 */ /* 0x000fea0003800200 */
.L_x_747:
[----:B------:R-:W-:-:S07]  /*7220*/  FADD R33, R33, R2 ;  /* 0x0000000221217221 */ /* 0x000fce0000000000 */
.L_x_741:
[----:B------:R-:W-:-:S13]  /*7230*/  FSETP.GEU.AND P0, PT, R33, R12, PT ;  /* 0x0000000c2100720b */ /* 0x000fda0003f0e000 */
[----:B------:R-:W-:Y:S01]  /*7240*/  @!P0 IMAD.MOV.U32 R12, RZ, RZ, R33 ;  /* 0x000000ffff0c8224 */ /* 0x000fe200078e0021 */
[----:B------:R-:W-:Y:S01]  /*7250*/  @!P0 MOV R14, R25 ;  /* 0x00000019000e8202 */ /* 0x000fe20000000f00 */
[----:B------:R-:W-:Y:S02]  /*7260*/  @!P0 IMAD.MOV.U32 R11, RZ, RZ, R24 ;  /* 0x000000ffff0b8224 */ /* 0x000fe400078e0018 */
[----:B------:R-:W-:Y:S02]  /*7270*/  @!P0 IMAD.MOV.U32 R13, RZ, RZ, R22 ;  /* 0x000000ffff0d8224 */ /* 0x000fe400078e0016 */
[----:B------:R-:W-:-:S07]  /*7280*/  @!P0 IMAD.MOV.U32 R10, RZ, RZ, R40 ;  /* 0x000000ffff0a8224 */ /* 0x000fce00078e0028 */
.L_x_730:
[----:B------:R-:W-:Y:S05]  /*7290*/  BSYNC.RECONVERGENT B3 ;  /* 0x0000000000037941 */ /* 0x000fea0003800200 */
.L_x_729:
[----:B------:R-:W-:Y:S01]  /*72a0*/  IADD3 R21, PT, PT, R16, R21, RZ ;  /* 0x0000001510157210 */ /* 0x000fe20007ffe0ff */
[----:B------:R-:W-:-:S03]  /*72b0*/  VIADD R40, R40, 0x1 ;  /* 0x0000000128287836 */ /* 0x000fc60000000000 */
[----:B------:R-:W-:-:S13]  /*72c0*/  ISETP.GE.U32.AND P0, PT, R21, 0x1e, PT ;  /* 0x0000001e1500780c */ /* 0x000fda0003f06070 */
[----:B------:R-:W-:Y:S05]  /*72d0*/  @!P0 BRA `(.L_x_749) ;  /* 0xffffffd800188947 */ /* 0x000fea000383ffff */
.L_x_672:
[----:B------:R-:W-:Y:S05]  /*72e0*/  BSYNC.RECONVERGENT B0 ;  /* 0x0000000000007941 */ /* 0x000fea0003800200 */
.L_x_671:
[----:B------:R-:W-:-:S04]  /*72f0*/  UIADD3 UR4, UPT, UPT, UR4, 0x1, URZ ;  /* 0x0000000104047890 */ /* 0x000fc8000fffe0ff */
[----:B------:R-:W-:-:S09]  /*7300*/  UISETP.NE.AND UP0, UPT, UR4, 0xf, UPT ;  /* 0x0000000f0400788c */ /* 0x000fd2000bf05270 */
[----:B------:R-:W-:Y:S05]  /*7310*/  BRA.U UP0, `(.L_x_750) ;  /* 0xffffffd500887547 */ /* 0x000fea000b83ffff */
.L_x_670:
[----:B------:R-:W-:Y:S02]  /*7320*/  ISETP.GE.U32.AND P0, PT, R16, 0x40, PT ;  /* 0x000000401000780c */ /* 0x000fe40003f06070 */
[----:B------:R-:W-:-:S05]  /*7330*/  IADD3 R0, PT, PT, R8, R15, R15 ;  /* 0x0000000f08007210 */ /* 0x000fca0007ffe00f */
[----:B------:R-:W-:-:S05]  /*7340*/  IMAD R3, R23, 0x4, R0 ;  /* 0x0000000417037824 */ /* 0x000fca00078e0200 */
[----:B------:R0:W-:Y:S04]  /*7350*/  STS [R3], R12 ;  /* 0x0000000c03007388 */ /* 0x0001e80000000800 */
[----:B------:R0:W-:Y:S04]  /*7360*/  STS [R3+0x200], R11 ;  /* 0x0002000b03007388 */ /* 0x0001e80000000800 */
[----:B------:R0:W-:Y:S04]  /*7370*/  STS [R3+0x400], R13 ;  /* 0x0004000d03007388 */ /* 0x0001e80000000800 */
[----:B------:R0:W-:Y:S04]  /*7380*/  STS [R3+0x600], R14 ;  /* 0x0006000e03007388 */ /* 0x0001e80000000800 */
[----:B------:R0:W-:Y:S01]  /*7390*/  STS [R3+0x800], R10 ;  /* 0x0008000a03007388 */ /* 0x0001e20000000800 */
[----:B------:R-:W-:Y:S06]  /*73a0*/  BAR.SYNC.DEFER_BLOCKING 0x0 ;  /* 0x0000000000007b1d */ /* 0x000fec0000010000 */
[----:B------:R-:W-:Y:S05]  /*73b0*/  @!P0 BRA `(.L_x_751) ;  /* 0x00000000005c8947 */ /* 0x000fea0003800000 */
.L_x_754:
[----:B-1----:R-:W-:Y:S01]  /*73c0*/  MOV R5, R16 ;  /* 0x0000001000057202 */ /* 0x002fe20000000f00 */
[----:B------:R-:W-:Y:S01]  /*73d0*/  BSSY.RECONVERGENT B0, `(.L_x_752) ;  /* 0x0000012000007945 */ /* 0x000fe20003800200 */
[----:B------:R-:W-:-:S04]  /*73e0*/  SHF.R.U32.HI R16, RZ, 0x1, R16 ;  /* 0x00000001ff107819 */ /* 0x000fc80000011610 */
[----:B------:R-:W-:-:S13]  /*73f0*/  ISETP.GE.U32.AND P0, PT, R23, R16, PT ;  /* 0x000000101700720c */ /* 0x000fda0003f06070 */
[----:B------:R-:W-:Y:S05]  /*7400*/  @P0 BRA `(.L_x_753) ;  /* 0x0000000000380947 */ /* 0x000fea0003800000 */
[----:B------:R-:W-:Y:S01]  /*7410*/  IMAD R7, R16, 0x4, R3 ;  /* 0x0000000410077824 */ /* 0x000fe200078e0203 */
[----:B------:R-:W-:Y:S04]  /*7420*/  LDS R2, [R3] ;  /* 0x0000000003027984 */ /* 0x000fe80000000800 */
[----:B------:R-:W1:Y:S02]  /*7430*/  LDS R9, [R7] ;  /* 0x0000000007097984 */ /* 0x000e640000000800 */
[----:B-1----:R-:W-:-:S13]  /*7440*/  FSETP.GEU.AND P0, PT, R9, R2, PT ;  /* 0x000000020900720b */ /* 0x002fda0003f0e000 */
[----:B------:R-:W-:Y:S05]  /*7450*/  @P0 BRA `(.L_x_753) ;  /* 0x0000000000240947 */ /* 0x000fea0003800000 */
[----:B------:R-:W-:Y:S04]  /*7460*/  STS [R3], R9 ;  /* 0x0000000903007388 */ /* 0x000fe80000000800 */
[----:B------:R-:W1:Y:S04]  /*7470*/  LDS R2, [R7+0x200] ;  /* 0x0002000007027984 */ /* 0x000e680000000800 */
[----:B-1----:R-:W-:Y:S04]  /*7480*/  STS [R3+0x200], R2 ;  /* 0x0002000203007388 */ /* 0x002fe80000000800 */
[----:B------:R-:W1:Y:S04]  /*7490*/  LDS R4, [R7+0x400] ;  /* 0x0004000007047984 */ /* 0x000e680000000800 */
[----:B-1----:R-:W-:Y:S04]  /*74a0*/  STS [R3+0x400], R4 ;  /* 0x0004000403007388 */ /* 0x002fe80000000800 */
[----:B------:R-:W1:Y:S04]  /*74b0*/  LDS R6, [R7+0x600] ;  /* 0x0006000007067984 */ /* 0x000e680000000800 */
[----:B-1----:R-:W-:Y:S04]  /*74c0*/  STS [R3+0x600], R6 ;  /* 0x0006000603007388 */ /* 0x002fe80000000800 */
[----:B------:R-:W1:Y:S04]  /*74d0*/  LDS R8, [R7+0x800] ;  /* 0x0008000007087984 */ /* 0x000e680000000800 */
[----:B-1----:R1:W-:Y:S02]  /*74e0*/  STS [R3+0x800], R8 ;  /* 0x0008000803007388 */ /* 0x0023e40000000800 */
.L_x_753:
[----:B------:R-:W-:Y:S05]  /*74f0*/  BSYNC.RECONVERGENT B0 ;  /* 0x0000000000007941 */ /* 0x000fea0003800200 */
.L_x_752:
[----:B------:R-:W-:Y:S01]  /*7500*/  BAR.SYNC.DEFER_BLOCKING 0x0 ;  /* 0x0000000000007b1d */ /* 0x000fe20000010000 */
[----:B------:R-:W-:-:S13]  /*7510*/  ISETP.GT.U32.AND P0, PT, R5, 0x7f, PT ;  /* 0x0000007f0500780c */ /* 0x000fda0003f04070 */
[----:B------:R-:W-:Y:S05]  /*7520*/  @P0 BRA `(.L_x_754) ;  /* 0xfffffffc00a40947 */ /* 0x000fea000383ffff */
.L_x_751:
[----:B------:R-:W-:-:S13]  /*7530*/  ISETP.GT.U32.AND P0, PT, R23, 0x1f, PT ;  /* 0x0000001f1700780c */ /* 0x000fda0003f04070 */
[----:B------:R-:W-:Y:S05]  /*7540*/  @P0 EXIT ;  /* 0x000000000000094d */ /* 0x000fea0003800000 */
[----:B------:R-:W-:Y:S01]  /*7550*/  LDS R2, [R3+0x40] ;  /* 0x0000400003027984 */ /* 0x000fe20000000800 */
[----:B------:R-:W-:Y:S03]  /*7560*/  BSSY.RECONVERGENT B0, `(.L_x_755) ;  /* 0x000000e000007945 */ /* 0x000fe60003800200 */
[----:B-1----:R-:W1:Y:S02]  /*7570*/  LDS R5, [R3] ;  /* 0x0000000003057984 */ /* 0x002e640000000800 */
[----:B-1----:R-:W-:-:S13]  /*7580*/  FSETP.GEU.AND P0, PT, R2, R5, PT ;  /* 0x000000050200720b */ /* 0x002fda0003f0e000 */
[----:B------:R-:W-:Y:S05]  /*7590*/  @P0 BRA `(.L_x_756) ;  /* 0x0000000000280947 */ /* 0x000fea0003800000 */
[----:B------:R-:W1:Y:S04]  /*75a0*/  LDS R2, [R3+0x40] ;  /* 0x0000400003027984 */ /* 0x000e680000000800 */
[----:B-1----:R-:W-:Y:S04]  /*75b0*/  STS [R3], R2 ;  /* 0x0000000203007388 */ /* 0x002fe80000000800 */
[----:B------:R-:W1:Y:S04]  /*75c0*/  LDS R4, [R3+0x240] ;  /* 0x0002400003047984 */ /* 0x000e680000000800 */
[----:B-1----:R-:W-:Y:S04]  /*75d0*/  STS [R3+0x200], R4 ;  /* 0x0002000403007388 */ /* 0x002fe80000000800 */
[----:B------:R-:W1:Y:S04]  /*75e0*/  LDS R6, [R3+0x440] ;  /* 0x0004400003067984 */ /* 0x000e680000000800 */
[----:B-1----:R-:W-:Y:S04]  /*75f0*/  STS [R3+0x400], R6 ;  /* 0x0004000603007388 */ /* 0x002fe80000000800 */
[----:B------:R-:W1:Y:S04]  /*7600*/  LDS R8, [R3+0x640] ;  /* 0x0006400003087984 */ /* 0x000e680000000800 */
[----:B-1----:R-:W-:Y:S04]  /*7610*/  STS [R3+0x600], R8 ;  /* 0x0006000803007388 */ /* 0x002fe80000000800 */
[----:B0-----:R-:W0:Y:S04]  /*7620*/  LDS R10, [R3+0x840] ;  /* 0x00084000030a7984 */ /* 0x001e280000000800 */
[----:B0-----:R1:W-:Y:S02]  /*7630*/  STS [R3+0x800], R10 ;  /* 0x0008000a03007388 */ /* 0x0013e40000000800 */
.L_x_756:
[----:B------:R-:W-:Y:S05]  /*7640*/  BSYNC.RECONVERGENT B0 ;  /* 0x0000000000007941 */ /* 0x000fea0003800200 */
.L_x_755:
[----:B------:R-:W-:Y:S01]  /*7650*/  LDS R2, [R3+0x20] ;  /* 0x0000200003027984 */ /* 0x000fe20000000800 */
[----:B------:R-:W-:Y:S03]  /*7660*/  BSSY.RECONVERGENT B0, `(.L_x_757) ;  /* 0x000000e000007945 */ /* 0x000fe60003800200 */
[----:B------:R-:W2:Y:S02]  /*7670*/  LDS R5, [R3] ;  /* 0x0000000003057984 */ /* 0x000ea40000000800 */
[----:B--2---:R-:W-:-:S13]  /*7680*/  FSETP.GEU.AND P0, PT, R2, R5, PT ;  /* 0x000000050200720b */ /* 0x004fda0003f0e000 */
[----:B------:R-:W-:Y:S05]  /*7690*/  @P0 BRA `(.L_x_758) ;  /* 0x0000000000280947 */ /* 0x000fea0003800000 */
[----:B------:R-:W2:Y:S04]  /*76a0*/  LDS R2, [R3+0x20] ;  /* 0x0000200003027984 */ /* 0x000ea80000000800 */
[----:B--2---:R-:W-:Y:S04]  /*76b0*/  STS [R3], R2 ;  /* 0x0000000203007388 */ /* 0x004fe80000000800 */
[----:B------:R-:W2:Y:S04]  /*76c0*/  LDS R4, [R3+0x220] ;  /* 0x0002200003047984 */ /* 0x000ea80000000800 */
[----:B--2---:R-:W-:Y:S04]  /*76d0*/  STS [R3+0x200], R4 ;  /* 0x0002000403007388 */ /* 0x004fe80000000800 */
[----:B------:R-:W2:Y:S04]  /*76e0*/  LDS R6, [R3+0x420] ;  /* 0x0004200003067984 */ /* 0x000ea80000000800 */
[----:B--2---:R-:W-:Y:S04]  /*76f0*/  STS [R3+0x400], R6 ;  /* 0x0004000603007388 */ /* 0x004fe80000000800 */
[----:B------:R-:W2:Y:S04]  /*7700*/  LDS R8, [R3+0x620] ;  /* 0x0006200003087984 */ /* 0x000ea80000000800 */
[----:B--2---:R-:W-:Y:S04]  /*7710*/  STS [R3+0x600], R8 ;  /* 0x0006000803007388 */ /* 0x004fe80000000800 */
[----:B01----:R-:W0:Y:S04]  /*7720*/  LDS R10, [R3+0x820] ;  /* 0x00082000030a7984 */ /* 0x003e280000000800 */
[----:B0-----:R2:W-:Y:S02]  /*7730*/  STS [R3+0x800], R10 ;  /* 0x0008000a03007388 */ /* 0x0015e40000000800 */
.L_x_758:
[----:B------:R-:W-:Y:S05]  /*7740*/  BSYNC.RECONVERGENT B0 ;  /* 0x0000000000007941 */ /* 0x000fea0003800200 */
.L_x_757:
[----:B------:R-:W-:Y:S01]  /*7750*/  LDS R2, [R3+0x10] ;  /* 0x0000100003027984 */ /* 0x000fe20000000800 */
[----:B------:R-:W-:Y:S03]  /*7760*/  BSSY.RECONVERGENT B0, `(.L_x_759) ;  /* 0x000000e000007945 */ /* 0x000fe60003800200 */
[----:B------:R-:W3:Y:S02]  /*7770*/  LDS R5, [R3] ;  /* 0x0000000003057984 */ /* 0x000ee40000000800 */
[----:B---3--:R-:W-:-:S13]  /*7780*/  FSETP.GEU.AND P0, PT, R2, R5, PT ;  /* 0x000000050200720b */ /* 0x008fda0003f0e000 */
[----:B------:R-:W-:Y:S05]  /*7790*/  @P0 BRA `(.L_x_760) ;  /* 0x0000000000280947 */ /* 0x000fea0003800000 */
[----:B------:R-:W3:Y:S04]  /*77a0*/  LDS R2, [R3+0x10] ;  /* 0x0000100003027984 */ /* 0x000ee80000000800 */
[----:B---3--:R-:W-:Y:S04]  /*77b0*/  STS [R3], R2 ;  /* 0x0000000203007388 */ /* 0x008fe80000000800 */
[----:B------:R-:W3:Y:S04]  /*77c0*/  LDS R4, [R3+0x210] ;  /* 0x0002100003047984 */ /* 0x000ee80000000800 */
[----:B---3--:R-:W-:Y:S04]  /*77d0*/  STS [R3+0x200], R4 ;  /* 0x0002000403007388 */ /* 0x008fe80000000800 */
[----:B------:R-:W3:Y:S04]  /*77e0*/  LDS R6, [R3+0x410] ;  /* 0x0004100003067984 */ /* 0x000ee80000000800 */
[----:B---3--:R-:W-:Y:S04]  /*77f0*/  STS [R3+0x400], R6 ;  /* 0x0004000603007388 */ /* 0x008fe80000000800 */
[----:B------:R-:W3:Y:S04]  /*7800*/  LDS R8, [R3+0x610] ;  /* 0x0006100003087984 */ /* 0x000ee80000000800 */
[----:B---3--:R-:W-:Y:S04]  /*7810*/  STS [R3+0x600], R8 ;  /* 0x0006000803007388 */ /* 0x008fe80000000800 */
[----:B012---:R-:W0:Y:S04]  /*7820*/  LDS R10, [R3+0x810] ;  /* 0x00081000030a7984 */ /* 0x007e280000000800 */
[----:B0-----:R3:W-:Y:S02]  /*7830*/  STS [R3+0x800], R10 ;  /* 0x0008000a03007388 */ /* 0x0017e40000000800 */
.L_x_760:
[----:B------:R-:W-:Y:S05]  /*7840*/  BSYNC.RECONVERGENT B0 ;  /* 0x0000000000007941 */ /* 0x000fea0003800200 */
.L_x_759:
[----:B------:R-:W-:Y:S01]  /*7850*/  LDS R2, [R3+0x8] ;  /* 0x0000080003027984 */ /* 0x000fe20000000800 */
[----:B------:R-:W-:Y:S03]  /*7860*/  BSSY.RECONVERGENT B0, `(.L_x_761) ;  /* 0x000000e000007945 */ /* 0x000fe60003800200 */
[----:B------:R-:W4:Y:S02]  /*7870*/  LDS R5, [R3] ;  /* 0x0000000003057984 */ /* 0x000f240000000800 */
[----:B----4-:R-:W-:-:S13]  /*7880*/  FSETP.GEU.AND P0, PT, R2, R5, PT ;  /* 0x000000050200720b */ /* 0x010fda0003f0e000 */
[----:B------:R-:W-:Y:S05]  /*7890*/  @P0 BRA `(.L_x_762) ;  /* 0x0000000000280947 */ /* 0x000fea0003800000 */
[----:B------:R-:W4:Y:S04]  /*78a0*/  LDS R2, [R3+0x8] ;  /* 0x0000080003027984 */ /* 0x000f280000000800 */
[----:B----4-:R-:W-:Y:S04]  /*78b0*/  STS [R3], R2 ;  /* 0x0000000203007388 */ /* 0x010fe80000000800 */
[----:B------:R-:W4:Y:S04]  /*78c0*/  LDS R4, [R3+0x208] ;  /* 0x0002080003047984 */ /* 0x000f280000000800 */
[----:B----4-:R-:W-:Y:S04]  /*78d0*/  STS [R3+0x200], R4 ;  /* 0x0002000403007388 */ /* 0x010fe80000000800 */
[----:B------:R-:W4:Y:S04]  /*78e0*/  LDS R6, [R3+0x408] ;  /* 0x0004080003067984 */ /* 0x000f280000000800 */
[----:B----4-:R-:W-:Y:S04]  /*78f0*/  STS [R3+0x400], R6 ;  /* 0x0004000603007388 */ /* 0x010fe80000000800 */
[----:B------:R-:W4:Y:S04]  /*7900*/  LDS R8, [R3+0x608] ;  /* 0x0006080003087984 */ /* 0x000f280000000800 */
[----:B----4-:R-:W-:Y:S04]  /*7910*/  STS [R3+0x600], R8 ;  /* 0x0006000803007388 */ /* 0x010fe80000000800 */
[----:B0123--:R-:W0:Y:S04]  /*7920*/  LDS R10, [R3+0x808] ;  /* 0x00080800030a7984 */ /* 0x00fe280000000800 */
[----:B0-----:R4:W-:Y:S02]  /*7930*/  STS [R3+0x800], R10 ;  /* 0x0008000a03007388 */ /* 0x0019e40000000800 */
.L_x_762:
[----:B------:R-:W-:Y:S05]  /*7940*/  BSYNC.RECONVERGENT B0 ;  /* 0x0000000000007941 */ /* 0x000fea0003800200 */
.L_x_761:
[----:B------:R-:W-:Y:S01]  /*7950*/  LDS R2, [R3+0x4] ;  /* 0x0000040003027984 */ /* 0x000fe20000000800 */
[----:B------:R-:W-:Y:S01]  /*7960*/  BSSY.RECONVERGENT B0, `(.L_x_763) ;  /* 0x000000f000007945 */ /* 0x000fe20003800200 */
[----:B------:R-:W-:Y:S02]  /*7970*/  ISETP.NE.AND P1, PT, R23, RZ, PT ;  /* 0x000000ff1700720c */ /* 0x000fe40003f25270 */
[----:B------:R-:W0:Y:S02]  /*7980*/  LDS R5, [R3] ;  /* 0x0000000003057984 */ /* 0x000e240000000800 */
[----:B0-----:R-:W-:-:S13]  /*7990*/  FSETP.GEU.AND P0, PT, R2, R5, PT ;  /* 0x000000050200720b */ /* 0x001fda0003f0e000 */
[----:B------:R-:W-:Y:S05]  /*79a0*/  @P0 BRA `(.L_x_764) ;  /* 0x0000000000280947 */ /* 0x000fea0003800000 */
[----:B------:R-:W0:Y:S04]  /*79b0*/  LDS R2, [R3+0x4] ;  /* 0x0000040003027984 */ /* 0x000e280000000800 */
[----:B0-----:R-:W-:Y:S04]  /*79c0*/  STS [R3], R2 ;  /* 0x0000000203007388 */ /* 0x001fe80000000800 */
[----:B------:R-:W0:Y:S04]  /*79d0*/  LDS R4, [R3+0x204] ;  /* 0x0002040003047984 */ /* 0x000e280000000800 */
[----:B0-----:R-:W-:Y:S04]  /*79e0*/  STS [R3+0x200], R4 ;  /* 0x0002000403007388 */ /* 0x001fe80000000800 */
[----:B------:R-:W0:Y:S04]  /*79f0*/  LDS R6, [R3+0x404] ;  /* 0x0004040003067984 */ /* 0x000e280000000800 */
[----:B0-----:R-:W-:Y:S04]  /*7a00*/  STS [R3+0x400], R6 ;  /* 0x0004000603007388 */ /* 0x001fe80000000800 */
[----:B------:R-:W0:Y:S04]  /*7a10*/  LDS R8, [R3+0x604] ;  /* 0x0006040003087984 */ /* 0x000e280000000800 */
[----:B0-----:R-:W-:Y:S04]  /*7a20*/  STS [R3+0x600], R8 ;  /* 0x0006000803007388 */ /* 0x001fe80000000800 */
[----:B-1234-:R-:W0:Y:S04]  /*7a30*/  LDS R10, [R3+0x804] ;  /* 0x00080400030a7984 */ /* 0x01ee280000000800 */
[----:B0-----:R0:W-:Y:S02]  /*7a40*/  STS [R3+0x800], R10 ;  /* 0x0008000a03007388 */ /* 0x0011e40000000800 */
.L_x_764:
[----:B------:R-:W-:Y:S05]  /*7a50*/  BSYNC.RECONVERGENT B0 ;  /* 0x0000000000007941 */ /* 0x000fea0003800200 */
.L_x_763:
[----:B------:R-:W-:Y:S05]  /*7a60*/  @P1 EXIT ;  /* 0x000000000000194d */ /* 0x000fea0003800000 */
[----:B------:R-:W0:Y:S02]  /*7a70*/  LDS R11, [R0] ;  /* 0x00000000000b7984 */ /* 0x000e240000000800 */
[----:B01234-:R-:W0:Y:S02]  /*7a80*/  LDC.64 R2, c[0x0][0x3a8] ;  /* 0x0000ea00ff027b82 */ /* 0x01fe240000000a00 */
[----:B------:R-:W1:Y:S04]  /*7a90*/  LDS R13, [R0+0x200] ;  /* 0x00020000000d7984 */ /* 0x000e680000000800 */
[----:B------:R-:W2:Y:S02]  /*7aa0*/  LDS R15, [R0+0x400] ;  /* 0x00040000000f7984 */ /* 0x000ea40000000800 */
[----:B------:R-:W3:Y:S02]  /*7ab0*/  LDC.64 R4, c[0x0][0x3b0] ;  /* 0x0000ec00ff047b82 */ /* 0x000ee40000000a00 */
[----:B------:R-:W4:Y:S06]  /*7ac0*/  LDS R17, [R0+0x600] ;  /* 0x0006000000117984 */ /* 0x000f2c0000000800 */
[----:B------:R-:W1:Y:S08]  /*7ad0*/  LDC.64 R6, c[0x0][0x3b8] ;  /* 0x0000ee00ff067b82 */ /* 0x000e700000000a00 */
[----:B------:R-:W4:Y:S01]  /*7ae0*/  LDC.64 R8, c[0x0][0x3c0] ;  /* 0x0000f000ff087b82 */ /* 0x000f220000000a00 */
[----:B0-----:R-:W-:-:S04]  /*7af0*/  IMAD.WIDE.U32 R2, R28, 0x4, R2 ;  /* 0x000000041c027825 */ /* 0x001fc800078e0002 */
[C---:B---3--:R-:W-:Y:S01]  /*7b00*/  IMAD.WIDE.U32 R4, R28.reuse, 0x4, R4 ;  /* 0x000000041c047825 */ /* 0x048fe200078e0004 */
[----:B------:R-:W-:Y:S03]  /*7b10*/  STG.E desc[UR36][R2.64], R11 ;  /* 0x0000000b02007986 */ /* 0x000fe6000c101924 */
[C---:B-1----:R-:W-:Y:S01]  /*7b20*/  IMAD.WIDE.U32 R6, R28.reuse, 0x4, R6 ;  /* 0x000000041c067825 */ /* 0x042fe200078e0006 */
[----:B------:R-:W-:Y:S04]  /*7b30*/  STG.E desc[UR36][R4.64], R13 ;  /* 0x0000000d04007986 */ /* 0x000fe8000c101924 */
[----:B--2---:R-:W-:Y:S01]  /*7b40*/  STG.E desc[UR36][R6.64], R15 ;  /* 0x0000000f06007986 */ /* 0x004fe2000c101924 */
[----:B----45:R-:W-:-:S05]  /*7b50*/  IMAD.WIDE.U32 R28, R28, 0x4, R8 ;  /* 0x000000041c1c7825 */ /* 0x030fca00078e0008 */
[----:B------:R-:W-:Y:S01]  /*7b60*/  STG.E desc[UR36][R28.64], R17 ;  /* 0x000000111c007986 */ /* 0x000fe2000c101924 */
[----:B------:R-:W-:Y:S05]  /*7b70*/  EXIT ;  /* 0x000000000000794d */ /* 0x000fea0003800000 */
        .weak           $__internal_2_$__cuda_sm20_rcp_rn_f32_slowpath
        .type           $__internal_2_$__cuda_sm20_rcp_rn_f32_slowpath,@function
        .size           $__internal_2_$__cuda_sm20_rcp_rn_f32_slowpath,($__internal_3_$__cuda_sm3x_div_rn_noftz_f32_slowpath - $__internal_2_$__cuda_sm20_rcp_rn_f32_slowpath)
$__internal_2_$__cuda_sm20_rcp_rn_f32_slowpath:
        /* <DEDUP_REMOVED lines=15> */
.L_x_766:
[----:B------:R-:W-:-:S05]  /*7c70*/  VIADD R35, R31, 0xffffff03 ;  /* 0xffffff031f237836 */ /* 0x000fca0000000000 */
[----:B------:R-:W-:-:S13]  /*7c80*/  ISETP.GT.U32.AND P0, PT, R35, 0x1, PT ;  /* 0x000000012300780c */ /* 0x000fda0003f04070 */
[----:B------:R-:W-:Y:S05]  /*7c90*/  @P0 BRA `(.L_x_768) ;  /* 0x0000000000780947 */ /* 0x000fea0003800000 */
[----:B------:R-:W-:Y:S01]  /*7ca0*/  LOP3.LUT R0, R2, 0x7fffff, RZ, 0xc0, !PT ;  /* 0x007fffff02007812 */ /* 0x000fe200078ec0ff */
[----:B------:R-:W-:-:S03]  /*7cb0*/  IMAD.MOV.U32 R32, RZ, RZ, 0x3 ;  /* 0x00000003ff207424 */ /* 0x000fc600078e00ff */
[----:B------:R-:W-:Y:S02]  /*7cc0*/  LOP3.LUT R0, R0, 0x3f800000, RZ, 0xfc, !PT ;  /* 0x3f80000000007812 */ /* 0x000fe400078efcff */
[----:B------:R-:W-:Y:S02]  /*7cd0*/  SHF.L.U32 R32, R32, R35, RZ ;  /* 0x0000002320207219 */ /* 0x000fe400000006ff */
[----:B------:R-:W0:Y:S02]  /*7ce0*/  MUFU.RCP R3, R0 ;  /* 0x0000000000037308 */ /* 0x000e240000001000 */
        /* <DEDUP_REMOVED lines=8> */
[----:B------:R-:W-:Y:S02]  /*7d70*/  LOP3.LUT R32, R32, R3, RZ, 0xc0, !PT ;  /* 0x0000000320207212 */ /* 0x000fe400078ec0ff */
[----:B------:R-:W-:-:S02]  /*7d80*/  IADD3 R0, PT, PT, -R27, RZ, RZ ;  /* 0x000000ff1b007210 */ /* 0x000fc40007ffe1ff */
[-C--:B------:R-:W-:Y:S02]  /*7d90*/  SHF.R.U32.HI R32, RZ, R35.reuse, R32 ;  /* 0x00000023ff207219 */ /* 0x080fe40000011620 */
[----:B------:R-:W-:Y:S02]  /*7da0*/  LOP3.LUT P1, RZ, R0, R35, R3, 0xf8, !PT ;  /* 0x0000002300ff7212 */ /* 0x000fe4000782f803 */
[C---:B------:R-:W-:Y:S02]  /*7db0*/  LOP3.LUT P0, RZ, R32.reuse, 0x1, RZ, 0xc0, !PT ;  /* 0x0000000120ff7812 */ /* 0x040fe4000780c0ff */
[----:B------:R-:W-:-:S04]  /*7dc0*/  LOP3.LUT P2, RZ, R32, 0x2, RZ, 0xc0, !PT ;  /* 0x0000000220ff7812 */ /* 0x000fc8000784c0ff */
[----:B------:R-:W-:Y:S02]  /*7dd0*/  PLOP3.LUT P0, PT, P0, P1, P2, 0xe0, 0x0 ;  /* 0x000000000000781c */ /* 0x000fe40000703c20 */
[----:B------:R-:W-:Y:S02]  /*7de0*/  LOP3.LUT P1, RZ, R2, 0x7fffff, RZ, 0xc0, !PT ;  /* 0x007fffff02ff7812 */ /* 0x000fe4000782c0ff */
[----:B------:R-:W-:-:S05]  /*7df0*/  SEL R0, RZ, 0x1, !P0 ;  /* 0x00000001ff007807 */ /* 0x000fca0004000000 */
[----:B------:R-:W-:-:S05]  /*7e00*/  IMAD.MOV R0, RZ, RZ, -R0 ;  /* 0x000000ffff007224 */ /* 0x000fca00078e0a00 */
[----:B------:R-:W-:Y:S01]  /*7e10*/  ISETP.GE.AND P0, PT, R0, RZ, PT ;  /* 0x000000ff0000720c */ /* 0x000fe20003f06270 */
[----:B------:R-:W-:-:S05]  /*7e20*/  VIADD R0, R31, 0xffffff04 ;  /* 0xffffff041f007836 */ /* 0x000fca0000000000 */
[----:B------:R-:W-:-:S07]  /*7e30*/  SHF.R.U32.HI R3, RZ, R0, R3 ;  /* 0x00000000ff037219 */ /* 0x000fce0000011603 */
[----:B------:R-:W-:-:S05]  /*7e40*/  @!P0 IADD3 R3, PT, PT, R3, 0x1, RZ ;  /* 0x0000000103038810 */ /* 0x000fca0007ffe0ff */
[----:B------:R-:W-:-:S05]  /*7e50*/  @!P1 IMAD.SHL.U32 R3, R3, 0x2, RZ ;  /* 0x0000000203039824 */ /* 0x000fca00078e00ff */
[----:B------:R-:W-:Y:S01]  /*7e60*/  LOP3.LUT R3, R3, 0x80000000, R2, 0xf8, !PT ;  /* 0x8000000003037812 */ /* 0x000fe200078ef802 */
[----:B------:R-:W-:Y:S06]  /*7e70*/  BRA `(.L_x_767) ;  /* 0x0000000000047947 */ /* 0x000fec0003800000 */
.L_x_768:
[----:B------:R0:W1:Y:S02]  /*7e80*/  MUFU.RCP R3, R2 ;  /* 0x0000000200037308 */ /* 0x0000640000001000 */
.L_x_767:
[----:B------:R-:W-:Y:S05]  /*7e90*/  BSYNC.RECONVERGENT B1 ;  /* 0x0000000000017941 */ /* 0x000fea0003800200 */
.L_x_765:
[----:B-1----:R-:W-:Y:S01]  /*7ea0*/  IMAD.MOV.U32 R0, RZ, RZ, R3 ;  /* 0x000000ffff007224 */ /* 0x002fe200078e0003 */
[----:B0-----:R-:W-:Y:S01]  /*7eb0*/  MOV R2, R33 ;  /* 0x0000002100027202 */ /* 0x001fe20000000f00 */
[----:B------:R-:W-:-:S04]  /*7ec0*/  IMAD.MOV.U32 R3, RZ, RZ, 0x0 ;  /* 0x00000000ff037424 */ /* 0x000fc800078e00ff */
[----:B------:R-:W-:Y:S05]  /*7ed0*/  RET.REL.NODEC R2 `(tls_search_kernel_optimized) ;  /* 0xffffff8002487950 */ /* 0x000fea0003c3ffff */
        .weak           $__internal_3_$__cuda_sm3x_div_rn_noftz_f32_slowpath
        .type           $__internal_3_$__cuda_sm3x_div_rn_noftz_f32_slowpath,@function
        .size           $__internal_3_$__cuda_sm3x_div_rn_noftz_f32_slowpath,(.L_x_784 - $__internal_3_$__cuda_sm3x_div_rn_noftz_f32_slowpath)
$__internal_3_$__cuda_sm3x_div_rn_noftz_f32_slowpath:
[----:B------:R-:W-:Y:S01]  /*7ee0*/  SHF.R.U32.HI R36, RZ, 0x17, R3 ;  /* 0x00000017ff247819 */ /* 0x000fe20000011603 */
[----:B------:R-:W-:Y:S01]  /*7ef0*/  BSSY.RECONVERGENT B1, `(.L_x_769) ;  /* 0x0000064000017945 */ /* 0x000fe20003800200 */
[----:B------:R-:W-:Y:S02]  /*7f00*/  SHF.R.U32.HI R35, RZ, 0x17, R0 ;  /* 0x00000017ff237819 */ /* 0x000fe40000011600 */
[----:B------:R-:W-:Y:S02]  /*7f10*/  LOP3.LUT R36, R36, 0xff, RZ, 0xc0, !PT ;  /* 0x000000ff24247812 */ /* 0x000fe400078ec0ff */
[----:B------:R-:W-:-:S03]  /*7f20*/  LOP3.LUT R43, R35, 0xff, RZ, 0xc0, !PT ;  /* 0x000000ff232b7812 */ /* 0x000fc600078ec0ff */
[----:B------:R-:W-:Y:S01]  /*7f30*/  VIADD R37, R36, 0xffffffff ;  /* 0xffffffff24257836 */ /* 0x000fe20000000000 */
[----:B------:R-:W-:-:S04]  /*7f40*/  IADD3 R35, PT, PT, R43, -0x1, RZ ;  /* 0xffffffff2b237810 */ /* 0x000fc80007ffe0ff */
[----:B------:R-:W-:-:S04]  /*7f50*/  ISETP.GT.U32.AND P0, PT, R37, 0xfd, PT ;  /* 0x000000fd2500780c */ /* 0x000fc80003f04070 */
[----:B------:R-:W-:-:S13]  /*7f60*/  ISETP.GT.U32.OR P0, PT, R35, 0xfd, P0 ;  /* 0x000000fd2300780c */ /* 0x000fda0000704470 */
[----:B------:R-:W-:Y:S01]  /*7f70*/  @!P0 IMAD.MOV.U32 R35, RZ, RZ, RZ ;  /* 0x000000ffff238224 */ /* 0x000fe200078e00ff */
[----:B------:R-:W-:Y:S06]  /*7f80*/  @!P0 BRA `(.L_x_770) ;  /* 0x0000000000648947 */ /* 0x000fec0003800000 */
[----:B------:R-:W-:Y:S02]  /*7f90*/  FSETP.GTU.FTZ.AND P0, PT, |R0|, +INF , PT ;  /* 0x7f8000000000780b */ /* 0x000fe40003f1c200 */
[----:B------:R-:W-:-:S04]  /*7fa0*/  FSETP.GTU.FTZ.AND P1, PT, |R3|, +INF , PT ;  /* 0x7f8000000300780b */ /* 0x000fc80003f3c200 */
[----:B------:R-:W-:-:S13]  /*7fb0*/  PLOP3.LUT P0, PT, P0, P1, PT, 0xf8, 0x8f ;  /* 0x00000000008f781c */ /* 0x000fda0000703f70 */
[----:B------:R-:W-:Y:S05]  /*7fc0*/  @P0 BRA `(.L_x_771) ;  /* 0x0000000400540947 */ /* 0x000fea0003800000 */
[----:B------:R-:W-:-:S13]  /*7fd0*/  LOP3.LUT P0, RZ, R3, 0x7fffffff, R0, 0xc8, !PT ;  /* 0x7fffffff03ff7812 */ /* 0x000fda000780c800 */
[----:B------:R-:W-:Y:S05]  /*7fe0*/  @!P0 BRA `(.L_x_772) ;  /* 0x0000000400448947 */ /* 0x000fea0003800000 */
[C---:B------:R-:W-:Y:S02]  /*7ff0*/  FSETP.NEU.FTZ.AND P1, PT, |R0|.reuse, +INF , PT ;  /* 0x7f8000000000780b */ /* 0x040fe40003f3d200 */
        /* <DEDUP_REMOVED lines=9> */
[----:B------:R-:W-:-:S05]  /*8090*/  VIADD R35, R43, 0xffffffff ;  /* 0xffffffff2b237836 */ /* 0x000fca0000000000 */
[----:B------:R-:W-:Y:S02]  /*80a0*/  ISETP.GE.AND P0, PT, R35, RZ, PT ;  /* 0x000000ff2300720c */ /* 0x000fe40003f06270 */
[----:B------:R-:W-:-:S04]  /*80b0*/  IADD3 R35, PT, PT, R36, -0x1, RZ ;  /* 0xffffffff24237810 */ /* 0x000fc80007ffe0ff */
[----:B------:R-:W-:-:S07]  /*80c0*/  ISETP.GE.AND P1, PT, R35, RZ, PT ;  /* 0x000000ff2300720c */ /* 0x000fce0003f26270 */
[----:B------:R-:W-:Y:S02]  /*80d0*/  @P0 IMAD.MOV.U32 R35, RZ, RZ, RZ ;  /* 0x000000ffff230224 */ /* 0x000fe400078e00ff */
[----:B------:R-:W-:Y:S01]  /*80e0*/  @!P0 FFMA R0, R0, 1.84467440737095516160e+19, RZ ;  /* 0x5f80000000008823 */ /* 0x000fe200000000ff */
[----:B------:R-:W-:-:S03]  /*80f0*/  @!P0 IMAD.MOV.U32 R35, RZ, RZ, -0x40 ;  /* 0xffffffc0ff238424 */ /* 0x000fc600078e00ff */
[----:B------:R-:W-:Y:S02]  /*8100*/  @!P1 FFMA R3, R3, 1.84467440737095516160e+19, RZ ;  /* 0x5f80000003039823 */ /* 0x000fe400000000ff */
[----:B------:R-:W-:-:S07]  /*8110*/  @!P1 IADD3 R35, PT, PT, R35, 0x40, RZ ;  /* 0x0000004023239810 */ /* 0x000fce0007ffe0ff */
.L_x_770:
[----:B------:R-:W-:Y:S01]  /*8120*/  LEA R38, R36, 0xc0800000, 0x17 ;  /* 0xc080000024267811 */ /* 0x000fe200078eb8ff */
[----:B------:R-:W-:Y:S01]  /*8130*/  VIADD R43, R43, 0xffffff81 ;  /* 0xffffff812b2b7836 */ /* 0x000fe20000000000 */
[----:B------:R-:W-:Y:S03]  /*8140*/  BSSY.RECONVERGENT B2, `(.L_x_775) ;  /* 0x0000035000027945 */ /* 0x000fe60003800200 */
[----:B------:R-:W-:Y:S02]  /*8150*/  IMAD.IADD R42, R3, 0x1, -R38 ;  /* 0x00000001032a7824 */ /* 0x000fe400078e0a26 */
[C---:B------:R-:W-:Y:S02]  /*8160*/  IMAD R0, R43.reuse, -0x800000, R0 ;  /* 0xff8000002b007824 */ /* 0x040fe400078e0200 */
[----:B------:R0:W1:Y:S01]  /*8170*/  MUFU.RCP R3, R42 ;  /* 0x0000002a00037308 */ /* 0x0000620000001000 */
[----:B------:R-:W-:Y:S01]  /*8180*/  FADD.FTZ R37, -R42, -RZ ;  /* 0x800000ff2a257221 */ /* 0x000fe20000010100 */
[----:B0-----:R-:W-:-:S04]  /*8190*/  IADD3 R42, PT, PT, R43, 0x7f, -R36 ;  /* 0x0000007f2b2a7810 */ /* 0x001fc80007ffe824 */
[----:B------:R-:W-:Y:S01]  /*81a0*/  IADD3 R35, PT, PT, R42, R35, RZ ;  /* 0x000000232a237210 */ /* 0x000fe20007ffe0ff */
[----:B-1----:R-:W-:-:S04]  /*81b0*/  FFMA R38, R3, R37, 1 ;  /* 0x3f80000003267423 */ /* 0x002fc80000000025 */
        /* <DEDUP_REMOVED lines=8> */
[----:B------:R-:W-:-:S04]  /*8240*/  IMAD.IADD R42, R36, 0x1, R35 ;  /* 0x00000001242a7824 */ /* 0x000fc800078e0223 */
[----:B------:R-:W-:-:S05]  /*8250*/  VIADD R36, R42, 0xffffffff ;  /* 0xffffffff2a247836 */ /* 0x000fca0000000000 */
        /* <DEDUP_REMOVED lines=9> */
[-CC-:B------:R-:W-:Y:S01]  /*82f0*/  FFMA.RZ R35, R3, R37.reuse, R38.reuse ;  /* 0x0000002503237223 */ /* 0x180fe2000000c026 */
[C---:B------:R-:W-:Y:S02]  /*8300*/  ISETP.NE.AND P4, PT, R42.reuse, RZ, PT ;  /* 0x000000ff2a00720c */ /* 0x040fe40003f85270 */
[C---:B------:R-:W-:Y:S02]  /*8310*/  ISETP.NE.AND P1, PT, R42.reuse, RZ, PT ;  /* 0x000000ff2a00720c */ /* 0x040fe40003f25270 */
[----:B------:R-:W-:Y:S01]  /*8320*/  LOP3.LUT R36, R35, 0x7fffff, RZ, 0xc0, !PT ;  /* 0x007fffff23247812 */ /* 0x000fe200078ec0ff */
[CCC-:B------:R-:W-:Y:S01]  /*8330*/  FFMA.RP R35, R3.reuse, R37.reuse, R38.reuse ;  /* 0x0000002503237223 */ /* 0x1c0fe20000008026 */
[----:B------:R-:W-:Y:S01]  /*8340*/  FFMA.RM R38, R3, R37, R38 ;  /* 0x0000002503267223 */ /* 0x000fe20000004026 */
[----:B------:R-:W-:Y:S01]  /*8350*/  IADD3 R3, PT, PT, R42, 0x20, RZ ;  /* 0x000000202a037810 */ /* 0x000fe20007ffe0ff */
[----:B------:R-:W-:Y:S01]  /*8360*/  IMAD.MOV R37, RZ, RZ, -R42 ;  /* 0x000000ffff257224 */ /* 0x000fe200078e0a2a */
[----:B------:R-:W-:-:S02]  /*8370*/  LOP3.LUT R36, R36, 0x800000, RZ, 0xfc, !PT ;  /* 0x0080000024247812 */ /* 0x000fc400078efcff */
[----:B------:R-:W-:Y:S02]  /*8380*/  FSETP.NEU.FTZ.AND P0, PT, R35, R38, PT ;  /* 0x000000262300720b */ /* 0x000fe40003f1d000 */
[----:B------:R-:W-:Y:S02]  /*8390*/  SHF.L.U32 R3, R36, R3, RZ ;  /* 0x0000000324037219 */ /* 0x000fe400000006ff */
[----:B------:R-:W-:Y:S02]  /*83a0*/  SEL R35, R37, RZ, P4 ;  /* 0x000000ff25237207 */ /* 0x000fe40002000000 */
[----:B------:R-:W-:Y:S02]  /*83b0*/  ISETP.NE.AND P1, PT, R3, RZ, P1 ;  /* 0x000000ff0300720c */ /* 0x000fe40000f25270 */
[----:B------:R-:W-:Y:S02]  /*83c0*/  SHF.R.U32.HI R35, RZ, R35, R36 ;  /* 0x00000023ff237219 */ /* 0x000fe40000011624 */
[----:B------:R-:W-:-:S02]  /*83d0*/  PLOP3.LUT P0, PT, P0, P1, PT, 0xf8, 0x8f ;  /* 0x00000000008f781c */ /* 0x000fc40000703f70 */
[----:B------:R-:W-:Y:S02]  /*83e0*/  SHF.R.U32.HI R36, RZ, 0x1, R35 ;  /* 0x00000001ff247819 */ /* 0x000fe40000011623 */
[----:B------:R-:W-:-:S04]  /*83f0*/  SEL R3, RZ, 0x1, !P0 ;  /* 0x00000001ff037807 */ /* 0x000fc80004000000 */
[----:B------:R-:W-:-:S04]  /*8400*/  LOP3.LUT R38, R3, 0x1, R36, 0xf8, !PT ;  /* 0x0000000103267812 */ /* 0x000fc800078ef824 */
[----:B------:R-:W-:-:S05]  /*8410*/  LOP3.LUT R35, R38, R35, RZ, 0xc0, !PT ;  /* 0x0000002326237212 */ /* 0x000fca00078ec0ff */
[----:B------:R-:W-:-:S05]  /*8420*/  IMAD.IADD R35, R36, 0x1, R35 ;  /* 0x0000000124237824 */ /* 0x000fca00078e0223 */
[----:B------:R-:W-:Y:S01]  /*8430*/  LOP3.LUT R0, R35, R0, RZ, 0xfc, !PT ;  /* 0x0000000023007212 */ /* 0x000fe200078efcff */
[----:B------:R-:W-:Y:S06]  /*8440*/  BRA `(.L_x_778) ;  /* 0x0000000000107947 */ /* 0x000fec0003800000 */
.L_x_777:
[----:B------:R-:W-:-:S04]  /*8450*/  LOP3.LUT R0, R0, 0x80000000, RZ, 0xc0, !PT ;  /* 0x8000000000007812 */ /* 0x000fc800078ec0ff */
[----:B------:R-:W-:Y:S01]  /*8460*/  LOP3.LUT R0, R0, 0x7f800000, RZ, 0xfc, !PT ;  /* 0x7f80000000007812 */ /* 0x000fe200078efcff */
[----:B------:R-:W-:Y:S06]  /*8470*/  BRA `(.L_x_778) ;  /* 0x0000000000047947 */ /* 0x000fec0003800000 */
.L_x_776:
[----:B------:R-:W-:-:S07]  /*8480*/  LEA R0, R35, R0, 0x17 ;  /* 0x0000000023007211 */ /* 0x000fce00078eb8ff */
.L_x_778:
[----:B------:R-:W-:Y:S05]  /*8490*/  BSYNC.RECONVERGENT B2 ;  /* 0x0000000000027941 */ /* 0x000fea0003800200 */
.L_x_775:
[----:B------:R-:W-:Y:S05]  /*84a0*/  BRA `(.L_x_779) ;  /* 0x0000000000207947 */ /* 0x000fea0003800000 */
.L_x_774:
[----:B------:R-:W-:-:S04]  /*84b0*/  LOP3.LUT R0, R3, 0x80000000, R0, 0x48, !PT ;  /* 0x8000000003007812 */ /* 0x000fc800078e4800 */
[----:B------:R-:W-:Y:S01]  /*84c0*/  LOP3.LUT R0, R0, 0x7f800000, RZ, 0xfc, !PT ;  /* 0x7f80000000007812 */ /* 0x000fe200078efcff */
[----:B------:R-:W-:Y:S06]  /*84d0*/  BRA `(.L_x_779) ;  /* 0x0000000000147947 */ /* 0x000fec0003800000 */
.L_x_773:
[----:B------:R-:W-:Y:S01]  /*84e0*/  LOP3.LUT R0, R3, 0x80000000, R0, 0x48, !PT ;  /* 0x8000000003007812 */ /* 0x000fe200078e4800 */
[----:B------:R-:W-:Y:S06]  /*84f0*/  BRA `(.L_x_779) ;  /* 0x00000000000c7947 */ /* 0x000fec0003800000 */
.L_x_772:
[----:B------:R-:W0:Y:S01]  /*8500*/  MUFU.RSQ R0, -QNAN ;  /* 0xffc0000000007908 */ /* 0x000e220000001400 */
[----:B------:R-:W-:Y:S05]  /*8510*/  BRA `(.L_x_779) ;  /* 0x0000000000047947 */ /* 0x000fea0003800000 */
.L_x_771:
[----:B------:R-:W-:-:S07]  /*8520*/  FADD.FTZ R0, R0, R3 ;  /* 0x0000000300007221 */ /* 0x000fce0000010000 */
.L_x_779:
[----:B------:R-:W-:Y:S05]  /*8530*/  BSYNC.RECONVERGENT B1 ;  /* 0x0000000000017941 */ /* 0x000fea0003800200 */
.L_x_769:
[----:B------:R-:W-:-:S04]  /*8540*/  IMAD.MOV.U32 R3, RZ, RZ, 0x0 ;  /* 0x00000000ff037424 */ /* 0x000fc800078e00ff */
[----:B0-----:R-:W-:Y:S05]  /*8550*/  RET.REL.NODEC R2 `(tls_search_kernel_optimized) ;  /* 0xffffff7802a87950 */ /* 0x001fea0003c3ffff */
.L_x_780:
        /* <DEDUP_REMOVED lines=10> */
.L_x_784:


//--------------------- .nv.global.init           --------------------------
	.section	.nv.global.init,"aw",@progbits
.nv.global.init:
	.type		$str$2,@object
	.size		$str$2,($str - $str$2)
$str$2:
        /*0000*/ 	.byte	0x25, 0x73, 0x0a, 0x00
	.type		$str,@object
	.size		$str,(.L_45 - $str)
$str:
        /*0004*/ 	.byte	0x74, 0x65, 0x6d, 0x70, 0x6f, 0x72, 0x61, 0x72, 0x79, 0x5f, 0x62, 0x75, 0x66, 0x66, 0x65, 0x72
        /*0014*/ 	.byte	0x3a, 0x3a, 0x61, 0x6c, 0x6c, 0x6f, 0x63, 0x61, 0x74, 0x65, 0x3a, 0x20, 0x67, 0x65, 0x74, 0x5f
        /*0024*/ 	.byte	0x74, 0x65, 0x6d, 0x70, 0x6f, 0x72, 0x61, 0x72, 0x79, 0x5f, 0x62, 0x75, 0x66, 0x66, 0x65, 0x72
        /*0034*/ 	.byte	0x20, 0x66, 0x61, 0x69, 0x6c, 0x65, 0x64, 0x00
.L_45:


//--------------------- .nv.shared._ZN3cub18CUB_300001_SM_10006detail10radix_sort29DeviceRadixSortOnesweepKernelINS1_5radix10policy_hubIffyE10Policy1000ELNS0_9SortOrderE0EffyiiNS1_21identity_decomposer_tEEEvPT5_SB_PT3_PKSC_PT1_PKSG_PT2_PKSK_T4_iiT6_ --------------------------
	.section	.nv.shared._ZN3cub18CUB_300001_SM_10006detail10radix_sort29DeviceRadixSortOnesweepKernelINS1_5radix10policy_hubIffyE10Policy1000ELNS0_9SortOrderE0EffyiiNS1_21identity_decomposer_tEEEvPT5_SB_PT3_PKSC_PT1_PKSG_PT2_PKSK_T4_iiT6_,"aw",@nobits
	.sectionflags	@""
	.align	16
.nv.shared._ZN3cub18CUB_300001_SM_10006detail10radix_sort29DeviceRadixSortOnesweepKernelINS1_5radix10policy_hubIffyE10Policy1000ELNS0_9SortOrderE0EffyiiNS1_21identity_decomposer_tEEEvPT5_SB_PT3_PKSC_PT1_PKSG_PT2_PKSK_T4_iiT6_:
	.zero		29184


//--------------------- .nv.shared.reserved.0     --------------------------
	.section	.nv.shared.reserved.0,"aw",@nobits
	.weak		__nv_reservedSMEM_offset_0_alias
	.size		__nv_reservedSMEM_offset_0_alias, 0, 64
	.other		__nv_reservedSMEM_offset_0_alias,@"STO_CUDA_RESERVED_SHARED STV_DEFAULT"
__nv_reservedSMEM_offset_0_alias:
	.zero		0
	.zero		64


//--------------------- .nv.global                --------------------------
	.section	.nv.global,"aw",@nobits
.nv.global:
	.type		_ZN34_INTERNAL_bbe75f5d_4_k_cu_091010946thrust24THRUST_300001_SM_1000_NS12placeholders2_8E,@object
	.size		_ZN34_INTERNAL_bbe75f5d_4_k_cu_091010946thrust24THRUST_300001_SM_1000_NS12placeholders2_8E,(_ZN34_INTERNAL_bbe75f5d_4_k_cu_091010944cuda3std3__436_GLOBAL__N__bbe75f5d_4_k_cu_091010946ignoreE - _ZN34_INTERNAL_bbe75f5d_4_k_cu_091010946thrust24THRUST_300001_SM_1000_NS12placeholders2_8E)
_ZN34_INTERNAL_bbe75f5d_4_k_cu_091010946thrust24THRUST_300001_SM_1000_NS12placeholders2_8E:
	.zero		1
	.type		_ZN34_INTERNAL_bbe75f5d_4_k_cu_091010944cuda3std3__436_GLOBAL__N__bbe75f5d_4_k_cu_091010946ignoreE,@object
	.size		_ZN34_INTERNAL_bbe75f5d_4_k_cu_091010944cuda3std3__436_GLOBAL__N__bbe75f5d_4_k_cu_091010946ignoreE,(_ZN34_INTERNAL_bbe75f5d_4_k_cu_091010944cuda3std6ranges3__45__cpo4dataE - _ZN34_INTERNAL_bbe75f5d_4_k_cu_091010944cuda3std3__436_GLOBAL__N__bbe75f5d_4_k_cu_091010946ignoreE)
_ZN34_INTERNAL_bbe75f5d_4_k_cu_091010944cuda3std3__436_GLOBAL__N__bbe75f5d_4_k_cu_091010946ignoreE:
	.zero		1
	.type		_ZN34_INTERNAL_bbe75f5d_4_k_cu_091010944cuda3std6ranges3__45__cpo4dataE,@object
	.size		_ZN34_INTERNAL_bbe75f5d_4_k_cu_091010944cuda3std6ranges3__45__cpo4dataE,(_ZN34_INTERNAL_bbe75f5d_4_k_cu_091010946thrust24THRUST_300001_SM_1000_NS6system3cpp3parE - _ZN34_INTERNAL_bbe75f5d_4_k_cu_091010944cuda3std6ranges3__45__cpo4dataE)
_ZN34_INTERNAL_bbe75f5d_4_k_cu_091010944cuda3std6ranges3__45__cpo4dataE:
	.zero		1
	.type		_ZN34_INTERNAL_bbe75f5d_4_k_cu_091010946thrust24THRUST_300001_SM_1000_NS6system3cpp3parE,@object
	.size		_ZN34_INTERNAL_bbe75f5d_4_k_cu_091010946thrust24THRUST_300001_SM_1000_NS6system3cpp3parE,(_ZN34_INTERNAL_bbe75f5d_4_k_cu_091010944cuda3std3__45__cpo5beginE - _ZN34_INTERNAL_bbe75f5d_4_k_cu_091010946thrust24THRUST_300001_SM_1000_NS6system3cpp3parE)
_ZN34_INTERNAL_bbe75f5d_4_k_cu_091010946thrust24THRUST_300001_SM_1000_NS6system3cpp3parE:
	.zero		1
	.type		_ZN34_INTERNAL_bbe75f5d_4_k_cu_091010944cuda3std3__45__cpo5beginE,@object
	.size		_ZN34_INTERNAL_bbe75f5d_4_k_cu_091010944cuda3std3__45__cpo5beginE,(_ZN34_INTERNAL_bbe75f5d_4_k_cu_091010944cuda3std6ranges3__45__cpo5beginE - _ZN34_INTERNAL_bbe75f5d_4_k_cu_091010944cuda3std3__45__cpo5beginE)
_ZN34_INTERNAL_bbe75f5d_4_k_cu_091010944cuda3std3__45__cpo5beginE:
	.zero		1
	.type		_ZN34_INTERNAL_bbe75f5d_4_k_cu_091010944cuda3std6ranges3__45__cpo5beginE,@object
	.size		_ZN34_INTERNAL_bbe75f5d_4_k_cu_091010944cuda3std6ranges3__45__cpo5beginE,(_ZN34_INTERNAL_bbe75f5d_4_k_cu_091010946thrust24THRUST_300001_SM_1000_NS6deviceE - _ZN34_INTERNAL_bbe75f5d_4_k_cu_091010944cuda3std6ranges3__45__cpo5beginE)
_ZN34_INTERNAL_bbe75f5d_4_k_cu_091010944cuda3std6ranges3__45__cpo5beginE:
	.zero		1
	.type		_ZN34_INTERNAL_bbe75f5d_4_k_cu_091010946thrust24THRUST_300001_SM_1000_NS6deviceE,@object
	.size		_ZN34_INTERNAL_bbe75f5d_4_k_cu_091010946thrust24THRUST_300001_SM_1000_NS6deviceE,(_ZN34_INTERNAL_bbe75f5d_4_k_cu_091010944cuda3std3__47nulloptE - _ZN34_INTERNAL_bbe75f5d_4_k_cu_091010946thrust24THRUST_300001_SM_1000_NS6deviceE)
_ZN34_INTERNAL_bbe75f5d_4_k_cu_091010946thrust24THRUST_300001_SM_1000_NS6deviceE:
	.zero		1
	.type		_ZN34_INTERNAL_bbe75f5d_4_k_cu_091010944cuda3std3__47nulloptE,@object
	.size		_ZN34_INTERNAL_bbe75f5d_4_k_cu_091010944cuda3std3__47nulloptE,(_ZN34_INTERNAL_bbe75f5d_4_k_cu_091010944cuda3std6ranges3__45__cpo8distanceE - _ZN34_INTERNAL_bbe75f5d_4_k_cu_091010944cuda3std3__47nulloptE)
_ZN34_INTERNAL_bbe75f5d_4_k_cu_091010944cuda3std3__47nulloptE:
	.zero		1
	.type		_ZN34_INTERNAL_bbe75f5d_4_k_cu_091010944cuda3std6ranges3__45__cpo8distanceE,@object
	.size		_ZN34_INTERNAL_bbe75f5d_4_k_cu_091010944cuda3std6ranges3__45__cpo8distanceE,(_ZN34_INTERNAL_bbe75f5d_4_k_cu_091010946thrust24THRUST_300001_SM_1000_NS12placeholders2_4E - _ZN34_INTERNAL_bbe75f5d_4_k_cu_091010944cuda3std6ranges3__45__cpo8distanceE)
_ZN34_INTERNAL_bbe75f5d_4_k_cu_091010944cuda3std6ranges3__45__cpo8distanceE:
	.zero		1
	.type		_ZN34_INTERNAL_bbe75f5d_4_k_cu_091010946thrust24THRUST_300001_SM_1000_NS12placeholders2_4E,@object
	.size		_ZN34_INTERNAL_bbe75f5d_4_k_cu_091010946thrust24THRUST_300001_SM_1000_NS12placeholders2_4E,(_ZN34_INTERNAL_bbe75f5d_4_k_cu_091010944cuda3std3__45__cpo6rbeginE - _ZN34_INTERNAL_bbe75f5d_4_k_cu_091010946thrust24THRUST_300001_SM_1000_NS12placeholders2_4E)
_ZN34_INTERNAL_bbe75f5d_4_k_cu_091010946thrust24THRUST_300001_SM_1000_NS12placeholders2_4E:
	.zero		1
	.type		_ZN34_INTERNAL_bbe75f5d_4_k_cu_091010944cuda3std3__45__cpo6rbeginE,@object
	.size		_ZN34_INTERNAL_bbe75f5d_4_k_cu_091010944cuda3std3__45__cpo6rbeginE,(_ZN34_INTERNAL_bbe75f5d_4_k_cu_091010944cuda3std6ranges3__45__cpo7advanceE - _ZN34_INTERNAL_bbe75f5d_4_k_cu_091010944cuda3std3__45__cpo6rbeginE)
_ZN34_INTERNAL_bbe75f5d_4_k_cu_091010944cuda3std3__45__cpo6rbeginE:
	.zero		1
	.type		_ZN34_INTERNAL_bbe75f5d_4_k_cu_091010944cuda3std6ranges3__45__cpo7advanceE,@object
	.size		_ZN34_INTERNAL_bbe75f5d_4_k_cu_091010944cuda3std6ranges3__45__cpo7advanceE,(_ZN34_INTERNAL_bbe75f5d_4_k_cu_091010946thrust24THRUST_300001_SM_1000_NS12placeholders3_10E - _ZN34_INTERNAL_bbe75f5d_4_k_cu_091010944cuda3std6ranges3__45__cpo7advanceE)
_ZN34_INTERNAL_bbe75f5d_4_k_cu_091010944cuda3std6ranges3__45__cpo7advanceE:
	.zero		1
	.type		_ZN34_INTERNAL_bbe75f5d_4_k_cu_091010946thrust24THRUST_300001_SM_1000_NS12placeholders3_10E,@object
	.size		_ZN34_INTERNAL_bbe75f5d_4_k_cu_091010946thrust24THRUST_300001_SM_1000_NS12placeholders3_10E,(_ZN34_INTERNAL_bbe75f5d_4_k_cu_091010944cuda3std3__48in_placeE - _ZN34_INTERNAL_bbe75f5d_4_k_cu_091010946thrust24THRUST_300001_SM_1000_NS12placeholders3_10E)
_ZN34_INTERNAL_bbe75f5d_4_k_cu_091010946thrust24THRUST_300001_SM_1000_NS12placeholders3_10E:
	.zero		1
	.type		_ZN34_INTERNAL_bbe75f5d_4_k_cu_091010944cuda3std3__48in_placeE,@object
	.size		_ZN34_INTERNAL_bbe75f5d_4_k_cu_091010944cuda3std3__48in_placeE,(_ZN34_INTERNAL_bbe75f5d_4_k_cu_091010944cuda3std6ranges3__45__cpo4sizeE - _ZN34_INTERNAL_bbe75f5d_4_k_cu_091010944cuda3std3__48in_placeE)
_ZN34_INTERNAL_bbe75f5d_4_k_cu_091010944cuda3std3__48in_placeE:
	.zero		1
	.type		_ZN34_INTERNAL_bbe75f5d_4_k_cu_091010944cuda3std6ranges3__45__cpo4sizeE,@object
	.size		_ZN34_INTERNAL_bbe75f5d_4_k_cu_091010944cuda3std6ranges3__45__cpo4sizeE,(_ZN34_INTERNAL_bbe75f5d_4_k_cu_091010946thrust24THRUST_300001_SM_1000_NS12placeholders2_2E - _ZN34_INTERNAL_bbe75f5d_4_k_cu_091010944cuda3std6ranges3__45__cpo4sizeE)
_ZN34_INTERNAL_bbe75f5d_4_k_cu_091010944cuda3std6ranges3__45__cpo4sizeE:
	.zero		1
	.type		_ZN34_INTERNAL_bbe75f5d_4_k_cu_091010946thrust24THRUST_300001_SM_1000_NS12placeholders2_2E,@object
	.size		_ZN34_INTERNAL_bbe75f5d_4_k_cu_091010946thrust24THRUST_300001_SM_1000_NS12placeholders2_2E,(_ZN34_INTERNAL_bbe75f5d_4_k_cu_091010944cuda3std3__45__cpo6cbeginE - _ZN34_INTERNAL_bbe75f5d_4_k_cu_091010946thrust24THRUST_300001_SM_1000_NS12placeholders2_2E)
_ZN34_INTERNAL_bbe75f5d_4_k_cu_091010946thrust24THRUST_300001_SM_1000_NS12placeholders2_2E:
	.zero		1
	.type		_ZN34_INTERNAL_bbe75f5d_4_k_cu_091010944cuda3std3__45__cpo6cbeginE,@object
	.size		_ZN34_INTERNAL_bbe75f5d_4_k_cu_091010944cuda3std3__45__cpo6cbeginE,(_ZN34_INTERNAL_bbe75f5d_4_k_cu_091010944cuda3std6ranges3__45__cpo6cbeginE - _ZN34_INTERNAL_bbe75f5d_4_k_cu_091010944cuda3std3__45__cpo6cbeginE)
_ZN34_INTERNAL_bbe75f5d_4_k_cu_091010944cuda3std3__45__cpo6cbeginE:
	.zero		1
	.type		_ZN34_INTERNAL_bbe75f5d_4_k_cu_091010944cuda3std6ranges3__45__cpo6cbeginE,@object
	.size		_ZN34_INTERNAL_bbe75f5d_4_k_cu_091010944cuda3std6ranges3__45__cpo6cbeginE,(_ZN34_INTERNAL_bbe75f5d_4_k_cu_091010946thrust24THRUST_300001_SM_1000_NS12placeholders2_6E - _ZN34_INTERNAL_bbe75f5d_4_k_cu_091010944cuda3std6ranges3__45__cpo6cbeginE)
_ZN34_INTERNAL_bbe75f5d_4_k_cu_091010944cuda3std6ranges3__45__cpo6cbeginE:
	.zero		1
	.type		_ZN34_INTERNAL_bbe75f5d_4_k_cu_091010946thrust24THRUST_300001_SM_1000_NS12placeholders2_6E,@object
	.size		_ZN34_INTERNAL_bbe75f5d_4_k_cu_091010946thrust24THRUST_300001_SM_1000_NS12placeholders2_6E,(_ZN34_INTERNAL_bbe75f5d_4_k_cu_091010944cuda3std3__45__cpo7crbeginE - _ZN34_INTERNAL_bbe75f5d_4_k_cu_091010946thrust24THRUST_300001_SM_1000_NS12placeholders2_6E)
_ZN34_INTERNAL_bbe75f5d_4_k_cu_091010946thrust24THRUST_300001_SM_1000_NS12placeholders2_6E:
	.zero		1
	.type		_ZN34_INTERNAL_bbe75f5d_4_k_cu_091010944cuda3std3__45__cpo7crbeginE,@object
	.size		_ZN34_INTERNAL_bbe75f5d_4_k_cu_091010944cuda3std3__45__cpo7crbeginE,(_ZN34_INTERNAL_bbe75f5d_4_k_cu_091010944cuda3std6ranges3__45__cpo4nextE - _ZN34_INTERNAL_bbe75f5d_4_k_cu_091010944cuda3std3__45__cpo7crbeginE)
_ZN34_INTERNAL_bbe75f5d_4_k_cu_091010944cuda3std3__45__cpo7crbeginE:
	.zero		1
	.type		_ZN34_INTERNAL_bbe75f5d_4_k_cu_091010944cuda3std6ranges3__45__cpo4nextE,@object
	.size		_ZN34_INTERNAL_bbe75f5d_4_k_cu_091010944cuda3std6ranges3__45__cpo4nextE,(_ZN34_INTERNAL_bbe75f5d_4_k_cu_091010944cuda3std6ranges3__45__cpo4swapE - _ZN34_INTERNAL_bbe75f5d_4_k_cu_091010944cuda3std6ranges3__45__cpo4nextE)
_ZN34_INTERNAL_bbe75f5d_4_k_cu_091010944cuda3std6ranges3__45__cpo4nextE:
	.zero		1
	.type		_ZN34_INTERNAL_bbe75f5d_4_k_cu_091010944cuda3std6ranges3__45__cpo4swapE,@object
	.size		_ZN34_INTERNAL_bbe75f5d_4_k_cu_091010944cuda3std6ranges3__45__cpo4swapE,(_ZN34_INTERNAL_bbe75f5d_4_k_cu_091010946thrust24THRUST_300001_SM_1000_NS8cuda_cub10par_nosyncE - _ZN34_INTERNAL_bbe75f5d_4_k_cu_091010944cuda3std6ranges3__45__cpo4swapE)
_ZN34_INTERNAL_bbe75f5d_4_k_cu_091010944cuda3std6ranges3__45__cpo4swapE:
	.zero		1
	.type		_ZN34_INTERNAL_bbe75f5d_4_k_cu_091010946thrust24THRUST_300001_SM_1000_NS8cuda_cub10par_nosyncE,@object
	.size		_ZN34_INTERNAL_bbe75f5d_4_k_cu_091010946thrust24THRUST_300001_SM_1000_NS8cuda_cub10par_nosyncE,(_ZN34_INTERNAL_bbe75f5d_4_k_cu_091010946thrust24THRUST_300001_SM_1000_NS3seqE - _ZN34_INTERNAL_bbe75f5d_4_k_cu_091010946thrust24THRUST_300001_SM_1000_NS8cuda_cub10par_nosyncE)
_ZN34_INTERNAL_bbe75f5d_4_k_cu_091010946thrust24THRUST_300001_SM_1000_NS8cuda_cub10par_nosyncE:
	.zero		1
	.type		_ZN34_INTERNAL_bbe75f5d_4_k_cu_091010946thrust24THRUST_300001_SM_1000_NS3seqE,@object
	.size		_ZN34_INTERNAL_bbe75f5d_4_k_cu_091010946thrust24THRUST_300001_SM_1000_NS3seqE,(_ZN34_INTERNAL_bbe75f5d_4_k_cu_091010944cuda3std3__420unreachable_sentinelE - _ZN34_INTERNAL_bbe75f5d_4_k_cu_091010946thrust24THRUST_300001_SM_1000_NS3seqE)
_ZN34_INTERNAL_bbe75f5d_4_k_cu_091010946thrust24THRUST_300001_SM_1000_NS3seqE:
	.zero		1
	.type		_ZN34_INTERNAL_bbe75f5d_4_k_cu_091010944cuda3std3__420unreachable_sentinelE,@object
	.size		_ZN34_INTERNAL_bbe75f5d_4_k_cu_091010944cuda3std3__420unreachable_sentinelE,(_ZN34_INTERNAL_bbe75f5d_4_k_cu_091010944cuda3std6ranges3__45__cpo5ssizeE - _ZN34_INTERNAL_bbe75f5d_4_k_cu_091010944cuda3std3__420unreachable_sentinelE)
_ZN34_INTERNAL_bbe75f5d_4_k_cu_091010944cuda3std3__420unreachable_sentinelE:
	.zero		1
	.type		_ZN34_INTERNAL_bbe75f5d_4_k_cu_091010944cuda3std6ranges3__45__cpo5ssizeE,@object
	.size		_ZN34_INTERNAL_bbe75f5d_4_k_cu_091010944cuda3std6ranges3__45__cpo5ssizeE,(_ZN34_INTERNAL_bbe75f5d_4_k_cu_091010946thrust24THRUST_300001_SM_1000_NS12placeholders2_3E - _ZN34_INTERNAL_bbe75f5d_4_k_cu_091010944cuda3std6ranges3__45__cpo5ssizeE)
_ZN34_INTERNAL_bbe75f5d_4_k_cu_091010944cuda3std6ranges3__45__cpo5ssizeE:
	.zero		1
	.type		_ZN34_INTERNAL_bbe75f5d_4_k_cu_091010946thrust24THRUST_300001_SM_1000_NS12placeholders2_3E,@object
	.size		_ZN34_INTERNAL_bbe75f5d_4_k_cu_091010946thrust24THRUST_300001_SM_1000_NS12placeholders2_3E,(_ZN34_INTERNAL_bbe75f5d_4_k_cu_091010944cuda3std3__45__cpo4cendE - _ZN34_INTERNAL_bbe75f5d_4_k_cu_091010946thrust24THRUST_300001_SM_1000_NS12placeholders2_3E)
_ZN34_INTERNAL_bbe75f5d_4_k_cu_091010946thrust24THRUST_300001_SM_1000_NS12placeholders2_3E:
	.zero		1
	.type		_ZN34_INTERNAL_bbe75f5d_4_k_cu_091010944cuda3std3__45__cpo4cendE,@object
	.size		_ZN34_INTERNAL_bbe75f5d_4_k_cu_091010944cuda3std3__45__cpo4cendE,(_ZN34_INTERNAL_bbe75f5d_4_k_cu_091010944cuda3std6ranges3__45__cpo4cendE - _ZN34_INTERNAL_bbe75f5d_4_k_cu_091010944cuda3std3__45__cpo4cendE)
_ZN34_INTERNAL_bbe75f5d_4_k_cu_091010944cuda3std3__45__cpo4cendE:
	.zero		1
	.type		_ZN34_INTERNAL_bbe75f5d_4_k_cu_091010944cuda3std6ranges3__45__cpo4cendE,@object
	.size		_ZN34_INTERNAL_bbe75f5d_4_k_cu_091010944cuda3std6ranges3__45__cpo4cendE,(_ZN34_INTERNAL_bbe75f5d_4_k_cu_091010946thrust24THRUST_300001_SM_1000_NS12placeholders2_7E - _ZN34_INTERNAL_bbe75f5d_4_k_cu_091010944cuda3std6ranges3__45__cpo4cendE)
_ZN34_INTERNAL_bbe75f5d_4_k_cu_091010944cuda3std6ranges3__45__cpo4cendE:
	.zero		1
	.type		_ZN34_INTERNAL_bbe75f5d_4_k_cu_091010946thrust24THRUST_300001_SM_1000_NS12placeholders2_7E,@object
	.size		_ZN34_INTERNAL_bbe75f5d_4_k_cu_091010946thrust24THRUST_300001_SM_1000_NS12placeholders2_7E,(_ZN34_INTERNAL_bbe75f5d_4_k_cu_091010944cuda3std3__45__cpo5crendE - _ZN34_INTERNAL_bbe75f5d_4_k_cu_091010946thrust24THRUST_300001_SM_1000_NS12placeholders2_7E)
_ZN34_INTERNAL_bbe75f5d_4_k_cu_091010946thrust24THRUST_300001_SM_1000_NS12placeholders2_7E:
	.zero		1
	.type		_ZN34_INTERNAL_bbe75f5d_4_k_cu_091010944cuda3std3__45__cpo5crendE,@object
	.size		_ZN34_INTERNAL_bbe75f5d_4_k_cu_091010944cuda3std3__45__cpo5crendE,(_ZN34_INTERNAL_bbe75f5d_4_k_cu_091010944cuda3std6ranges3__45__cpo4prevE - _ZN34_INTERNAL_bbe75f5d_4_k_cu_091010944cuda3std3__45__cpo5crendE)
_ZN34_INTERNAL_bbe75f5d_4_k_cu_091010944cuda3std3__45__cpo5crendE:
	.zero		1
	.type		_ZN34_INTERNAL_bbe75f5d_4_k_cu_091010944cuda3std6ranges3__45__cpo4prevE,@object
	.size		_ZN34_INTERNAL_bbe75f5d_4_k_cu_091010944cuda3std6ranges3__45__cpo4prevE,(_ZN34_INTERNAL_bbe75f5d_4_k_cu_091010944cuda3std6ranges3__45__cpo9iter_moveE - _ZN34_INTERNAL_bbe75f5d_4_k_cu_091010944cuda3std6ranges3__45__cpo4prevE)
_ZN34_INTERNAL_bbe75f5d_4_k_cu_091010944cuda3std6ranges3__45__cpo4prevE:
	.zero		1
	.type		_ZN34_INTERNAL_bbe75f5d_4_k_cu_091010944cuda3std6ranges3__45__cpo9iter_moveE,@object
	.size		_ZN34_INTERNAL_bbe75f5d_4_k_cu_091010944cuda3std6ranges3__45__cpo9iter_moveE,(_ZN34_INTERNAL_bbe75f5d_4_k_cu_091010946thrust24THRUST_300001_SM_1000_NS6system6detail10sequential3seqE - _ZN34_INTERNAL_bbe75f5d_4_k_cu_091010944cuda3std6ranges3__45__cpo9iter_moveE)
_ZN34_INTERNAL_bbe75f5d_4_k_cu_091010944cuda3std6ranges3__45__cpo9iter_moveE:
	.zero		1
	.type		_ZN34_INTERNAL_bbe75f5d_4_k_cu_091010946thrust24THRUST_300001_SM_1000_NS6system6detail10sequential3seqE,@object
	.size		_ZN34_INTERNAL_bbe75f5d_4_k_cu_091010946thrust24THRUST_300001_SM_1000_NS6system6detail10sequential3seqE,(_ZN34_INTERNAL_bbe75f5d_4_k_cu_091010946thrust24THRUST_300001_SM_1000_NS12placeholders2_9E - _ZN34_INTERNAL_bbe75f5d_4_k_cu_091010946thrust24THRUST_300001_SM_1000_NS6system6detail10sequential3seqE)
_ZN34_INTERNAL_bbe75f5d_4_k_cu_091010946thrust24THRUST_300001_SM_1000_NS6system6detail10sequential3seqE:
	.zero		1
	.type		_ZN34_INTERNAL_bbe75f5d_4_k_cu_091010946thrust24THRUST_300001_SM_1000_NS12placeholders2_9E,@object
	.size		_ZN34_INTERNAL_bbe75f5d_4_k_cu_091010946thrust24THRUST_300001_SM_1000_NS12placeholders2_9E,(_ZN34_INTERNAL_bbe75f5d_4_k_cu_091010944cuda3std3__419piecewise_constructE - _ZN34_INTERNAL_bbe75f5d_4_k_cu_091010946thrust24THRUST_300001_SM_1000_NS12placeholders2_9E)
_ZN34_INTERNAL_bbe75f5d_4_k_cu_091010946thrust24THRUST_300001_SM_1000_NS12placeholders2_9E:
	.zero		1
	.type		_ZN34_INTERNAL_bbe75f5d_4_k_cu_091010944cuda3std3__419piecewise_constructE,@object
	.size		_ZN34_INTERNAL_bbe75f5d_4_k_cu_091010944cuda3std3__419piecewise_constructE,(_ZN34_INTERNAL_bbe75f5d_4_k_cu_091010944cuda3std6ranges3__45__cpo5cdataE - _ZN34_INTERNAL_bbe75f5d_4_k_cu_091010944cuda3std3__419piecewise_constructE)
_ZN34_INTERNAL_bbe75f5d_4_k_cu_091010944cuda3std3__419piecewise_constructE:
	.zero		1
	.type		_ZN34_INTERNAL_bbe75f5d_4_k_cu_091010944cuda3std6ranges3__45__cpo5cdataE,@object
	.size		_ZN34_INTERNAL_bbe75f5d_4_k_cu_091010944cuda3std6ranges3__45__cpo5cdataE,(_ZN34_INTERNAL_bbe75f5d_4_k_cu_091010946thrust24THRUST_300001_SM_1000_NS12placeholders2_1E - _ZN34_INTERNAL_bbe75f5d_4_k_cu_091010944cuda3std6ranges3__45__cpo5cdataE)
_ZN34_INTERNAL_bbe75f5d_4_k_cu_091010944cuda3std6ranges3__45__cpo5cdataE:
	.zero		1
	.type		_ZN34_INTERNAL_bbe75f5d_4_k_cu_091010946thrust24THRUST_300001_SM_1000_NS12placeholders2_1E,@object
	.size		_ZN34_INTERNAL_bbe75f5d_4_k_cu_091010946thrust24THRUST_300001_SM_1000_NS12placeholders2_1E,(_ZN34_INTERNAL_bbe75f5d_4_k_cu_091010944cuda3std3__45__cpo3endE - _ZN34_INTERNAL_bbe75f5d_4_k_cu_091010946thrust24THRUST_300001_SM_1000_NS12placeholders2_1E)
_ZN34_INTERNAL_bbe75f5d_4_k_cu_091010946thrust24THRUST_300001_SM_1000_NS12placeholders2_1E:
	.zero		1
	.type		_ZN34_INTERNAL_bbe75f5d_4_k_cu_091010944cuda3std3__45__cpo3endE,@object
	.size		_ZN34_INTERNAL_bbe75f5d_4_k_cu_091010944cuda3std3__45__cpo3endE,(_ZN34_INTERNAL_bbe75f5d_4_k_cu_091010944cuda3std6ranges3__45__cpo3endE - _ZN34_INTERNAL_bbe75f5d_4_k_cu_091010944cuda3std3__45__cpo3endE)
_ZN34_INTERNAL_bbe75f5d_4_k_cu_091010944cuda3std3__45__cpo3endE:
	.zero		1
	.type		_ZN34_INTERNAL_bbe75f5d_4_k_cu_091010944cuda3std6ranges3__45__cpo3endE,@object
	.size		_ZN34_INTERNAL_bbe75f5d_4_k_cu_091010944cuda3std6ranges3__45__cpo3endE,(_ZN34_INTERNAL_bbe75f5d_4_k_cu_091010946thrust24THRUST_300001_SM_1000_NS12placeholders2_5E - _ZN34_INTERNAL_bbe75f5d_4_k_cu_091010944cuda3std6ranges3__45__cpo3endE)
_ZN34_INTERNAL_bbe75f5d_4_k_cu_091010944cuda3std6ranges3__45__cpo3endE:
	.zero		1
	.type		_ZN34_INTERNAL_bbe75f5d_4_k_cu_091010946thrust24THRUST_300001_SM_1000_NS12placeholders2_5E,@object
	.size		_ZN34_INTERNAL_bbe75f5d_4_k_cu_091010946thrust24THRUST_300001_SM_1000_NS12placeholders2_5E,(_ZN34_INTERNAL_bbe75f5d_4_k_cu_091010944cuda3std3__45__cpo4rendE - _ZN34_INTERNAL_bbe75f5d_4_k_cu_091010946thrust24THRUST_300001_SM_1000_NS12placeholders2_5E)
_ZN34_INTERNAL_bbe75f5d_4_k_cu_091010946thrust24THRUST_300001_SM_1000_NS12placeholders2_5E:
	.zero		1
	.type		_ZN34_INTERNAL_bbe75f5d_4_k_cu_091010944cuda3std3__45__cpo4rendE,@object
	.size		_ZN34_INTERNAL_bbe75f5d_4_k_cu_091010944cuda3std3__45__cpo4rendE,(_ZN34_INTERNAL_bbe75f5d_4_k_cu_091010944cuda3std6ranges3__45__cpo9iter_swapE - _ZN34_INTERNAL_bbe75f5d_4_k_cu_091010944cuda3std3__45__cpo4rendE)
_ZN34_INTERNAL_bbe75f5d_4_k_cu_091010944cuda3std3__45__cpo4rendE:
	.zero		1
	.type		_ZN34_INTERNAL_bbe75f5d_4_k_cu_091010944cuda3std6ranges3__45__cpo9iter_swapE,@object
	.size		_ZN34_INTERNAL_bbe75f5d_4_k_cu_091010944cuda3std6ranges3__45__cpo9iter_swapE,(_ZN34_INTERNAL_bbe75f5d_4_k_cu_091010944cuda3std3__48unexpectE - _ZN34_INTERNAL_bbe75f5d_4_k_cu_091010944cuda3std6ranges3__45__cpo9iter_swapE)
_ZN34_INTERNAL_bbe75f5d_4_k_cu_091010944cuda3std6ranges3__45__cpo9iter_swapE:
	.zero		1
	.type		_ZN34_INTERNAL_bbe75f5d_4_k_cu_091010944cuda3std3__48unexpectE,@object
	.size		_ZN34_INTERNAL_bbe75f5d_4_k_cu_091010944cuda3std3__48unexpectE,(_ZN34_INTERNAL_bbe75f5d_4_k_cu_091010946thrust24THRUST_300001_SM_1000_NS8cuda_cub3parE - _ZN34_INTERNAL_bbe75f5d_4_k_cu_091010944cuda3std3__48unexpectE)
_ZN34_INTERNAL_bbe75f5d_4_k_cu_091010944cuda3std3__48unexpectE:
	.zero		1
	.type		_ZN34_INTERNAL_bbe75f5d_4_k_cu_091010946thrust24THRUST_300001_SM_1000_NS8cuda_cub3parE,@object
	.size		_ZN34_INTERNAL_bbe75f5d_4_k_cu_091010946thrust24THRUST_300001_SM_1000_NS8cuda_cub3parE,(.L_29 - _ZN34_INTERNAL_bbe75f5d_4_k_cu_091010946thrust24THRUST_300001_SM_1000_NS8cuda_cub3parE)
_ZN34_INTERNAL_bbe75f5d_4_k_cu_091010946thrust24THRUST_300001_SM_1000_NS8cuda_cub3parE:
	.zero		1
.L_29:


//--------------------- .nv.shared._ZN3cub18CUB_300001_SM_10006detail10radix_sort33DeviceRadixSortExclusiveSumKernelINS1_5radix10policy_hubIffyE10Policy1000EyEEvPT0_ --------------------------
	.section	.nv.shared._ZN3cub18CUB_300001_SM_10006detail10radix_sort33DeviceRadixSortExclusiveSumKernelINS1_5radix10policy_hubIffyE10Policy1000EyEEvPT0_,"aw",@nobits
	.sectionflags	@""
	.align	16
.nv.shared._ZN3cub18CUB_300001_SM_10006detail10radix_sort33DeviceRadixSortExclusiveSumKernelINS1_5radix10policy_hubIffyE10Policy1000EyEEvPT0_:
	.zero		3360


//--------------------- .nv.shared._ZN3cub18CUB_300001_SM_10006detail10radix_sort30DeviceRadixSortHistogramKernelINS1_5radix10policy_hubIffyE10Policy1000ELNS0_9SortOrderE0EfyNS1_21identity_decomposer_tEEEvPT2_PKT1_SA_iiT3_ --------------------------
	.section	.nv.shared._ZN3cub18CUB_300001_SM_10006detail10radix_sort30DeviceRadixSortHistogramKernelINS1_5radix10policy_hubIffyE10Policy1000ELNS0_9SortOrderE0EfyNS1_21identity_decomposer_tEEEvPT2_PKT1_SA_iiT3_,"aw",@nobits
	.sectionflags	@""
	.align	16
.nv.shared._ZN3cub18CUB_300001_SM_10006detail10radix_sort30DeviceRadixSortHistogramKernelINS1_5radix10policy_hubIffyE10Policy1000ELNS0_9SortOrderE0EfyNS1_21identity_decomposer_tEEEvPT2_PKT1_SA_iiT3_:
	.zero		5120


//--------------------- .nv.shared._ZN3cub18CUB_300001_SM_10006detail10radix_sort31DeviceRadixSortSingleTileKernelINS1_5radix10policy_hubIffyE10Policy1000ELNS0_9SortOrderE0EffyNS1_21identity_decomposer_tEEEvPKT1_PSA_PKT2_PSE_T3_iiT4_ --------------------------
	.section	.nv.shared._ZN3cub18CUB_300001_SM_10006detail10radix_sort31DeviceRadixSortSingleTileKernelINS1_5radix10policy_hubIffyE10Policy1000ELNS0_9SortOrderE0EffyNS1_21identity_decomposer_tEEEvPKT1_PSA_PKT2_PSE_T3_iiT4_,"aw",@nobits
	.sectionflags	@""
	.align	16
.nv.shared._ZN3cub18CUB_300001_SM_10006detail10radix_sort31DeviceRadixSortSingleTileKernelINS1_5radix10policy_hubIffyE10Policy1000ELNS0_9SortOrderE0EffyNS1_21identity_decomposer_tEEEvPKT1_PSA_PKT2_PSE_T3_iiT4_:
	.zero		34880


//--------------------- .nv.shared._ZN3cub18CUB_300001_SM_10006detail10radix_sort29DeviceRadixSortOnesweepKernelINS1_5radix10policy_hubIfiyE10Policy1000ELNS0_9SortOrderE0EfiyiiNS1_21identity_decomposer_tEEEvPT5_SB_PT3_PKSC_PT1_PKSG_PT2_PKSK_T4_iiT6_ --------------------------
	.section	.nv.shared._ZN3cub18CUB_300001_SM_10006detail10radix_sort29DeviceRadixSortOnesweepKernelINS1_5radix10policy_hubIfiyE10Policy1000ELNS0_9SortOrderE0EfiyiiNS1_21identity_decomposer_tEEEvPT5_SB_PT3_PKSC_PT1_PKSG_PT2_PKSK_T4_iiT6_,"aw",@nobits
	.sectionflags	@""
	.align	16
.nv.shared._ZN3cub18CUB_300001_SM_10006detail10radix_sort29DeviceRadixSortOnesweepKernelINS1_5radix10policy_hubIfiyE10Policy1000ELNS0_9SortOrderE0EfiyiiNS1_21identity_decomposer_tEEEvPT5_SB_PT3_PKSC_PT1_PKSG_PT2_PKSK_T4_iiT6_:
	.zero		29184


//--------------------- .nv.shared._ZN3cub18CUB_300001_SM_10006detail10radix_sort33DeviceRadixSortExclusiveSumKernelINS1_5radix10policy_hubIfiyE10Policy1000EyEEvPT0_ --------------------------
	.section	.nv.shared._ZN3cub18CUB_300001_SM_10006detail10radix_sort33DeviceRadixSortExclusiveSumKernelINS1_5radix10policy_hubIfiyE10Policy1000EyEEvPT0_,"aw",@nobits
	.sectionflags	@""
	.align	16
.nv.shared._ZN3cub18CUB_300001_SM_10006detail10radix_sort33DeviceRadixSortExclusiveSumKernelINS1_5radix10policy_hubIfiyE10Policy1000EyEEvPT0_:
	.zero		3360


//--------------------- .nv.shared._ZN3cub18CUB_300001_SM_10006detail10radix_sort30DeviceRadixSortHistogramKernelINS1_5radix10policy_hubIfiyE10Policy1000ELNS0_9SortOrderE0EfyNS1_21identity_decomposer_tEEEvPT2_PKT1_SA_iiT3_ --------------------------
	.section	.nv.shared._ZN3cub18CUB_300001_SM_10006detail10radix_sort30DeviceRadixSortHistogramKernelINS1_5radix10policy_hubIfiyE10Policy1000ELNS0_9SortOrderE0EfyNS1_21identity_decomposer_tEEEvPT2_PKT1_SA_iiT3_,"aw",@nobits
	.sectionflags	@""
	.align	16
.nv.shared._ZN3cub18CUB_300001_SM_10006detail10radix_sort30DeviceRadixSortHistogramKernelINS1_5radix10policy_hubIfiyE10Policy1000ELNS0_9SortOrderE0EfyNS1_21identity_decomposer_tEEEvPT2_PKT1_SA_iiT3_:
	.zero		5120


//--------------------- .nv.shared._ZN3cub18CUB_300001_SM_10006detail10radix_sort31DeviceRadixSortSingleTileKernelINS1_5radix10policy_hubIfiyE10Policy1000ELNS0_9SortOrderE0EfiyNS1_21identity_decomposer_tEEEvPKT1_PSA_PKT2_PSE_T3_iiT4_ --------------------------
	.section	.nv.shared._ZN3cub18CUB_300001_SM_10006detail10radix_sort31DeviceRadixSortSingleTileKernelINS1_5radix10policy_hubIfiyE10Policy1000ELNS0_9SortOrderE0EfiyNS1_21identity_decomposer_tEEEvPKT1_PSA_PKT2_PSE_T3_iiT4_,"aw",@nobits
	.sectionflags	@""
	.align	16
.nv.shared._ZN3cub18CUB_300001_SM_10006detail10radix_sort31DeviceRadixSortSingleTileKernelINS1_5radix10policy_hubIfiyE10Policy1000ELNS0_9SortOrderE0EfiyNS1_21identity_decomposer_tEEEvPKT1_PSA_PKT2_PSE_T3_iiT4_:
	.zero		34880


//--------------------- .nv.shared._ZN3cub18CUB_300001_SM_10006detail11EmptyKernelIvEEvv --------------------------
	.section	.nv.shared._ZN3cub18CUB_300001_SM_10006detail11EmptyKernelIvEEvv,"aw",@nobits
	.sectionflags	@""
	.align	16
	.zero		1024


//--------------------- .nv.shared.tls_search_kernel_simple --------------------------
	.section	.nv.shared.tls_search_kernel_simple,"aw",@nobits
	.sectionflags	@""
	.align	16
	.zero		1024


//--------------------- .nv.shared.tls_search_kernel_optimized --------------------------
	.section	.nv.shared.tls_search_kernel_optimized,"aw",@nobits
	.sectionflags	@""
	.align	16
	.zero		1024


//--------------------- .nv.constant0._ZN3cub18CUB_300001_SM_10006detail10radix_sort29DeviceRadixSortOnesweepKernelINS1_5radix10policy_hubIffyE10Policy1000ELNS0_9SortOrderE0EffyiiNS1_21identity_decomposer_tEEEvPT5_SB_PT3_PKSC_PT1_PKSG_PT2_PKSK_T4_iiT6_ --------------------------
	.section	.nv.constant0._ZN3cub18CUB_300001_SM_10006detail10radix_sort29DeviceRadixSortOnesweepKernelINS1_5radix10policy_hubIffyE10Policy1000ELNS0_9SortOrderE0EffyiiNS1_21identity_decomposer_tEEEvPT5_SB_PT3_PKSC_PT1_PKSG_PT2_PKSK_T4_iiT6_,"a",@progbits
	.sectionflags	@""
	.align	4
.nv.constant0._ZN3cub18CUB_300001_SM_10006detail10radix_sort29DeviceRadixSortOnesweepKernelINS1_5radix10policy_hubIffyE10Policy1000ELNS0_9SortOrderE0EffyiiNS1_21identity_decomposer_tEEEvPT5_SB_PT3_PKSC_PT1_PKSG_PT2_PKSK_T4_iiT6_:
	.zero		973


//--------------------- .nv.constant0._ZN3cub18CUB_300001_SM_10006detail10radix_sort33DeviceRadixSortExclusiveSumKernelINS1_5radix10policy_hubIffyE10Policy1000EyEEvPT0_ --------------------------
	.section	.nv.constant0._ZN3cub18CUB_300001_SM_10006detail10radix_sort33DeviceRadixSortExclusiveSumKernelINS1_5radix10policy_hubIffyE10Policy1000EyEEvPT0_,"a",@progbits
	.sectionflags	@""
	.align	4
.nv.constant0._ZN3cub18CUB_300001_SM_10006detail10radix_sort33DeviceRadixSortExclusiveSumKernelINS1_5radix10policy_hubIffyE10Policy1000EyEEvPT0_:
	.zero		904


//--------------------- .nv.constant0._ZN3cub18CUB_300001_SM_10006detail10radix_sort30DeviceRadixSortHistogramKernelINS1_5radix10policy_hubIffyE10Policy1000ELNS0_9SortOrderE0EfyNS1_21identity_decomposer_tEEEvPT2_PKT1_SA_iiT3_ --------------------------
	.section	.nv.constant0._ZN3cub18CUB_300001_SM_10006detail10radix_sort30DeviceRadixSortHistogramKernelINS1_5radix10policy_hubIffyE10Policy1000ELNS0_9SortOrderE0EfyNS1_21identity_decomposer_tEEEvPT2_PKT1_SA_iiT3_,"a",@progbits
	.sectionflags	@""
	.align	4
.nv.constant0._ZN3cub18CUB_300001_SM_10006detail10radix_sort30DeviceRadixSortHistogramKernelINS1_5radix10policy_hubIffyE10Policy1000ELNS0_9SortOrderE0EfyNS1_21identity_decomposer_tEEEvPT2_PKT1_SA_iiT3_:
	.zero		929


//--------------------- .nv.constant0._ZN3cub18CUB_300001_SM_10006detail10radix_sort31DeviceRadixSortSingleTileKernelINS1_5radix10policy_hubIffyE10Policy1000ELNS0_9SortOrderE0EffyNS1_21identity_decomposer_tEEEvPKT1_PSA_PKT2_PSE_T3_iiT4_ --------------------------
	.section	.nv.constant0._ZN3cub18CUB_300001_SM_10006detail10radix_sort31DeviceRadixSortSingleTileKernelINS1_5radix10policy_hubIffyE10Policy1000ELNS0_9SortOrderE0EffyNS1_21identity_decomposer_tEEEvPKT1_PSA_PKT2_PSE_T3_iiT4_,"a",@progbits
	.sectionflags	@""
	.align	4
.nv.constant0._ZN3cub18CUB_300001_SM_10006detail10radix_sort31DeviceRadixSortSingleTileKernelINS1_5radix10policy_hubIffyE10Policy1000ELNS0_9SortOrderE0EffyNS1_21identity_decomposer_tEEEvPKT1_PSA_PKT2_PSE_T3_iiT4_:
	.zero		945


//--------------------- .nv.constant0._ZN3cub18CUB_300001_SM_10006detail10radix_sort29DeviceRadixSortOnesweepKernelINS1_5radix10policy_hubIfiyE10Policy1000ELNS0_9SortOrderE0EfiyiiNS1_21identity_decomposer_tEEEvPT5_SB_PT3_PKSC_PT1_PKSG_PT2_PKSK_T4_iiT6_ --------------------------
	.section	.nv.constant0._ZN3cub18CUB_300001_SM_10006detail10radix_sort29DeviceRadixSortOnesweepKernelINS1_5radix10policy_hubIfiyE10Policy1000ELNS0_9SortOrderE0EfiyiiNS1_21identity_decomposer_tEEEvPT5_SB_PT3_PKSC_PT1_PKSG_PT2_PKSK_T4_iiT6_,"a",@progbits
	.sectionflags	@""
	.align	4
.nv.constant0._ZN3cub18CUB_300001_SM_10006detail10radix_sort29DeviceRadixSortOnesweepKernelINS1_5radix10policy_hubIfiyE10Policy1000ELNS0_9SortOrderE0EfiyiiNS1_21identity_decomposer_tEEEvPT5_SB_PT3_PKSC_PT1_PKSG_PT2_PKSK_T4_iiT6_:
	.zero		973


//--------------------- .nv.constant0._ZN3cub18CUB_300001_SM_10006detail10radix_sort33DeviceRadixSortExclusiveSumKernelINS1_5radix10policy_hubIfiyE10Policy1000EyEEvPT0_ --------------------------
	.section	.nv.constant0._ZN3cub18CUB_300001_SM_10006detail10radix_sort33DeviceRadixSortExclusiveSumKernelINS1_5radix10policy_hubIfiyE10Policy1000EyEEvPT0_,"a",@progbits
	.sectionflags	@""
	.align	4
.nv.constant0._ZN3cub18CUB_300001_SM_10006detail10radix_sort33DeviceRadixSortExclusiveSumKernelINS1_5radix10policy_hubIfiyE10Policy1000EyEEvPT0_:
	.zero		904


//--------------------- .nv.constant0._ZN3cub18CUB_300001_SM_10006detail10radix_sort30DeviceRadixSortHistogramKernelINS1_5radix10policy_hubIfiyE10Policy1000ELNS0_9SortOrderE0EfyNS1_21identity_decomposer_tEEEvPT2_PKT1_SA_iiT3_ --------------------------
	.section	.nv.constant0._ZN3cub18CUB_300001_SM_10006detail10radix_sort30DeviceRadixSortHistogramKernelINS1_5radix10policy_hubIfiyE10Policy1000ELNS0_9SortOrderE0EfyNS1_21identity_decomposer_tEEEvPT2_PKT1_SA_iiT3_,"a",@progbits
	.sectionflags	@""
	.align	4
.nv.constant0._ZN3cub18CUB_300001_SM_10006detail10radix_sort30DeviceRadixSortHistogramKernelINS1_5radix10policy_hubIfiyE10Policy1000ELNS0_9SortOrderE0EfyNS1_21identity_decomposer_tEEEvPT2_PKT1_SA_iiT3_:
	.zero		929


//--------------------- .nv.constant0._ZN3cub18CUB_300001_SM_10006detail10radix_sort31DeviceRadixSortSingleTileKernelINS1_5radix10policy_hubIfiyE10Policy1000ELNS0_9SortOrderE0EfiyNS1_21identity_decomposer_tEEEvPKT1_PSA_PKT2_PSE_T3_iiT4_ --------------------------
	.section	.nv.constant0._ZN3cub18CUB_300001_SM_10006detail10radix_sort31DeviceRadixSortSingleTileKernelINS1_5radix10policy_hubIfiyE10Policy1000ELNS0_9SortOrderE0EfiyNS1_21identity_decomposer_tEEEvPKT1_PSA_PKT2_PSE_T3_iiT4_,"a",@progbits
	.sectionflags	@""
	.align	4
.nv.constant0._ZN3cub18CUB_300001_SM_10006detail10radix_sort31DeviceRadixSortSingleTileKernelINS1_5radix10policy_hubIfiyE10Policy1000ELNS0_9SortOrderE0EfiyNS1_21identity_decomposer_tEEEvPKT1_PSA_PKT2_PSE_T3_iiT4_:
	.zero		945


//--------------------- .nv.constant0._ZN3cub18CUB_300001_SM_10006detail11EmptyKernelIvEEvv --------------------------
	.section	.nv.constant0._ZN3cub18CUB_300001_SM_10006detail11EmptyKernelIvEEvv,"a",@progbits
	.sectionflags	@""
	.align	4
.nv.constant0._ZN3cub18CUB_300001_SM_10006detail11EmptyKernelIvEEvv:
	.zero		896


//--------------------- .nv.constant0.tls_search_kernel_simple --------------------------
	.section	.nv.constant0.tls_search_kernel_simple,"a",@progbits
	.sectionflags	@""
	.align	4
.nv.constant0.tls_search_kernel_simple:
	.zero		968


//--------------------- .nv.constant0.tls_search_kernel_optimized --------------------------
	.section	.nv.constant0.tls_search_kernel_optimized,"a",@progbits
	.sectionflags	@""
	.align	4
.nv.constant0.tls_search_kernel_optimized:
	.zero		1000


//--------------------- SYMBOLS --------------------------

	.type		.nv.reservedSmem.offset0,@object
	.size		.nv.reservedSmem.offset0,0x4
	.type		.nv.reservedSmem.cap,@object
	.size		.nv.reservedSmem.cap,0x4
	.type		vprintf,@function
	.type		malloc,@function
	.type		free,@function
